//
// Generated by NVIDIA NVVM Compiler
//
// Compiler Build ID: CL-36424714
// Cuda compilation tools, release 13.0, V13.0.88
// Based on NVVM 20.0.0
//

.version 9.0
.target sm_100
.address_size 64

	// .globl	_Z11sha1_kernelILi0EEvPKhPhm

.visible .entry _Z11sha1_kernelILi0EEvPKhPhm(
	.param .u64 .ptr .align 1 _Z11sha1_kernelILi0EEvPKhPhm_param_0,
	.param .u64 .ptr .align 1 _Z11sha1_kernelILi0EEvPKhPhm_param_1,
	.param .u64 _Z11sha1_kernelILi0EEvPKhPhm_param_2
)
{
	.reg .pred 	%p<2>;
	.reg .b16 	%rs<17>;
	.reg .b32 	%r<1125>;
	.reg .b64 	%rd<10>;

	ld.param.u64 	%rd2, [_Z11sha1_kernelILi0EEvPKhPhm_param_0];
	ld.param.u64 	%rd3, [_Z11sha1_kernelILi0EEvPKhPhm_param_1];
	ld.param.u64 	%rd4, [_Z11sha1_kernelILi0EEvPKhPhm_param_2];
	mov.u32 	%r1, %ctaid.x;
	mov.u32 	%r2, %ntid.x;
	mov.u32 	%r3, %tid.x;
	mad.lo.s32 	%r4, %r1, %r2, %r3;
	cvt.u64.u32 	%rd1, %r4;
	setp.le.u64 	%p1, %rd4, %rd1;
	@%p1 bra 	$L__BB0_2;
	cvta.to.global.u64 	%rd5, %rd3;
	cvta.to.global.u64 	%rd6, %rd2;
	shl.b64 	%rd7, %rd1, 6;
	add.s64 	%rd8, %rd6, %rd7;
	mad.lo.s64 	%rd9, %rd1, 20, %rd5;
	ld.global.u8 	%r5, [%rd8];
	shl.b32 	%r6, %r5, 24;
	ld.global.u8 	%r7, [%rd8+1];
	shl.b32 	%r8, %r7, 16;
	or.b32  	%r9, %r8, %r6;
	ld.global.u8 	%rs1, [%rd8+2];
	mul.wide.u16 	%r10, %rs1, 256;
	or.b32  	%r11, %r9, %r10;
	ld.global.u8 	%r12, [%rd8+3];
	or.b32  	%r13, %r11, %r12;
	ld.global.u8 	%r14, [%rd8+4];
	shl.b32 	%r15, %r14, 24;
	ld.global.u8 	%r16, [%rd8+5];
	shl.b32 	%r17, %r16, 16;
	or.b32  	%r18, %r17, %r15;
	ld.global.u8 	%rs2, [%rd8+6];
	mul.wide.u16 	%r19, %rs2, 256;
	or.b32  	%r20, %r18, %r19;
	ld.global.u8 	%r21, [%rd8+7];
	or.b32  	%r22, %r20, %r21;
	ld.global.u8 	%r23, [%rd8+8];
	shl.b32 	%r24, %r23, 24;
	ld.global.u8 	%r25, [%rd8+9];
	shl.b32 	%r26, %r25, 16;
	or.b32  	%r27, %r26, %r24;
	ld.global.u8 	%rs3, [%rd8+10];
	mul.wide.u16 	%r28, %rs3, 256;
	or.b32  	%r29, %r27, %r28;
	ld.global.u8 	%r30, [%rd8+11];
	or.b32  	%r31, %r29, %r30;
	ld.global.u8 	%r32, [%rd8+12];
	shl.b32 	%r33, %r32, 24;
	ld.global.u8 	%r34, [%rd8+13];
	shl.b32 	%r35, %r34, 16;
	or.b32  	%r36, %r35, %r33;
	ld.global.u8 	%rs4, [%rd8+14];
	mul.wide.u16 	%r37, %rs4, 256;
	or.b32  	%r38, %r36, %r37;
	ld.global.u8 	%r39, [%rd8+15];
	or.b32  	%r40, %r38, %r39;
	ld.global.u8 	%r41, [%rd8+16];
	shl.b32 	%r42, %r41, 24;
	ld.global.u8 	%r43, [%rd8+17];
	shl.b32 	%r44, %r43, 16;
	or.b32  	%r45, %r44, %r42;
	ld.global.u8 	%rs5, [%rd8+18];
	mul.wide.u16 	%r46, %rs5, 256;
	or.b32  	%r47, %r45, %r46;
	ld.global.u8 	%r48, [%rd8+19];
	or.b32  	%r49, %r47, %r48;
	ld.global.u8 	%r50, [%rd8+20];
	shl.b32 	%r51, %r50, 24;
	ld.global.u8 	%r52, [%rd8+21];
	shl.b32 	%r53, %r52, 16;
	or.b32  	%r54, %r53, %r51;
	ld.global.u8 	%rs6, [%rd8+22];
	mul.wide.u16 	%r55, %rs6, 256;
	or.b32  	%r56, %r54, %r55;
	ld.global.u8 	%r57, [%rd8+23];
	or.b32  	%r58, %r56, %r57;
	ld.global.u8 	%r59, [%rd8+24];
	shl.b32 	%r60, %r59, 24;
	ld.global.u8 	%r61, [%rd8+25];
	shl.b32 	%r62, %r61, 16;
	or.b32  	%r63, %r62, %r60;
	ld.global.u8 	%rs7, [%rd8+26];
	mul.wide.u16 	%r64, %rs7, 256;
	or.b32  	%r65, %r63, %r64;
	ld.global.u8 	%r66, [%rd8+27];
	or.b32  	%r67, %r65, %r66;
	ld.global.u8 	%r68, [%rd8+28];
	shl.b32 	%r69, %r68, 24;
	ld.global.u8 	%r70, [%rd8+29];
	shl.b32 	%r71, %r70, 16;
	or.b32  	%r72, %r71, %r69;
	ld.global.u8 	%rs8, [%rd8+30];
	mul.wide.u16 	%r73, %rs8, 256;
	or.b32  	%r74, %r72, %r73;
	ld.global.u8 	%r75, [%rd8+31];
	or.b32  	%r76, %r74, %r75;
	ld.global.u8 	%r77, [%rd8+32];
	shl.b32 	%r78, %r77, 24;
	ld.global.u8 	%r79, [%rd8+33];
	shl.b32 	%r80, %r79, 16;
	or.b32  	%r81, %r80, %r78;
	ld.global.u8 	%rs9, [%rd8+34];
	mul.wide.u16 	%r82, %rs9, 256;
	or.b32  	%r83, %r81, %r82;
	ld.global.u8 	%r84, [%rd8+35];
	or.b32  	%r85, %r83, %r84;
	ld.global.u8 	%r86, [%rd8+36];
	shl.b32 	%r87, %r86, 24;
	ld.global.u8 	%r88, [%rd8+37];
	shl.b32 	%r89, %r88, 16;
	or.b32  	%r90, %r89, %r87;
	ld.global.u8 	%rs10, [%rd8+38];
	mul.wide.u16 	%r91, %rs10, 256;
	or.b32  	%r92, %r90, %r91;
	ld.global.u8 	%r93, [%rd8+39];
	or.b32  	%r94, %r92, %r93;
	ld.global.u8 	%r95, [%rd8+40];
	shl.b32 	%r96, %r95, 24;
	ld.global.u8 	%r97, [%rd8+41];
	shl.b32 	%r98, %r97, 16;
	or.b32  	%r99, %r98, %r96;
	ld.global.u8 	%rs11, [%rd8+42];
	mul.wide.u16 	%r100, %rs11, 256;
	or.b32  	%r101, %r99, %r100;
	ld.global.u8 	%r102, [%rd8+43];
	or.b32  	%r103, %r101, %r102;
	ld.global.u8 	%r104, [%rd8+44];
	shl.b32 	%r105, %r104, 24;
	ld.global.u8 	%r106, [%rd8+45];
	shl.b32 	%r107, %r106, 16;
	or.b32  	%r108, %r107, %r105;
	ld.global.u8 	%rs12, [%rd8+46];
	mul.wide.u16 	%r109, %rs12, 256;
	or.b32  	%r110, %r108, %r109;
	ld.global.u8 	%r111, [%rd8+47];
	or.b32  	%r112, %r110, %r111;
	ld.global.u8 	%r113, [%rd8+48];
	shl.b32 	%r114, %r113, 24;
	ld.global.u8 	%r115, [%rd8+49];
	shl.b32 	%r116, %r115, 16;
	or.b32  	%r117, %r116, %r114;
	ld.global.u8 	%rs13, [%rd8+50];
	mul.wide.u16 	%r118, %rs13, 256;
	or.b32  	%r119, %r117, %r118;
	ld.global.u8 	%r120, [%rd8+51];
	or.b32  	%r121, %r119, %r120;
	ld.global.u8 	%r122, [%rd8+52];
	shl.b32 	%r123, %r122, 24;
	ld.global.u8 	%r124, [%rd8+53];
	shl.b32 	%r125, %r124, 16;
	or.b32  	%r126, %r125, %r123;
	ld.global.u8 	%rs14, [%rd8+54];
	mul.wide.u16 	%r127, %rs14, 256;
	or.b32  	%r128, %r126, %r127;
	ld.global.u8 	%r129, [%rd8+55];
	or.b32  	%r130, %r128, %r129;
	ld.global.u8 	%r131, [%rd8+56];
	shl.b32 	%r132, %r131, 24;
	ld.global.u8 	%r133, [%rd8+57];
	shl.b32 	%r134, %r133, 16;
	or.b32  	%r135, %r134, %r132;
	ld.global.u8 	%rs15, [%rd8+58];
	mul.wide.u16 	%r136, %rs15, 256;
	or.b32  	%r137, %r135, %r136;
	ld.global.u8 	%r138, [%rd8+59];
	or.b32  	%r139, %r137, %r138;
	ld.global.u8 	%r140, [%rd8+60];
	shl.b32 	%r141, %r140, 24;
	ld.global.u8 	%r142, [%rd8+61];
	shl.b32 	%r143, %r142, 16;
	or.b32  	%r144, %r143, %r141;
	ld.global.u8 	%rs16, [%rd8+62];
	mul.wide.u16 	%r145, %rs16, 256;
	or.b32  	%r146, %r144, %r145;
	ld.global.u8 	%r147, [%rd8+63];
	or.b32  	%r148, %r146, %r147;
	xor.b32  	%r149, %r85, %r130;
	xor.b32  	%r150, %r149, %r31;
	xor.b32  	%r151, %r150, %r13;
	shf.l.wrap.b32 	%r152, %r151, %r151, 1;
	xor.b32  	%r153, %r94, %r139;
	xor.b32  	%r154, %r153, %r40;
	xor.b32  	%r155, %r154, %r22;
	shf.l.wrap.b32 	%r156, %r155, %r155, 1;
	xor.b32  	%r157, %r103, %r148;
	xor.b32  	%r158, %r157, %r49;
	xor.b32  	%r159, %r158, %r31;
	shf.l.wrap.b32 	%r160, %r159, %r159, 1;
	xor.b32  	%r161, %r112, %r152;
	xor.b32  	%r162, %r161, %r58;
	xor.b32  	%r163, %r162, %r40;
	shf.l.wrap.b32 	%r164, %r163, %r163, 1;
	xor.b32  	%r165, %r121, %r156;
	xor.b32  	%r166, %r165, %r67;
	xor.b32  	%r167, %r166, %r49;
	shf.l.wrap.b32 	%r168, %r167, %r167, 1;
	xor.b32  	%r169, %r130, %r160;
	xor.b32  	%r170, %r169, %r76;
	xor.b32  	%r171, %r170, %r58;
	shf.l.wrap.b32 	%r172, %r171, %r171, 1;
	xor.b32  	%r173, %r139, %r164;
	xor.b32  	%r174, %r173, %r85;
	xor.b32  	%r175, %r174, %r67;
	shf.l.wrap.b32 	%r176, %r175, %r175, 1;
	xor.b32  	%r177, %r148, %r168;
	xor.b32  	%r178, %r177, %r94;
	xor.b32  	%r179, %r178, %r76;
	shf.l.wrap.b32 	%r180, %r179, %r179, 1;
	xor.b32  	%r181, %r152, %r172;
	xor.b32  	%r182, %r181, %r103;
	xor.b32  	%r183, %r182, %r85;
	shf.l.wrap.b32 	%r184, %r183, %r183, 1;
	xor.b32  	%r185, %r156, %r176;
	xor.b32  	%r186, %r185, %r112;
	xor.b32  	%r187, %r186, %r94;
	shf.l.wrap.b32 	%r188, %r187, %r187, 1;
	xor.b32  	%r189, %r160, %r180;
	xor.b32  	%r190, %r189, %r121;
	xor.b32  	%r191, %r190, %r103;
	shf.l.wrap.b32 	%r192, %r191, %r191, 1;
	xor.b32  	%r193, %r164, %r184;
	xor.b32  	%r194, %r193, %r130;
	xor.b32  	%r195, %r194, %r112;
	shf.l.wrap.b32 	%r196, %r195, %r195, 1;
	xor.b32  	%r197, %r168, %r188;
	xor.b32  	%r198, %r197, %r139;
	xor.b32  	%r199, %r198, %r121;
	shf.l.wrap.b32 	%r200, %r199, %r199, 1;
	xor.b32  	%r201, %r172, %r192;
	xor.b32  	%r202, %r201, %r148;
	xor.b32  	%r203, %r202, %r130;
	shf.l.wrap.b32 	%r204, %r203, %r203, 1;
	xor.b32  	%r205, %r176, %r196;
	xor.b32  	%r206, %r205, %r152;
	xor.b32  	%r207, %r206, %r139;
	shf.l.wrap.b32 	%r208, %r207, %r207, 1;
	xor.b32  	%r209, %r180, %r200;
	xor.b32  	%r210, %r209, %r156;
	xor.b32  	%r211, %r210, %r148;
	shf.l.wrap.b32 	%r212, %r211, %r211, 1;
	xor.b32  	%r213, %r184, %r204;
	xor.b32  	%r214, %r213, %r160;
	xor.b32  	%r215, %r214, %r152;
	shf.l.wrap.b32 	%r216, %r215, %r215, 1;
	xor.b32  	%r217, %r188, %r208;
	xor.b32  	%r218, %r217, %r164;
	xor.b32  	%r219, %r218, %r156;
	shf.l.wrap.b32 	%r220, %r219, %r219, 1;
	xor.b32  	%r221, %r192, %r212;
	xor.b32  	%r222, %r221, %r168;
	xor.b32  	%r223, %r222, %r160;
	shf.l.wrap.b32 	%r224, %r223, %r223, 1;
	xor.b32  	%r225, %r196, %r216;
	xor.b32  	%r226, %r225, %r172;
	xor.b32  	%r227, %r226, %r164;
	shf.l.wrap.b32 	%r228, %r227, %r227, 1;
	xor.b32  	%r229, %r200, %r220;
	xor.b32  	%r230, %r229, %r176;
	xor.b32  	%r231, %r230, %r168;
	shf.l.wrap.b32 	%r232, %r231, %r231, 1;
	xor.b32  	%r233, %r204, %r224;
	xor.b32  	%r234, %r233, %r180;
	xor.b32  	%r235, %r234, %r172;
	shf.l.wrap.b32 	%r236, %r235, %r235, 1;
	xor.b32  	%r237, %r208, %r228;
	xor.b32  	%r238, %r237, %r184;
	xor.b32  	%r239, %r238, %r176;
	shf.l.wrap.b32 	%r240, %r239, %r239, 1;
	xor.b32  	%r241, %r212, %r232;
	xor.b32  	%r242, %r241, %r188;
	xor.b32  	%r243, %r242, %r180;
	shf.l.wrap.b32 	%r244, %r243, %r243, 1;
	xor.b32  	%r245, %r216, %r236;
	xor.b32  	%r246, %r245, %r192;
	xor.b32  	%r247, %r246, %r184;
	shf.l.wrap.b32 	%r248, %r247, %r247, 1;
	xor.b32  	%r249, %r220, %r240;
	xor.b32  	%r250, %r249, %r196;
	xor.b32  	%r251, %r250, %r188;
	shf.l.wrap.b32 	%r252, %r251, %r251, 1;
	xor.b32  	%r253, %r224, %r244;
	xor.b32  	%r254, %r253, %r200;
	xor.b32  	%r255, %r254, %r192;
	shf.l.wrap.b32 	%r256, %r255, %r255, 1;
	xor.b32  	%r257, %r228, %r248;
	xor.b32  	%r258, %r257, %r204;
	xor.b32  	%r259, %r258, %r196;
	shf.l.wrap.b32 	%r260, %r259, %r259, 1;
	xor.b32  	%r261, %r232, %r252;
	xor.b32  	%r262, %r261, %r208;
	xor.b32  	%r263, %r262, %r200;
	shf.l.wrap.b32 	%r264, %r263, %r263, 1;
	xor.b32  	%r265, %r236, %r256;
	xor.b32  	%r266, %r265, %r212;
	xor.b32  	%r267, %r266, %r204;
	shf.l.wrap.b32 	%r268, %r267, %r267, 1;
	xor.b32  	%r269, %r240, %r260;
	xor.b32  	%r270, %r269, %r216;
	xor.b32  	%r271, %r270, %r208;
	shf.l.wrap.b32 	%r272, %r271, %r271, 1;
	xor.b32  	%r273, %r244, %r264;
	xor.b32  	%r274, %r273, %r220;
	xor.b32  	%r275, %r274, %r212;
	shf.l.wrap.b32 	%r276, %r275, %r275, 1;
	xor.b32  	%r277, %r248, %r268;
	xor.b32  	%r278, %r277, %r224;
	xor.b32  	%r279, %r278, %r216;
	shf.l.wrap.b32 	%r280, %r279, %r279, 1;
	xor.b32  	%r281, %r252, %r272;
	xor.b32  	%r282, %r281, %r228;
	xor.b32  	%r283, %r282, %r220;
	shf.l.wrap.b32 	%r284, %r283, %r283, 1;
	xor.b32  	%r285, %r256, %r276;
	xor.b32  	%r286, %r285, %r232;
	xor.b32  	%r287, %r286, %r224;
	shf.l.wrap.b32 	%r288, %r287, %r287, 1;
	xor.b32  	%r289, %r260, %r280;
	xor.b32  	%r290, %r289, %r236;
	xor.b32  	%r291, %r290, %r228;
	shf.l.wrap.b32 	%r292, %r291, %r291, 1;
	xor.b32  	%r293, %r264, %r284;
	xor.b32  	%r294, %r293, %r240;
	xor.b32  	%r295, %r294, %r232;
	shf.l.wrap.b32 	%r296, %r295, %r295, 1;
	xor.b32  	%r297, %r268, %r288;
	xor.b32  	%r298, %r297, %r244;
	xor.b32  	%r299, %r298, %r236;
	shf.l.wrap.b32 	%r300, %r299, %r299, 1;
	xor.b32  	%r301, %r272, %r292;
	xor.b32  	%r302, %r301, %r248;
	xor.b32  	%r303, %r302, %r240;
	shf.l.wrap.b32 	%r304, %r303, %r303, 1;
	xor.b32  	%r305, %r276, %r296;
	xor.b32  	%r306, %r305, %r252;
	xor.b32  	%r307, %r306, %r244;
	shf.l.wrap.b32 	%r308, %r307, %r307, 1;
	xor.b32  	%r309, %r280, %r300;
	xor.b32  	%r310, %r309, %r256;
	xor.b32  	%r311, %r310, %r248;
	shf.l.wrap.b32 	%r312, %r311, %r311, 1;
	xor.b32  	%r313, %r284, %r304;
	xor.b32  	%r314, %r313, %r260;
	xor.b32  	%r315, %r314, %r252;
	shf.l.wrap.b32 	%r316, %r315, %r315, 1;
	xor.b32  	%r317, %r288, %r308;
	xor.b32  	%r318, %r317, %r264;
	xor.b32  	%r319, %r318, %r256;
	shf.l.wrap.b32 	%r320, %r319, %r319, 1;
	xor.b32  	%r321, %r292, %r312;
	xor.b32  	%r322, %r321, %r268;
	xor.b32  	%r323, %r322, %r260;
	shf.l.wrap.b32 	%r324, %r323, %r323, 1;
	xor.b32  	%r325, %r296, %r316;
	xor.b32  	%r326, %r325, %r272;
	xor.b32  	%r327, %r326, %r264;
	shf.l.wrap.b32 	%r328, %r327, %r327, 1;
	xor.b32  	%r329, %r300, %r320;
	xor.b32  	%r330, %r329, %r276;
	xor.b32  	%r331, %r330, %r268;
	shf.l.wrap.b32 	%r332, %r331, %r331, 1;
	xor.b32  	%r333, %r304, %r324;
	xor.b32  	%r334, %r333, %r280;
	xor.b32  	%r335, %r334, %r272;
	shf.l.wrap.b32 	%r336, %r335, %r335, 1;
	xor.b32  	%r337, %r308, %r328;
	xor.b32  	%r338, %r337, %r284;
	xor.b32  	%r339, %r338, %r276;
	shf.l.wrap.b32 	%r340, %r339, %r339, 1;
	xor.b32  	%r341, %r312, %r332;
	xor.b32  	%r342, %r341, %r288;
	xor.b32  	%r343, %r342, %r280;
	shf.l.wrap.b32 	%r344, %r343, %r343, 1;
	xor.b32  	%r345, %r316, %r336;
	xor.b32  	%r346, %r345, %r292;
	xor.b32  	%r347, %r346, %r284;
	shf.l.wrap.b32 	%r348, %r347, %r347, 1;
	xor.b32  	%r349, %r320, %r340;
	xor.b32  	%r350, %r349, %r296;
	xor.b32  	%r351, %r350, %r288;
	shf.l.wrap.b32 	%r352, %r351, %r351, 1;
	xor.b32  	%r353, %r324, %r344;
	xor.b32  	%r354, %r353, %r300;
	xor.b32  	%r355, %r354, %r292;
	shf.l.wrap.b32 	%r356, %r355, %r355, 1;
	xor.b32  	%r357, %r328, %r348;
	xor.b32  	%r358, %r357, %r304;
	xor.b32  	%r359, %r358, %r296;
	shf.l.wrap.b32 	%r360, %r359, %r359, 1;
	xor.b32  	%r361, %r332, %r352;
	xor.b32  	%r362, %r361, %r308;
	xor.b32  	%r363, %r362, %r300;
	shf.l.wrap.b32 	%r364, %r363, %r363, 1;
	xor.b32  	%r365, %r336, %r356;
	xor.b32  	%r366, %r365, %r312;
	xor.b32  	%r367, %r366, %r304;
	shf.l.wrap.b32 	%r368, %r367, %r367, 1;
	xor.b32  	%r369, %r340, %r360;
	xor.b32  	%r370, %r369, %r316;
	xor.b32  	%r371, %r370, %r308;
	shf.l.wrap.b32 	%r372, %r371, %r371, 1;
	xor.b32  	%r373, %r344, %r364;
	xor.b32  	%r374, %r373, %r320;
	xor.b32  	%r375, %r374, %r312;
	shf.l.wrap.b32 	%r376, %r375, %r375, 1;
	xor.b32  	%r377, %r348, %r368;
	xor.b32  	%r378, %r377, %r324;
	xor.b32  	%r379, %r378, %r316;
	shf.l.wrap.b32 	%r380, %r379, %r379, 1;
	xor.b32  	%r381, %r352, %r372;
	xor.b32  	%r382, %r381, %r328;
	xor.b32  	%r383, %r382, %r320;
	shf.l.wrap.b32 	%r384, %r383, %r383, 1;
	xor.b32  	%r385, %r356, %r376;
	xor.b32  	%r386, %r385, %r332;
	xor.b32  	%r387, %r386, %r324;
	shf.l.wrap.b32 	%r388, %r387, %r387, 1;
	xor.b32  	%r389, %r360, %r380;
	xor.b32  	%r390, %r389, %r336;
	xor.b32  	%r391, %r390, %r328;
	shf.l.wrap.b32 	%r392, %r391, %r391, 1;
	xor.b32  	%r393, %r364, %r384;
	xor.b32  	%r394, %r393, %r340;
	xor.b32  	%r395, %r394, %r332;
	shf.l.wrap.b32 	%r396, %r395, %r395, 1;
	xor.b32  	%r397, %r368, %r388;
	xor.b32  	%r398, %r397, %r344;
	xor.b32  	%r399, %r398, %r336;
	shf.l.wrap.b32 	%r400, %r399, %r399, 1;
	xor.b32  	%r401, %r372, %r392;
	xor.b32  	%r402, %r401, %r348;
	xor.b32  	%r403, %r402, %r340;
	shf.l.wrap.b32 	%r404, %r403, %r403, 1;
	add.s32 	%r405, %r13, -1615554381;
	shf.l.wrap.b32 	%r406, %r405, %r405, 5;
	add.s32 	%r407, %r406, %r22;
	add.s32 	%r408, %r407, 1722862861;
	not.b32 	%r409, %r408;
	and.b32  	%r410, %r405, 1506887872;
	sub.s32 	%r411, 1615554380, %r13;
	and.b32  	%r412, %r411, 2079550178;
	or.b32  	%r413, %r410, %r412;
	shf.l.wrap.b32 	%r414, %r408, %r408, 5;
	add.s32 	%r415, %r414, %r413;
	add.s32 	%r416, %r415, %r31;
	add.s32 	%r417, %r416, -214083945;
	shf.l.wrap.b32 	%r418, %r405, %r405, 30;
	and.b32  	%r419, %r408, %r418;
	and.b32  	%r420, %r409, 1506887872;
	or.b32  	%r421, %r419, %r420;
	shf.l.wrap.b32 	%r422, %r417, %r417, 5;
	add.s32 	%r423, %r422, %r421;
	add.s32 	%r424, %r423, %r40;
	add.s32 	%r425, %r424, -696916869;
	shf.l.wrap.b32 	%r426, %r408, %r408, 30;
	and.b32  	%r427, %r417, %r426;
	not.b32 	%r428, %r417;
	and.b32  	%r429, %r418, %r428;
	or.b32  	%r430, %r427, %r429;
	shf.l.wrap.b32 	%r431, %r425, %r425, 5;
	add.s32 	%r432, %r431, %r430;
	add.s32 	%r433, %r432, %r49;
	add.s32 	%r434, %r433, -1269579175;
	shf.l.wrap.b32 	%r435, %r417, %r417, 30;
	and.b32  	%r436, %r425, %r435;
	not.b32 	%r437, %r425;
	and.b32  	%r438, %r426, %r437;
	or.b32  	%r439, %r436, %r438;
	shf.l.wrap.b32 	%r440, %r434, %r434, 5;
	add.s32 	%r441, %r440, %r418;
	add.s32 	%r442, %r441, %r439;
	add.s32 	%r443, %r442, %r58;
	add.s32 	%r444, %r443, 1518500249;
	shf.l.wrap.b32 	%r445, %r425, %r425, 30;
	and.b32  	%r446, %r434, %r445;
	not.b32 	%r447, %r434;
	and.b32  	%r448, %r435, %r447;
	or.b32  	%r449, %r446, %r448;
	shf.l.wrap.b32 	%r450, %r444, %r444, 5;
	add.s32 	%r451, %r450, %r426;
	add.s32 	%r452, %r451, %r449;
	add.s32 	%r453, %r452, %r67;
	add.s32 	%r454, %r453, 1518500249;
	shf.l.wrap.b32 	%r455, %r434, %r434, 30;
	and.b32  	%r456, %r444, %r455;
	not.b32 	%r457, %r444;
	and.b32  	%r458, %r445, %r457;
	or.b32  	%r459, %r456, %r458;
	shf.l.wrap.b32 	%r460, %r454, %r454, 5;
	add.s32 	%r461, %r460, %r435;
	add.s32 	%r462, %r461, %r459;
	add.s32 	%r463, %r462, %r76;
	add.s32 	%r464, %r463, 1518500249;
	shf.l.wrap.b32 	%r465, %r444, %r444, 30;
	and.b32  	%r466, %r454, %r465;
	not.b32 	%r467, %r454;
	and.b32  	%r468, %r455, %r467;
	or.b32  	%r469, %r466, %r468;
	shf.l.wrap.b32 	%r470, %r464, %r464, 5;
	add.s32 	%r471, %r470, %r445;
	add.s32 	%r472, %r471, %r469;
	add.s32 	%r473, %r472, %r85;
	add.s32 	%r474, %r473, 1518500249;
	shf.l.wrap.b32 	%r475, %r454, %r454, 30;
	and.b32  	%r476, %r464, %r475;
	not.b32 	%r477, %r464;
	and.b32  	%r478, %r465, %r477;
	or.b32  	%r479, %r476, %r478;
	shf.l.wrap.b32 	%r480, %r474, %r474, 5;
	add.s32 	%r481, %r480, %r455;
	add.s32 	%r482, %r481, %r479;
	add.s32 	%r483, %r482, %r94;
	add.s32 	%r484, %r483, 1518500249;
	shf.l.wrap.b32 	%r485, %r464, %r464, 30;
	and.b32  	%r486, %r474, %r485;
	not.b32 	%r487, %r474;
	and.b32  	%r488, %r475, %r487;
	or.b32  	%r489, %r486, %r488;
	shf.l.wrap.b32 	%r490, %r484, %r484, 5;
	add.s32 	%r491, %r490, %r465;
	add.s32 	%r492, %r491, %r489;
	add.s32 	%r493, %r492, %r103;
	add.s32 	%r494, %r493, 1518500249;
	shf.l.wrap.b32 	%r495, %r474, %r474, 30;
	and.b32  	%r496, %r484, %r495;
	not.b32 	%r497, %r484;
	and.b32  	%r498, %r485, %r497;
	or.b32  	%r499, %r496, %r498;
	shf.l.wrap.b32 	%r500, %r494, %r494, 5;
	add.s32 	%r501, %r500, %r475;
	add.s32 	%r502, %r501, %r499;
	add.s32 	%r503, %r502, %r112;
	add.s32 	%r504, %r503, 1518500249;
	shf.l.wrap.b32 	%r505, %r484, %r484, 30;
	and.b32  	%r506, %r494, %r505;
	not.b32 	%r507, %r494;
	and.b32  	%r508, %r495, %r507;
	or.b32  	%r509, %r506, %r508;
	shf.l.wrap.b32 	%r510, %r504, %r504, 5;
	add.s32 	%r511, %r510, %r485;
	add.s32 	%r512, %r511, %r509;
	add.s32 	%r513, %r512, %r121;
	add.s32 	%r514, %r513, 1518500249;
	shf.l.wrap.b32 	%r515, %r494, %r494, 30;
	and.b32  	%r516, %r504, %r515;
	not.b32 	%r517, %r504;
	and.b32  	%r518, %r505, %r517;
	or.b32  	%r519, %r516, %r518;
	shf.l.wrap.b32 	%r520, %r514, %r514, 5;
	add.s32 	%r521, %r520, %r495;
	add.s32 	%r522, %r521, %r519;
	add.s32 	%r523, %r522, %r130;
	add.s32 	%r524, %r523, 1518500249;
	shf.l.wrap.b32 	%r525, %r504, %r504, 30;
	and.b32  	%r526, %r514, %r525;
	not.b32 	%r527, %r514;
	and.b32  	%r528, %r515, %r527;
	or.b32  	%r529, %r526, %r528;
	shf.l.wrap.b32 	%r530, %r524, %r524, 5;
	add.s32 	%r531, %r530, %r505;
	add.s32 	%r532, %r531, %r529;
	add.s32 	%r533, %r532, %r139;
	add.s32 	%r534, %r533, 1518500249;
	shf.l.wrap.b32 	%r535, %r514, %r514, 30;
	and.b32  	%r536, %r524, %r535;
	not.b32 	%r537, %r524;
	and.b32  	%r538, %r525, %r537;
	or.b32  	%r539, %r536, %r538;
	shf.l.wrap.b32 	%r540, %r534, %r534, 5;
	add.s32 	%r541, %r540, %r515;
	add.s32 	%r542, %r541, %r539;
	add.s32 	%r543, %r542, %r148;
	add.s32 	%r544, %r543, 1518500249;
	shf.l.wrap.b32 	%r545, %r524, %r524, 30;
	and.b32  	%r546, %r534, %r545;
	not.b32 	%r547, %r534;
	and.b32  	%r548, %r535, %r547;
	or.b32  	%r549, %r546, %r548;
	shf.l.wrap.b32 	%r550, %r544, %r544, 5;
	add.s32 	%r551, %r550, %r525;
	add.s32 	%r552, %r551, %r549;
	add.s32 	%r553, %r552, %r152;
	add.s32 	%r554, %r553, 1518500249;
	shf.l.wrap.b32 	%r555, %r534, %r534, 30;
	and.b32  	%r556, %r544, %r555;
	not.b32 	%r557, %r544;
	and.b32  	%r558, %r545, %r557;
	or.b32  	%r559, %r556, %r558;
	shf.l.wrap.b32 	%r560, %r554, %r554, 5;
	add.s32 	%r561, %r560, %r535;
	add.s32 	%r562, %r561, %r559;
	add.s32 	%r563, %r562, %r156;
	add.s32 	%r564, %r563, 1518500249;
	shf.l.wrap.b32 	%r565, %r544, %r544, 30;
	and.b32  	%r566, %r554, %r565;
	not.b32 	%r567, %r554;
	and.b32  	%r568, %r555, %r567;
	or.b32  	%r569, %r566, %r568;
	shf.l.wrap.b32 	%r570, %r564, %r564, 5;
	add.s32 	%r571, %r570, %r545;
	add.s32 	%r572, %r571, %r569;
	add.s32 	%r573, %r572, %r160;
	add.s32 	%r574, %r573, 1518500249;
	shf.l.wrap.b32 	%r575, %r554, %r554, 30;
	and.b32  	%r576, %r564, %r575;
	not.b32 	%r577, %r564;
	and.b32  	%r578, %r565, %r577;
	or.b32  	%r579, %r576, %r578;
	shf.l.wrap.b32 	%r580, %r574, %r574, 5;
	add.s32 	%r581, %r580, %r555;
	add.s32 	%r582, %r581, %r579;
	add.s32 	%r583, %r582, %r164;
	add.s32 	%r584, %r583, 1518500249;
	shf.l.wrap.b32 	%r585, %r564, %r564, 30;
	xor.b32  	%r586, %r585, %r575;
	xor.b32  	%r587, %r586, %r574;
	shf.l.wrap.b32 	%r588, %r584, %r584, 5;
	add.s32 	%r589, %r588, %r565;
	add.s32 	%r590, %r589, %r587;
	add.s32 	%r591, %r590, %r168;
	add.s32 	%r592, %r591, 1859775393;
	shf.l.wrap.b32 	%r593, %r574, %r574, 30;
	xor.b32  	%r594, %r593, %r585;
	xor.b32  	%r595, %r594, %r584;
	shf.l.wrap.b32 	%r596, %r592, %r592, 5;
	add.s32 	%r597, %r596, %r575;
	add.s32 	%r598, %r597, %r595;
	add.s32 	%r599, %r598, %r172;
	add.s32 	%r600, %r599, 1859775393;
	shf.l.wrap.b32 	%r601, %r584, %r584, 30;
	xor.b32  	%r602, %r601, %r593;
	xor.b32  	%r603, %r602, %r592;
	shf.l.wrap.b32 	%r604, %r600, %r600, 5;
	add.s32 	%r605, %r604, %r585;
	add.s32 	%r606, %r605, %r603;
	add.s32 	%r607, %r606, %r176;
	add.s32 	%r608, %r607, 1859775393;
	shf.l.wrap.b32 	%r609, %r592, %r592, 30;
	xor.b32  	%r610, %r609, %r601;
	xor.b32  	%r611, %r610, %r600;
	shf.l.wrap.b32 	%r612, %r608, %r608, 5;
	add.s32 	%r613, %r612, %r593;
	add.s32 	%r614, %r613, %r611;
	add.s32 	%r615, %r614, %r180;
	add.s32 	%r616, %r615, 1859775393;
	shf.l.wrap.b32 	%r617, %r600, %r600, 30;
	xor.b32  	%r618, %r617, %r609;
	xor.b32  	%r619, %r618, %r608;
	shf.l.wrap.b32 	%r620, %r616, %r616, 5;
	add.s32 	%r621, %r620, %r601;
	add.s32 	%r622, %r621, %r619;
	add.s32 	%r623, %r622, %r184;
	add.s32 	%r624, %r623, 1859775393;
	shf.l.wrap.b32 	%r625, %r608, %r608, 30;
	xor.b32  	%r626, %r625, %r617;
	xor.b32  	%r627, %r626, %r616;
	shf.l.wrap.b32 	%r628, %r624, %r624, 5;
	add.s32 	%r629, %r628, %r609;
	add.s32 	%r630, %r629, %r627;
	add.s32 	%r631, %r630, %r188;
	add.s32 	%r632, %r631, 1859775393;
	shf.l.wrap.b32 	%r633, %r616, %r616, 30;
	xor.b32  	%r634, %r633, %r625;
	xor.b32  	%r635, %r634, %r624;
	shf.l.wrap.b32 	%r636, %r632, %r632, 5;
	add.s32 	%r637, %r636, %r617;
	add.s32 	%r638, %r637, %r635;
	add.s32 	%r639, %r638, %r192;
	add.s32 	%r640, %r639, 1859775393;
	shf.l.wrap.b32 	%r641, %r624, %r624, 30;
	xor.b32  	%r642, %r641, %r633;
	xor.b32  	%r643, %r642, %r632;
	shf.l.wrap.b32 	%r644, %r640, %r640, 5;
	add.s32 	%r645, %r644, %r625;
	add.s32 	%r646, %r645, %r643;
	add.s32 	%r647, %r646, %r196;
	add.s32 	%r648, %r647, 1859775393;
	shf.l.wrap.b32 	%r649, %r632, %r632, 30;
	xor.b32  	%r650, %r649, %r641;
	xor.b32  	%r651, %r650, %r640;
	shf.l.wrap.b32 	%r652, %r648, %r648, 5;
	add.s32 	%r653, %r652, %r633;
	add.s32 	%r654, %r653, %r651;
	add.s32 	%r655, %r654, %r200;
	add.s32 	%r656, %r655, 1859775393;
	shf.l.wrap.b32 	%r657, %r640, %r640, 30;
	xor.b32  	%r658, %r657, %r649;
	xor.b32  	%r659, %r658, %r648;
	shf.l.wrap.b32 	%r660, %r656, %r656, 5;
	add.s32 	%r661, %r660, %r641;
	add.s32 	%r662, %r661, %r659;
	add.s32 	%r663, %r662, %r204;
	add.s32 	%r664, %r663, 1859775393;
	shf.l.wrap.b32 	%r665, %r648, %r648, 30;
	xor.b32  	%r666, %r665, %r657;
	xor.b32  	%r667, %r666, %r656;
	shf.l.wrap.b32 	%r668, %r664, %r664, 5;
	add.s32 	%r669, %r668, %r649;
	add.s32 	%r670, %r669, %r667;
	add.s32 	%r671, %r670, %r208;
	add.s32 	%r672, %r671, 1859775393;
	shf.l.wrap.b32 	%r673, %r656, %r656, 30;
	xor.b32  	%r674, %r673, %r665;
	xor.b32  	%r675, %r674, %r664;
	shf.l.wrap.b32 	%r676, %r672, %r672, 5;
	add.s32 	%r677, %r676, %r657;
	add.s32 	%r678, %r677, %r675;
	add.s32 	%r679, %r678, %r212;
	add.s32 	%r680, %r679, 1859775393;
	shf.l.wrap.b32 	%r681, %r664, %r664, 30;
	xor.b32  	%r682, %r681, %r673;
	xor.b32  	%r683, %r682, %r672;
	shf.l.wrap.b32 	%r684, %r680, %r680, 5;
	add.s32 	%r685, %r684, %r665;
	add.s32 	%r686, %r685, %r683;
	add.s32 	%r687, %r686, %r216;
	add.s32 	%r688, %r687, 1859775393;
	shf.l.wrap.b32 	%r689, %r672, %r672, 30;
	xor.b32  	%r690, %r689, %r681;
	xor.b32  	%r691, %r690, %r680;
	shf.l.wrap.b32 	%r692, %r688, %r688, 5;
	add.s32 	%r693, %r692, %r673;
	add.s32 	%r694, %r693, %r691;
	add.s32 	%r695, %r694, %r220;
	add.s32 	%r696, %r695, 1859775393;
	shf.l.wrap.b32 	%r697, %r680, %r680, 30;
	xor.b32  	%r698, %r697, %r689;
	xor.b32  	%r699, %r698, %r688;
	shf.l.wrap.b32 	%r700, %r696, %r696, 5;
	add.s32 	%r701, %r700, %r681;
	add.s32 	%r702, %r701, %r699;
	add.s32 	%r703, %r702, %r224;
	add.s32 	%r704, %r703, 1859775393;
	shf.l.wrap.b32 	%r705, %r688, %r688, 30;
	xor.b32  	%r706, %r705, %r697;
	xor.b32  	%r707, %r706, %r696;
	shf.l.wrap.b32 	%r708, %r704, %r704, 5;
	add.s32 	%r709, %r708, %r689;
	add.s32 	%r710, %r709, %r707;
	add.s32 	%r711, %r710, %r228;
	add.s32 	%r712, %r711, 1859775393;
	shf.l.wrap.b32 	%r713, %r696, %r696, 30;
	xor.b32  	%r714, %r713, %r705;
	xor.b32  	%r715, %r714, %r704;
	shf.l.wrap.b32 	%r716, %r712, %r712, 5;
	add.s32 	%r717, %r716, %r697;
	add.s32 	%r718, %r717, %r715;
	add.s32 	%r719, %r718, %r232;
	add.s32 	%r720, %r719, 1859775393;
	shf.l.wrap.b32 	%r721, %r704, %r704, 30;
	xor.b32  	%r722, %r721, %r713;
	xor.b32  	%r723, %r722, %r712;
	shf.l.wrap.b32 	%r724, %r720, %r720, 5;
	add.s32 	%r725, %r724, %r705;
	add.s32 	%r726, %r725, %r723;
	add.s32 	%r727, %r726, %r236;
	add.s32 	%r728, %r727, 1859775393;
	shf.l.wrap.b32 	%r729, %r712, %r712, 30;
	xor.b32  	%r730, %r729, %r721;
	xor.b32  	%r731, %r730, %r720;
	shf.l.wrap.b32 	%r732, %r728, %r728, 5;
	add.s32 	%r733, %r732, %r713;
	add.s32 	%r734, %r733, %r731;
	add.s32 	%r735, %r734, %r240;
	add.s32 	%r736, %r735, 1859775393;
	shf.l.wrap.b32 	%r737, %r720, %r720, 30;
	xor.b32  	%r738, %r737, %r729;
	xor.b32  	%r739, %r738, %r728;
	shf.l.wrap.b32 	%r740, %r736, %r736, 5;
	add.s32 	%r741, %r740, %r721;
	add.s32 	%r742, %r741, %r739;
	add.s32 	%r743, %r742, %r244;
	add.s32 	%r744, %r743, 1859775393;
	shf.l.wrap.b32 	%r745, %r728, %r728, 30;
	or.b32  	%r746, %r745, %r737;
	and.b32  	%r747, %r736, %r746;
	and.b32  	%r748, %r745, %r737;
	or.b32  	%r749, %r747, %r748;
	shf.l.wrap.b32 	%r750, %r744, %r744, 5;
	add.s32 	%r751, %r750, %r729;
	add.s32 	%r752, %r751, %r749;
	add.s32 	%r753, %r752, %r248;
	add.s32 	%r754, %r753, -1894007588;
	shf.l.wrap.b32 	%r755, %r736, %r736, 30;
	or.b32  	%r756, %r755, %r745;
	and.b32  	%r757, %r744, %r756;
	and.b32  	%r758, %r755, %r745;
	or.b32  	%r759, %r757, %r758;
	shf.l.wrap.b32 	%r760, %r754, %r754, 5;
	add.s32 	%r761, %r760, %r737;
	add.s32 	%r762, %r761, %r759;
	add.s32 	%r763, %r762, %r252;
	add.s32 	%r764, %r763, -1894007588;
	shf.l.wrap.b32 	%r765, %r744, %r744, 30;
	or.b32  	%r766, %r765, %r755;
	and.b32  	%r767, %r754, %r766;
	and.b32  	%r768, %r765, %r755;
	or.b32  	%r769, %r767, %r768;
	shf.l.wrap.b32 	%r770, %r764, %r764, 5;
	add.s32 	%r771, %r770, %r745;
	add.s32 	%r772, %r771, %r769;
	add.s32 	%r773, %r772, %r256;
	add.s32 	%r774, %r773, -1894007588;
	shf.l.wrap.b32 	%r775, %r754, %r754, 30;
	or.b32  	%r776, %r775, %r765;
	and.b32  	%r777, %r764, %r776;
	and.b32  	%r778, %r775, %r765;
	or.b32  	%r779, %r777, %r778;
	shf.l.wrap.b32 	%r780, %r774, %r774, 5;
	add.s32 	%r781, %r780, %r755;
	add.s32 	%r782, %r781, %r779;
	add.s32 	%r783, %r782, %r260;
	add.s32 	%r784, %r783, -1894007588;
	shf.l.wrap.b32 	%r785, %r764, %r764, 30;
	or.b32  	%r786, %r785, %r775;
	and.b32  	%r787, %r774, %r786;
	and.b32  	%r788, %r785, %r775;
	or.b32  	%r789, %r787, %r788;
	shf.l.wrap.b32 	%r790, %r784, %r784, 5;
	add.s32 	%r791, %r790, %r765;
	add.s32 	%r792, %r791, %r789;
	add.s32 	%r793, %r792, %r264;
	add.s32 	%r794, %r793, -1894007588;
	shf.l.wrap.b32 	%r795, %r774, %r774, 30;
	or.b32  	%r796, %r795, %r785;
	and.b32  	%r797, %r784, %r796;
	and.b32  	%r798, %r795, %r785;
	or.b32  	%r799, %r797, %r798;
	shf.l.wrap.b32 	%r800, %r794, %r794, 5;
	add.s32 	%r801, %r800, %r775;
	add.s32 	%r802, %r801, %r799;
	add.s32 	%r803, %r802, %r268;
	add.s32 	%r804, %r803, -1894007588;
	shf.l.wrap.b32 	%r805, %r784, %r784, 30;
	or.b32  	%r806, %r805, %r795;
	and.b32  	%r807, %r794, %r806;
	and.b32  	%r808, %r805, %r795;
	or.b32  	%r809, %r807, %r808;
	shf.l.wrap.b32 	%r810, %r804, %r804, 5;
	add.s32 	%r811, %r810, %r785;
	add.s32 	%r812, %r811, %r809;
	add.s32 	%r813, %r812, %r272;
	add.s32 	%r814, %r813, -1894007588;
	shf.l.wrap.b32 	%r815, %r794, %r794, 30;
	or.b32  	%r816, %r815, %r805;
	and.b32  	%r817, %r804, %r816;
	and.b32  	%r818, %r815, %r805;
	or.b32  	%r819, %r817, %r818;
	shf.l.wrap.b32 	%r820, %r814, %r814, 5;
	add.s32 	%r821, %r820, %r795;
	add.s32 	%r822, %r821, %r819;
	add.s32 	%r823, %r822, %r276;
	add.s32 	%r824, %r823, -1894007588;
	shf.l.wrap.b32 	%r825, %r804, %r804, 30;
	or.b32  	%r826, %r825, %r815;
	and.b32  	%r827, %r814, %r826;
	and.b32  	%r828, %r825, %r815;
	or.b32  	%r829, %r827, %r828;
	shf.l.wrap.b32 	%r830, %r824, %r824, 5;
	add.s32 	%r831, %r830, %r805;
	add.s32 	%r832, %r831, %r829;
	add.s32 	%r833, %r832, %r280;
	add.s32 	%r834, %r833, -1894007588;
	shf.l.wrap.b32 	%r835, %r814, %r814, 30;
	or.b32  	%r836, %r835, %r825;
	and.b32  	%r837, %r824, %r836;
	and.b32  	%r838, %r835, %r825;
	or.b32  	%r839, %r837, %r838;
	shf.l.wrap.b32 	%r840, %r834, %r834, 5;
	add.s32 	%r841, %r840, %r815;
	add.s32 	%r842, %r841, %r839;
	add.s32 	%r843, %r842, %r284;
	add.s32 	%r844, %r843, -1894007588;
	shf.l.wrap.b32 	%r845, %r824, %r824, 30;
	or.b32  	%r846, %r845, %r835;
	and.b32  	%r847, %r834, %r846;
	and.b32  	%r848, %r845, %r835;
	or.b32  	%r849, %r847, %r848;
	shf.l.wrap.b32 	%r850, %r844, %r844, 5;
	add.s32 	%r851, %r850, %r825;
	add.s32 	%r852, %r851, %r849;
	add.s32 	%r853, %r852, %r288;
	add.s32 	%r854, %r853, -1894007588;
	shf.l.wrap.b32 	%r855, %r834, %r834, 30;
	or.b32  	%r856, %r855, %r845;
	and.b32  	%r857, %r844, %r856;
	and.b32  	%r858, %r855, %r845;
	or.b32  	%r859, %r857, %r858;
	shf.l.wrap.b32 	%r860, %r854, %r854, 5;
	add.s32 	%r861, %r860, %r835;
	add.s32 	%r862, %r861, %r859;
	add.s32 	%r863, %r862, %r292;
	add.s32 	%r864, %r863, -1894007588;
	shf.l.wrap.b32 	%r865, %r844, %r844, 30;
	or.b32  	%r866, %r865, %r855;
	and.b32  	%r867, %r854, %r866;
	and.b32  	%r868, %r865, %r855;
	or.b32  	%r869, %r867, %r868;
	shf.l.wrap.b32 	%r870, %r864, %r864, 5;
	add.s32 	%r871, %r870, %r845;
	add.s32 	%r872, %r871, %r869;
	add.s32 	%r873, %r872, %r296;
	add.s32 	%r874, %r873, -1894007588;
	shf.l.wrap.b32 	%r875, %r854, %r854, 30;
	or.b32  	%r876, %r875, %r865;
	and.b32  	%r877, %r864, %r876;
	and.b32  	%r878, %r875, %r865;
	or.b32  	%r879, %r877, %r878;
	shf.l.wrap.b32 	%r880, %r874, %r874, 5;
	add.s32 	%r881, %r880, %r855;
	add.s32 	%r882, %r881, %r879;
	add.s32 	%r883, %r882, %r300;
	add.s32 	%r884, %r883, -1894007588;
	shf.l.wrap.b32 	%r885, %r864, %r864, 30;
	or.b32  	%r886, %r885, %r875;
	and.b32  	%r887, %r874, %r886;
	and.b32  	%r888, %r885, %r875;
	or.b32  	%r889, %r887, %r888;
	shf.l.wrap.b32 	%r890, %r884, %r884, 5;
	add.s32 	%r891, %r890, %r865;
	add.s32 	%r892, %r891, %r889;
	add.s32 	%r893, %r892, %r304;
	add.s32 	%r894, %r893, -1894007588;
	shf.l.wrap.b32 	%r895, %r874, %r874, 30;
	or.b32  	%r896, %r895, %r885;
	and.b32  	%r897, %r884, %r896;
	and.b32  	%r898, %r895, %r885;
	or.b32  	%r899, %r897, %r898;
	shf.l.wrap.b32 	%r900, %r894, %r894, 5;
	add.s32 	%r901, %r900, %r875;
	add.s32 	%r902, %r901, %r899;
	add.s32 	%r903, %r902, %r308;
	add.s32 	%r904, %r903, -1894007588;
	shf.l.wrap.b32 	%r905, %r884, %r884, 30;
	or.b32  	%r906, %r905, %r895;
	and.b32  	%r907, %r894, %r906;
	and.b32  	%r908, %r905, %r895;
	or.b32  	%r909, %r907, %r908;
	shf.l.wrap.b32 	%r910, %r904, %r904, 5;
	add.s32 	%r911, %r910, %r885;
	add.s32 	%r912, %r911, %r909;
	add.s32 	%r913, %r912, %r312;
	add.s32 	%r914, %r913, -1894007588;
	shf.l.wrap.b32 	%r915, %r894, %r894, 30;
	or.b32  	%r916, %r915, %r905;
	and.b32  	%r917, %r904, %r916;
	and.b32  	%r918, %r915, %r905;
	or.b32  	%r919, %r917, %r918;
	shf.l.wrap.b32 	%r920, %r914, %r914, 5;
	add.s32 	%r921, %r920, %r895;
	add.s32 	%r922, %r921, %r919;
	add.s32 	%r923, %r922, %r316;
	add.s32 	%r924, %r923, -1894007588;
	shf.l.wrap.b32 	%r925, %r904, %r904, 30;
	or.b32  	%r926, %r925, %r915;
	and.b32  	%r927, %r914, %r926;
	and.b32  	%r928, %r925, %r915;
	or.b32  	%r929, %r927, %r928;
	shf.l.wrap.b32 	%r930, %r924, %r924, 5;
	add.s32 	%r931, %r930, %r905;
	add.s32 	%r932, %r931, %r929;
	add.s32 	%r933, %r932, %r320;
	add.s32 	%r934, %r933, -1894007588;
	shf.l.wrap.b32 	%r935, %r914, %r914, 30;
	or.b32  	%r936, %r935, %r925;
	and.b32  	%r937, %r924, %r936;
	and.b32  	%r938, %r935, %r925;
	or.b32  	%r939, %r937, %r938;
	shf.l.wrap.b32 	%r940, %r934, %r934, 5;
	add.s32 	%r941, %r940, %r915;
	add.s32 	%r942, %r941, %r939;
	add.s32 	%r943, %r942, %r324;
	add.s32 	%r944, %r943, -1894007588;
	shf.l.wrap.b32 	%r945, %r924, %r924, 30;
	xor.b32  	%r946, %r945, %r935;
	xor.b32  	%r947, %r946, %r934;
	shf.l.wrap.b32 	%r948, %r944, %r944, 5;
	add.s32 	%r949, %r948, %r925;
	add.s32 	%r950, %r949, %r947;
	add.s32 	%r951, %r950, %r328;
	add.s32 	%r952, %r951, -899497514;
	shf.l.wrap.b32 	%r953, %r934, %r934, 30;
	xor.b32  	%r954, %r953, %r945;
	xor.b32  	%r955, %r954, %r944;
	shf.l.wrap.b32 	%r956, %r952, %r952, 5;
	add.s32 	%r957, %r956, %r935;
	add.s32 	%r958, %r957, %r955;
	add.s32 	%r959, %r958, %r332;
	add.s32 	%r960, %r959, -899497514;
	shf.l.wrap.b32 	%r961, %r944, %r944, 30;
	xor.b32  	%r962, %r961, %r953;
	xor.b32  	%r963, %r962, %r952;
	shf.l.wrap.b32 	%r964, %r960, %r960, 5;
	add.s32 	%r965, %r964, %r945;
	add.s32 	%r966, %r965, %r963;
	add.s32 	%r967, %r966, %r336;
	add.s32 	%r968, %r967, -899497514;
	shf.l.wrap.b32 	%r969, %r952, %r952, 30;
	xor.b32  	%r970, %r969, %r961;
	xor.b32  	%r971, %r970, %r960;
	shf.l.wrap.b32 	%r972, %r968, %r968, 5;
	add.s32 	%r973, %r972, %r953;
	add.s32 	%r974, %r973, %r971;
	add.s32 	%r975, %r974, %r340;
	add.s32 	%r976, %r975, -899497514;
	shf.l.wrap.b32 	%r977, %r960, %r960, 30;
	xor.b32  	%r978, %r977, %r969;
	xor.b32  	%r979, %r978, %r968;
	shf.l.wrap.b32 	%r980, %r976, %r976, 5;
	add.s32 	%r981, %r980, %r961;
	add.s32 	%r982, %r981, %r979;
	add.s32 	%r983, %r982, %r344;
	add.s32 	%r984, %r983, -899497514;
	shf.l.wrap.b32 	%r985, %r968, %r968, 30;
	xor.b32  	%r986, %r985, %r977;
	xor.b32  	%r987, %r986, %r976;
	shf.l.wrap.b32 	%r988, %r984, %r984, 5;
	add.s32 	%r989, %r988, %r969;
	add.s32 	%r990, %r989, %r987;
	add.s32 	%r991, %r990, %r348;
	add.s32 	%r992, %r991, -899497514;
	shf.l.wrap.b32 	%r993, %r976, %r976, 30;
	xor.b32  	%r994, %r993, %r985;
	xor.b32  	%r995, %r994, %r984;
	shf.l.wrap.b32 	%r996, %r992, %r992, 5;
	add.s32 	%r997, %r996, %r977;
	add.s32 	%r998, %r997, %r995;
	add.s32 	%r999, %r998, %r352;
	add.s32 	%r1000, %r999, -899497514;
	shf.l.wrap.b32 	%r1001, %r984, %r984, 30;
	xor.b32  	%r1002, %r1001, %r993;
	xor.b32  	%r1003, %r1002, %r992;
	shf.l.wrap.b32 	%r1004, %r1000, %r1000, 5;
	add.s32 	%r1005, %r1004, %r985;
	add.s32 	%r1006, %r1005, %r1003;
	add.s32 	%r1007, %r1006, %r356;
	add.s32 	%r1008, %r1007, -899497514;
	shf.l.wrap.b32 	%r1009, %r992, %r992, 30;
	xor.b32  	%r1010, %r1009, %r1001;
	xor.b32  	%r1011, %r1010, %r1000;
	shf.l.wrap.b32 	%r1012, %r1008, %r1008, 5;
	add.s32 	%r1013, %r1012, %r993;
	add.s32 	%r1014, %r1013, %r1011;
	add.s32 	%r1015, %r1014, %r360;
	add.s32 	%r1016, %r1015, -899497514;
	shf.l.wrap.b32 	%r1017, %r1000, %r1000, 30;
	xor.b32  	%r1018, %r1017, %r1009;
	xor.b32  	%r1019, %r1018, %r1008;
	shf.l.wrap.b32 	%r1020, %r1016, %r1016, 5;
	add.s32 	%r1021, %r1020, %r1001;
	add.s32 	%r1022, %r1021, %r1019;
	add.s32 	%r1023, %r1022, %r364;
	add.s32 	%r1024, %r1023, -899497514;
	shf.l.wrap.b32 	%r1025, %r1008, %r1008, 30;
	xor.b32  	%r1026, %r1025, %r1017;
	xor.b32  	%r1027, %r1026, %r1016;
	shf.l.wrap.b32 	%r1028, %r1024, %r1024, 5;
	add.s32 	%r1029, %r1028, %r1009;
	add.s32 	%r1030, %r1029, %r1027;
	add.s32 	%r1031, %r1030, %r368;
	add.s32 	%r1032, %r1031, -899497514;
	shf.l.wrap.b32 	%r1033, %r1016, %r1016, 30;
	xor.b32  	%r1034, %r1033, %r1025;
	xor.b32  	%r1035, %r1034, %r1024;
	shf.l.wrap.b32 	%r1036, %r1032, %r1032, 5;
	add.s32 	%r1037, %r1036, %r1017;
	add.s32 	%r1038, %r1037, %r1035;
	add.s32 	%r1039, %r1038, %r372;
	add.s32 	%r1040, %r1039, -899497514;
	shf.l.wrap.b32 	%r1041, %r1024, %r1024, 30;
	xor.b32  	%r1042, %r1041, %r1033;
	xor.b32  	%r1043, %r1042, %r1032;
	shf.l.wrap.b32 	%r1044, %r1040, %r1040, 5;
	add.s32 	%r1045, %r1044, %r1025;
	add.s32 	%r1046, %r1045, %r1043;
	add.s32 	%r1047, %r1046, %r376;
	add.s32 	%r1048, %r1047, -899497514;
	shf.l.wrap.b32 	%r1049, %r1032, %r1032, 30;
	xor.b32  	%r1050, %r1049, %r1041;
	xor.b32  	%r1051, %r1050, %r1040;
	shf.l.wrap.b32 	%r1052, %r1048, %r1048, 5;
	add.s32 	%r1053, %r1052, %r1033;
	add.s32 	%r1054, %r1053, %r1051;
	add.s32 	%r1055, %r1054, %r380;
	add.s32 	%r1056, %r1055, -899497514;
	shf.l.wrap.b32 	%r1057, %r1040, %r1040, 30;
	xor.b32  	%r1058, %r1057, %r1049;
	xor.b32  	%r1059, %r1058, %r1048;
	shf.l.wrap.b32 	%r1060, %r1056, %r1056, 5;
	add.s32 	%r1061, %r1060, %r1041;
	add.s32 	%r1062, %r1061, %r1059;
	add.s32 	%r1063, %r1062, %r384;
	add.s32 	%r1064, %r1063, -899497514;
	shf.l.wrap.b32 	%r1065, %r1048, %r1048, 30;
	xor.b32  	%r1066, %r1065, %r1057;
	xor.b32  	%r1067, %r1066, %r1056;
	shf.l.wrap.b32 	%r1068, %r1064, %r1064, 5;
	add.s32 	%r1069, %r1068, %r1049;
	add.s32 	%r1070, %r1069, %r1067;
	add.s32 	%r1071, %r1070, %r388;
	add.s32 	%r1072, %r1071, -899497514;
	shf.l.wrap.b32 	%r1073, %r1056, %r1056, 30;
	xor.b32  	%r1074, %r1073, %r1065;
	xor.b32  	%r1075, %r1074, %r1064;
	shf.l.wrap.b32 	%r1076, %r1072, %r1072, 5;
	add.s32 	%r1077, %r1076, %r1057;
	add.s32 	%r1078, %r1077, %r1075;
	add.s32 	%r1079, %r1078, %r392;
	add.s32 	%r1080, %r1079, -899497514;
	shf.l.wrap.b32 	%r1081, %r1064, %r1064, 30;
	xor.b32  	%r1082, %r1081, %r1073;
	xor.b32  	%r1083, %r1082, %r1072;
	shf.l.wrap.b32 	%r1084, %r1080, %r1080, 5;
	add.s32 	%r1085, %r1084, %r1065;
	add.s32 	%r1086, %r1085, %r1083;
	add.s32 	%r1087, %r1086, %r396;
	add.s32 	%r1088, %r1087, -899497514;
	shf.l.wrap.b32 	%r1089, %r1072, %r1072, 30;
	xor.b32  	%r1090, %r1089, %r1081;
	xor.b32  	%r1091, %r1090, %r1080;
	shf.l.wrap.b32 	%r1092, %r1088, %r1088, 5;
	add.s32 	%r1093, %r1092, %r1073;
	add.s32 	%r1094, %r1093, %r1091;
	add.s32 	%r1095, %r1094, %r400;
	add.s32 	%r1096, %r1095, -899497514;
	shf.l.wrap.b32 	%r1097, %r1080, %r1080, 30;
	xor.b32  	%r1098, %r1097, %r1089;
	xor.b32  	%r1099, %r1098, %r1088;
	shf.l.wrap.b32 	%r1100, %r1096, %r1096, 5;
	add.s32 	%r1101, %r1100, %r1081;
	add.s32 	%r1102, %r1101, %r1099;
	add.s32 	%r1103, %r1102, %r404;
	shf.l.wrap.b32 	%r1104, %r1088, %r1088, 30;
	add.s32 	%r1105, %r1103, 833086679;
	add.s32 	%r1106, %r1095, -1171231393;
	add.s32 	%r1107, %r1104, -1732584194;
	add.s32 	%r1108, %r1097, 271733878;
	add.s32 	%r1109, %r1089, -1009589776;
	shr.u32 	%r1110, %r1105, 24;
	st.global.u8 	[%rd9], %r1110;
	shr.u32 	%r1111, %r1105, 16;
	st.global.u8 	[%rd9+1], %r1111;
	shr.u32 	%r1112, %r1105, 8;
	st.global.u8 	[%rd9+2], %r1112;
	st.global.u8 	[%rd9+3], %r1105;
	shr.u32 	%r1113, %r1106, 24;
	st.global.u8 	[%rd9+4], %r1113;
	shr.u32 	%r1114, %r1106, 16;
	st.global.u8 	[%rd9+5], %r1114;
	shr.u32 	%r1115, %r1106, 8;
	st.global.u8 	[%rd9+6], %r1115;
	st.global.u8 	[%rd9+7], %r1106;
	shr.u32 	%r1116, %r1107, 24;
	st.global.u8 	[%rd9+8], %r1116;
	shr.u32 	%r1117, %r1107, 16;
	st.global.u8 	[%rd9+9], %r1117;
	shr.u32 	%r1118, %r1107, 8;
	st.global.u8 	[%rd9+10], %r1118;
	st.global.u8 	[%rd9+11], %r1107;
	shr.u32 	%r1119, %r1108, 24;
	st.global.u8 	[%rd9+12], %r1119;
	shr.u32 	%r1120, %r1108, 16;
	st.global.u8 	[%rd9+13], %r1120;
	shr.u32 	%r1121, %r1108, 8;
	st.global.u8 	[%rd9+14], %r1121;
	st.global.u8 	[%rd9+15], %r1108;
	shr.u32 	%r1122, %r1109, 24;
	st.global.u8 	[%rd9+16], %r1122;
	shr.u32 	%r1123, %r1109, 16;
	st.global.u8 	[%rd9+17], %r1123;
	shr.u32 	%r1124, %r1109, 8;
	st.global.u8 	[%rd9+18], %r1124;
	st.global.u8 	[%rd9+19], %r1109;
$L__BB0_2:
	ret;

}
	// .globl	_Z11sha1_kernelILi1EEvPKhPhm
.visible .entry _Z11sha1_kernelILi1EEvPKhPhm(
	.param .u64 .ptr .align 1 _Z11sha1_kernelILi1EEvPKhPhm_param_0,
	.param .u64 .ptr .align 1 _Z11sha1_kernelILi1EEvPKhPhm_param_1,
	.param .u64 _Z11sha1_kernelILi1EEvPKhPhm_param_2
)
{
	.reg .pred 	%p<2>;
	.reg .b16 	%rs<17>;
	.reg .b32 	%r<1125>;
	.reg .b64 	%rd<10>;

	ld.param.u64 	%rd2, [_Z11sha1_kernelILi1EEvPKhPhm_param_0];
	ld.param.u64 	%rd3, [_Z11sha1_kernelILi1EEvPKhPhm_param_1];
	ld.param.u64 	%rd4, [_Z11sha1_kernelILi1EEvPKhPhm_param_2];
	mov.u32 	%r1, %ctaid.x;
	mov.u32 	%r2, %ntid.x;
	mov.u32 	%r3, %tid.x;
	mad.lo.s32 	%r4, %r1, %r2, %r3;
	cvt.u64.u32 	%rd1, %r4;
	setp.le.u64 	%p1, %rd4, %rd1;
	@%p1 bra 	$L__BB1_2;
	cvta.to.global.u64 	%rd5, %rd3;
	cvta.to.global.u64 	%rd6, %rd2;
	shl.b64 	%rd7, %rd1, 6;
	add.s64 	%rd8, %rd6, %rd7;
	mad.lo.s64 	%rd9, %rd1, 20, %rd5;
	ld.global.u8 	%r5, [%rd8];
	shl.b32 	%r6, %r5, 24;
	ld.global.u8 	%r7, [%rd8+1];
	shl.b32 	%r8, %r7, 16;
	or.b32  	%r9, %r8, %r6;
	ld.global.u8 	%rs1, [%rd8+2];
	mul.wide.u16 	%r10, %rs1, 256;
	or.b32  	%r11, %r9, %r10;
	ld.global.u8 	%r12, [%rd8+3];
	or.b32  	%r13, %r11, %r12;
	ld.global.u8 	%r14, [%rd8+4];
	shl.b32 	%r15, %r14, 24;
	ld.global.u8 	%r16, [%rd8+5];
	shl.b32 	%r17, %r16, 16;
	or.b32  	%r18, %r17, %r15;
	ld.global.u8 	%rs2, [%rd8+6];
	mul.wide.u16 	%r19, %rs2, 256;
	or.b32  	%r20, %r18, %r19;
	ld.global.u8 	%r21, [%rd8+7];
	or.b32  	%r22, %r20, %r21;
	ld.global.u8 	%r23, [%rd8+8];
	shl.b32 	%r24, %r23, 24;
	ld.global.u8 	%r25, [%rd8+9];
	shl.b32 	%r26, %r25, 16;
	or.b32  	%r27, %r26, %r24;
	ld.global.u8 	%rs3, [%rd8+10];
	mul.wide.u16 	%r28, %rs3, 256;
	or.b32  	%r29, %r27, %r28;
	ld.global.u8 	%r30, [%rd8+11];
	or.b32  	%r31, %r29, %r30;
	ld.global.u8 	%r32, [%rd8+12];
	shl.b32 	%r33, %r32, 24;
	ld.global.u8 	%r34, [%rd8+13];
	shl.b32 	%r35, %r34, 16;
	or.b32  	%r36, %r35, %r33;
	ld.global.u8 	%rs4, [%rd8+14];
	mul.wide.u16 	%r37, %rs4, 256;
	or.b32  	%r38, %r36, %r37;
	ld.global.u8 	%r39, [%rd8+15];
	or.b32  	%r40, %r38, %r39;
	ld.global.u8 	%r41, [%rd8+16];
	shl.b32 	%r42, %r41, 24;
	ld.global.u8 	%r43, [%rd8+17];
	shl.b32 	%r44, %r43, 16;
	or.b32  	%r45, %r44, %r42;
	ld.global.u8 	%rs5, [%rd8+18];
	mul.wide.u16 	%r46, %rs5, 256;
	or.b32  	%r47, %r45, %r46;
	ld.global.u8 	%r48, [%rd8+19];
	or.b32  	%r49, %r47, %r48;
	ld.global.u8 	%r50, [%rd8+20];
	shl.b32 	%r51, %r50, 24;
	ld.global.u8 	%r52, [%rd8+21];
	shl.b32 	%r53, %r52, 16;
	or.b32  	%r54, %r53, %r51;
	ld.global.u8 	%rs6, [%rd8+22];
	mul.wide.u16 	%r55, %rs6, 256;
	or.b32  	%r56, %r54, %r55;
	ld.global.u8 	%r57, [%rd8+23];
	or.b32  	%r58, %r56, %r57;
	ld.global.u8 	%r59, [%rd8+24];
	shl.b32 	%r60, %r59, 24;
	ld.global.u8 	%r61, [%rd8+25];
	shl.b32 	%r62, %r61, 16;
	or.b32  	%r63, %r62, %r60;
	ld.global.u8 	%rs7, [%rd8+26];
	mul.wide.u16 	%r64, %rs7, 256;
	or.b32  	%r65, %r63, %r64;
	ld.global.u8 	%r66, [%rd8+27];
	or.b32  	%r67, %r65, %r66;
	ld.global.u8 	%r68, [%rd8+28];
	shl.b32 	%r69, %r68, 24;
	ld.global.u8 	%r70, [%rd8+29];
	shl.b32 	%r71, %r70, 16;
	or.b32  	%r72, %r71, %r69;
	ld.global.u8 	%rs8, [%rd8+30];
	mul.wide.u16 	%r73, %rs8, 256;
	or.b32  	%r74, %r72, %r73;
	ld.global.u8 	%r75, [%rd8+31];
	or.b32  	%r76, %r74, %r75;
	ld.global.u8 	%r77, [%rd8+32];
	shl.b32 	%r78, %r77, 24;
	ld.global.u8 	%r79, [%rd8+33];
	shl.b32 	%r80, %r79, 16;
	or.b32  	%r81, %r80, %r78;
	ld.global.u8 	%rs9, [%rd8+34];
	mul.wide.u16 	%r82, %rs9, 256;
	or.b32  	%r83, %r81, %r82;
	ld.global.u8 	%r84, [%rd8+35];
	or.b32  	%r85, %r83, %r84;
	ld.global.u8 	%r86, [%rd8+36];
	shl.b32 	%r87, %r86, 24;
	ld.global.u8 	%r88, [%rd8+37];
	shl.b32 	%r89, %r88, 16;
	or.b32  	%r90, %r89, %r87;
	ld.global.u8 	%rs10, [%rd8+38];
	mul.wide.u16 	%r91, %rs10, 256;
	or.b32  	%r92, %r90, %r91;
	ld.global.u8 	%r93, [%rd8+39];
	or.b32  	%r94, %r92, %r93;
	ld.global.u8 	%r95, [%rd8+40];
	shl.b32 	%r96, %r95, 24;
	ld.global.u8 	%r97, [%rd8+41];
	shl.b32 	%r98, %r97, 16;
	or.b32  	%r99, %r98, %r96;
	ld.global.u8 	%rs11, [%rd8+42];
	mul.wide.u16 	%r100, %rs11, 256;
	or.b32  	%r101, %r99, %r100;
	ld.global.u8 	%r102, [%rd8+43];
	or.b32  	%r103, %r101, %r102;
	ld.global.u8 	%r104, [%rd8+44];
	shl.b32 	%r105, %r104, 24;
	ld.global.u8 	%r106, [%rd8+45];
	shl.b32 	%r107, %r106, 16;
	or.b32  	%r108, %r107, %r105;
	ld.global.u8 	%rs12, [%rd8+46];
	mul.wide.u16 	%r109, %rs12, 256;
	or.b32  	%r110, %r108, %r109;
	ld.global.u8 	%r111, [%rd8+47];
	or.b32  	%r112, %r110, %r111;
	ld.global.u8 	%r113, [%rd8+48];
	shl.b32 	%r114, %r113, 24;
	ld.global.u8 	%r115, [%rd8+49];
	shl.b32 	%r116, %r115, 16;
	or.b32  	%r117, %r116, %r114;
	ld.global.u8 	%rs13, [%rd8+50];
	mul.wide.u16 	%r118, %rs13, 256;
	or.b32  	%r119, %r117, %r118;
	ld.global.u8 	%r120, [%rd8+51];
	or.b32  	%r121, %r119, %r120;
	ld.global.u8 	%r122, [%rd8+52];
	shl.b32 	%r123, %r122, 24;
	ld.global.u8 	%r124, [%rd8+53];
	shl.b32 	%r125, %r124, 16;
	or.b32  	%r126, %r125, %r123;
	ld.global.u8 	%rs14, [%rd8+54];
	mul.wide.u16 	%r127, %rs14, 256;
	or.b32  	%r128, %r126, %r127;
	ld.global.u8 	%r129, [%rd8+55];
	or.b32  	%r130, %r128, %r129;
	ld.global.u8 	%r131, [%rd8+56];
	shl.b32 	%r132, %r131, 24;
	ld.global.u8 	%r133, [%rd8+57];
	shl.b32 	%r134, %r133, 16;
	or.b32  	%r135, %r134, %r132;
	ld.global.u8 	%rs15, [%rd8+58];
	mul.wide.u16 	%r136, %rs15, 256;
	or.b32  	%r137, %r135, %r136;
	ld.global.u8 	%r138, [%rd8+59];
	or.b32  	%r139, %r137, %r138;
	ld.global.u8 	%r140, [%rd8+60];
	shl.b32 	%r141, %r140, 24;
	ld.global.u8 	%r142, [%rd8+61];
	shl.b32 	%r143, %r142, 16;
	or.b32  	%r144, %r143, %r141;
	ld.global.u8 	%rs16, [%rd8+62];
	mul.wide.u16 	%r145, %rs16, 256;
	or.b32  	%r146, %r144, %r145;
	ld.global.u8 	%r147, [%rd8+63];
	or.b32  	%r148, %r146, %r147;
	xor.b32  	%r149, %r85, %r130;
	xor.b32  	%r150, %r149, %r31;
	xor.b32  	%r151, %r150, %r13;
	shf.l.wrap.b32 	%r152, %r151, %r151, 1;
	xor.b32  	%r153, %r94, %r139;
	xor.b32  	%r154, %r153, %r40;
	xor.b32  	%r155, %r154, %r22;
	shf.l.wrap.b32 	%r156, %r155, %r155, 1;
	xor.b32  	%r157, %r103, %r148;
	xor.b32  	%r158, %r157, %r49;
	xor.b32  	%r159, %r158, %r31;
	shf.l.wrap.b32 	%r160, %r159, %r159, 1;
	xor.b32  	%r161, %r112, %r152;
	xor.b32  	%r162, %r161, %r58;
	xor.b32  	%r163, %r162, %r40;
	shf.l.wrap.b32 	%r164, %r163, %r163, 1;
	xor.b32  	%r165, %r121, %r156;
	xor.b32  	%r166, %r165, %r67;
	xor.b32  	%r167, %r166, %r49;
	shf.l.wrap.b32 	%r168, %r167, %r167, 1;
	xor.b32  	%r169, %r130, %r160;
	xor.b32  	%r170, %r169, %r76;
	xor.b32  	%r171, %r170, %r58;
	shf.l.wrap.b32 	%r172, %r171, %r171, 1;
	xor.b32  	%r173, %r139, %r164;
	xor.b32  	%r174, %r173, %r85;
	xor.b32  	%r175, %r174, %r67;
	shf.l.wrap.b32 	%r176, %r175, %r175, 1;
	xor.b32  	%r177, %r148, %r168;
	xor.b32  	%r178, %r177, %r94;
	xor.b32  	%r179, %r178, %r76;
	shf.l.wrap.b32 	%r180, %r179, %r179, 1;
	xor.b32  	%r181, %r152, %r172;
	xor.b32  	%r182, %r181, %r103;
	xor.b32  	%r183, %r182, %r85;
	shf.l.wrap.b32 	%r184, %r183, %r183, 1;
	xor.b32  	%r185, %r156, %r176;
	xor.b32  	%r186, %r185, %r112;
	xor.b32  	%r187, %r186, %r94;
	shf.l.wrap.b32 	%r188, %r187, %r187, 1;
	xor.b32  	%r189, %r160, %r180;
	xor.b32  	%r190, %r189, %r121;
	xor.b32  	%r191, %r190, %r103;
	shf.l.wrap.b32 	%r192, %r191, %r191, 1;
	xor.b32  	%r193, %r164, %r184;
	xor.b32  	%r194, %r193, %r130;
	xor.b32  	%r195, %r194, %r112;
	shf.l.wrap.b32 	%r196, %r195, %r195, 1;
	xor.b32  	%r197, %r168, %r188;
	xor.b32  	%r198, %r197, %r139;
	xor.b32  	%r199, %r198, %r121;
	shf.l.wrap.b32 	%r200, %r199, %r199, 1;
	xor.b32  	%r201, %r172, %r192;
	xor.b32  	%r202, %r201, %r148;
	xor.b32  	%r203, %r202, %r130;
	shf.l.wrap.b32 	%r204, %r203, %r203, 1;
	xor.b32  	%r205, %r176, %r196;
	xor.b32  	%r206, %r205, %r152;
	xor.b32  	%r207, %r206, %r139;
	shf.l.wrap.b32 	%r208, %r207, %r207, 1;
	xor.b32  	%r209, %r180, %r200;
	xor.b32  	%r210, %r209, %r156;
	xor.b32  	%r211, %r210, %r148;
	shf.l.wrap.b32 	%r212, %r211, %r211, 1;
	xor.b32  	%r213, %r184, %r204;
	xor.b32  	%r214, %r213, %r160;
	xor.b32  	%r215, %r214, %r152;
	shf.l.wrap.b32 	%r216, %r215, %r215, 1;
	xor.b32  	%r217, %r188, %r208;
	xor.b32  	%r218, %r217, %r164;
	xor.b32  	%r219, %r218, %r156;
	shf.l.wrap.b32 	%r220, %r219, %r219, 1;
	xor.b32  	%r221, %r192, %r212;
	xor.b32  	%r222, %r221, %r168;
	xor.b32  	%r223, %r222, %r160;
	shf.l.wrap.b32 	%r224, %r223, %r223, 1;
	xor.b32  	%r225, %r196, %r216;
	xor.b32  	%r226, %r225, %r172;
	xor.b32  	%r227, %r226, %r164;
	shf.l.wrap.b32 	%r228, %r227, %r227, 1;
	xor.b32  	%r229, %r200, %r220;
	xor.b32  	%r230, %r229, %r176;
	xor.b32  	%r231, %r230, %r168;
	shf.l.wrap.b32 	%r232, %r231, %r231, 1;
	xor.b32  	%r233, %r204, %r224;
	xor.b32  	%r234, %r233, %r180;
	xor.b32  	%r235, %r234, %r172;
	shf.l.wrap.b32 	%r236, %r235, %r235, 1;
	xor.b32  	%r237, %r208, %r228;
	xor.b32  	%r238, %r237, %r184;
	xor.b32  	%r239, %r238, %r176;
	shf.l.wrap.b32 	%r240, %r239, %r239, 1;
	xor.b32  	%r241, %r212, %r232;
	xor.b32  	%r242, %r241, %r188;
	xor.b32  	%r243, %r242, %r180;
	shf.l.wrap.b32 	%r244, %r243, %r243, 1;
	xor.b32  	%r245, %r216, %r236;
	xor.b32  	%r246, %r245, %r192;
	xor.b32  	%r247, %r246, %r184;
	shf.l.wrap.b32 	%r248, %r247, %r247, 1;
	xor.b32  	%r249, %r220, %r240;
	xor.b32  	%r250, %r249, %r196;
	xor.b32  	%r251, %r250, %r188;
	shf.l.wrap.b32 	%r252, %r251, %r251, 1;
	xor.b32  	%r253, %r224, %r244;
	xor.b32  	%r254, %r253, %r200;
	xor.b32  	%r255, %r254, %r192;
	shf.l.wrap.b32 	%r256, %r255, %r255, 1;
	xor.b32  	%r257, %r228, %r248;
	xor.b32  	%r258, %r257, %r204;
	xor.b32  	%r259, %r258, %r196;
	shf.l.wrap.b32 	%r260, %r259, %r259, 1;
	xor.b32  	%r261, %r232, %r252;
	xor.b32  	%r262, %r261, %r208;
	xor.b32  	%r263, %r262, %r200;
	shf.l.wrap.b32 	%r264, %r263, %r263, 1;
	xor.b32  	%r265, %r236, %r256;
	xor.b32  	%r266, %r265, %r212;
	xor.b32  	%r267, %r266, %r204;
	shf.l.wrap.b32 	%r268, %r267, %r267, 1;
	xor.b32  	%r269, %r240, %r260;
	xor.b32  	%r270, %r269, %r216;
	xor.b32  	%r271, %r270, %r208;
	shf.l.wrap.b32 	%r272, %r271, %r271, 1;
	xor.b32  	%r273, %r244, %r264;
	xor.b32  	%r274, %r273, %r220;
	xor.b32  	%r275, %r274, %r212;
	shf.l.wrap.b32 	%r276, %r275, %r275, 1;
	xor.b32  	%r277, %r248, %r268;
	xor.b32  	%r278, %r277, %r224;
	xor.b32  	%r279, %r278, %r216;
	shf.l.wrap.b32 	%r280, %r279, %r279, 1;
	xor.b32  	%r281, %r252, %r272;
	xor.b32  	%r282, %r281, %r228;
	xor.b32  	%r283, %r282, %r220;
	shf.l.wrap.b32 	%r284, %r283, %r283, 1;
	xor.b32  	%r285, %r256, %r276;
	xor.b32  	%r286, %r285, %r232;
	xor.b32  	%r287, %r286, %r224;
	shf.l.wrap.b32 	%r288, %r287, %r287, 1;
	xor.b32  	%r289, %r260, %r280;
	xor.b32  	%r290, %r289, %r236;
	xor.b32  	%r291, %r290, %r228;
	shf.l.wrap.b32 	%r292, %r291, %r291, 1;
	xor.b32  	%r293, %r264, %r284;
	xor.b32  	%r294, %r293, %r240;
	xor.b32  	%r295, %r294, %r232;
	shf.l.wrap.b32 	%r296, %r295, %r295, 1;
	xor.b32  	%r297, %r268, %r288;
	xor.b32  	%r298, %r297, %r244;
	xor.b32  	%r299, %r298, %r236;
	shf.l.wrap.b32 	%r300, %r299, %r299, 1;
	xor.b32  	%r301, %r272, %r292;
	xor.b32  	%r302, %r301, %r248;
	xor.b32  	%r303, %r302, %r240;
	shf.l.wrap.b32 	%r304, %r303, %r303, 1;
	xor.b32  	%r305, %r276, %r296;
	xor.b32  	%r306, %r305, %r252;
	xor.b32  	%r307, %r306, %r244;
	shf.l.wrap.b32 	%r308, %r307, %r307, 1;
	xor.b32  	%r309, %r280, %r300;
	xor.b32  	%r310, %r309, %r256;
	xor.b32  	%r311, %r310, %r248;
	shf.l.wrap.b32 	%r312, %r311, %r311, 1;
	xor.b32  	%r313, %r284, %r304;
	xor.b32  	%r314, %r313, %r260;
	xor.b32  	%r315, %r314, %r252;
	shf.l.wrap.b32 	%r316, %r315, %r315, 1;
	xor.b32  	%r317, %r288, %r308;
	xor.b32  	%r318, %r317, %r264;
	xor.b32  	%r319, %r318, %r256;
	shf.l.wrap.b32 	%r320, %r319, %r319, 1;
	xor.b32  	%r321, %r292, %r312;
	xor.b32  	%r322, %r321, %r268;
	xor.b32  	%r323, %r322, %r260;
	shf.l.wrap.b32 	%r324, %r323, %r323, 1;
	xor.b32  	%r325, %r296, %r316;
	xor.b32  	%r326, %r325, %r272;
	xor.b32  	%r327, %r326, %r264;
	shf.l.wrap.b32 	%r328, %r327, %r327, 1;
	xor.b32  	%r329, %r300, %r320;
	xor.b32  	%r330, %r329, %r276;
	xor.b32  	%r331, %r330, %r268;
	shf.l.wrap.b32 	%r332, %r331, %r331, 1;
	xor.b32  	%r333, %r304, %r324;
	xor.b32  	%r334, %r333, %r280;
	xor.b32  	%r335, %r334, %r272;
	shf.l.wrap.b32 	%r336, %r335, %r335, 1;
	xor.b32  	%r337, %r308, %r328;
	xor.b32  	%r338, %r337, %r284;
	xor.b32  	%r339, %r338, %r276;
	shf.l.wrap.b32 	%r340, %r339, %r339, 1;
	xor.b32  	%r341, %r312, %r332;
	xor.b32  	%r342, %r341, %r288;
	xor.b32  	%r343, %r342, %r280;
	shf.l.wrap.b32 	%r344, %r343, %r343, 1;
	xor.b32  	%r345, %r316, %r336;
	xor.b32  	%r346, %r345, %r292;
	xor.b32  	%r347, %r346, %r284;
	shf.l.wrap.b32 	%r348, %r347, %r347, 1;
	xor.b32  	%r349, %r320, %r340;
	xor.b32  	%r350, %r349, %r296;
	xor.b32  	%r351, %r350, %r288;
	shf.l.wrap.b32 	%r352, %r351, %r351, 1;
	xor.b32  	%r353, %r324, %r344;
	xor.b32  	%r354, %r353, %r300;
	xor.b32  	%r355, %r354, %r292;
	shf.l.wrap.b32 	%r356, %r355, %r355, 1;
	xor.b32  	%r357, %r328, %r348;
	xor.b32  	%r358, %r357, %r304;
	xor.b32  	%r359, %r358, %r296;
	shf.l.wrap.b32 	%r360, %r359, %r359, 1;
	xor.b32  	%r361, %r332, %r352;
	xor.b32  	%r362, %r361, %r308;
	xor.b32  	%r363, %r362, %r300;
	shf.l.wrap.b32 	%r364, %r363, %r363, 1;
	xor.b32  	%r365, %r336, %r356;
	xor.b32  	%r366, %r365, %r312;
	xor.b32  	%r367, %r366, %r304;
	shf.l.wrap.b32 	%r368, %r367, %r367, 1;
	xor.b32  	%r369, %r340, %r360;
	xor.b32  	%r370, %r369, %r316;
	xor.b32  	%r371, %r370, %r308;
	shf.l.wrap.b32 	%r372, %r371, %r371, 1;
	xor.b32  	%r373, %r344, %r364;
	xor.b32  	%r374, %r373, %r320;
	xor.b32  	%r375, %r374, %r312;
	shf.l.wrap.b32 	%r376, %r375, %r375, 1;
	xor.b32  	%r377, %r348, %r368;
	xor.b32  	%r378, %r377, %r324;
	xor.b32  	%r379, %r378, %r316;
	shf.l.wrap.b32 	%r380, %r379, %r379, 1;
	xor.b32  	%r381, %r352, %r372;
	xor.b32  	%r382, %r381, %r328;
	xor.b32  	%r383, %r382, %r320;
	shf.l.wrap.b32 	%r384, %r383, %r383, 1;
	xor.b32  	%r385, %r356, %r376;
	xor.b32  	%r386, %r385, %r332;
	xor.b32  	%r387, %r386, %r324;
	shf.l.wrap.b32 	%r388, %r387, %r387, 1;
	xor.b32  	%r389, %r360, %r380;
	xor.b32  	%r390, %r389, %r336;
	xor.b32  	%r391, %r390, %r328;
	shf.l.wrap.b32 	%r392, %r391, %r391, 1;
	xor.b32  	%r393, %r364, %r384;
	xor.b32  	%r394, %r393, %r340;
	xor.b32  	%r395, %r394, %r332;
	shf.l.wrap.b32 	%r396, %r395, %r395, 1;
	xor.b32  	%r397, %r368, %r388;
	xor.b32  	%r398, %r397, %r344;
	xor.b32  	%r399, %r398, %r336;
	shf.l.wrap.b32 	%r400, %r399, %r399, 1;
	xor.b32  	%r401, %r372, %r392;
	xor.b32  	%r402, %r401, %r348;
	xor.b32  	%r403, %r402, %r340;
	shf.l.wrap.b32 	%r404, %r403, %r403, 1;
	add.s32 	%r405, %r13, -1615554381;
	shf.l.wrap.b32 	%r406, %r405, %r405, 5;
	add.s32 	%r407, %r406, %r22;
	add.s32 	%r408, %r407, 1722862861;
	not.b32 	%r409, %r408;
	and.b32  	%r410, %r405, 1506887872;
	sub.s32 	%r411, 1615554380, %r13;
	and.b32  	%r412, %r411, 2079550178;
	or.b32  	%r413, %r410, %r412;
	shf.l.wrap.b32 	%r414, %r408, %r408, 5;
	add.s32 	%r415, %r414, %r413;
	add.s32 	%r416, %r415, %r31;
	add.s32 	%r417, %r416, -214083945;
	shf.l.wrap.b32 	%r418, %r405, %r405, 30;
	and.b32  	%r419, %r408, %r418;
	and.b32  	%r420, %r409, 1506887872;
	or.b32  	%r421, %r419, %r420;
	shf.l.wrap.b32 	%r422, %r417, %r417, 5;
	add.s32 	%r423, %r422, %r421;
	add.s32 	%r424, %r423, %r40;
	add.s32 	%r425, %r424, -696916869;
	shf.l.wrap.b32 	%r426, %r408, %r408, 30;
	and.b32  	%r427, %r417, %r426;
	not.b32 	%r428, %r417;
	and.b32  	%r429, %r418, %r428;
	or.b32  	%r430, %r427, %r429;
	shf.l.wrap.b32 	%r431, %r425, %r425, 5;
	add.s32 	%r432, %r431, %r430;
	add.s32 	%r433, %r432, %r49;
	add.s32 	%r434, %r433, -1269579175;
	shf.l.wrap.b32 	%r435, %r417, %r417, 30;
	and.b32  	%r436, %r425, %r435;
	not.b32 	%r437, %r425;
	and.b32  	%r438, %r426, %r437;
	or.b32  	%r439, %r436, %r438;
	shf.l.wrap.b32 	%r440, %r434, %r434, 5;
	add.s32 	%r441, %r440, %r418;
	add.s32 	%r442, %r441, %r439;
	add.s32 	%r443, %r442, %r58;
	add.s32 	%r444, %r443, 1518500249;
	shf.l.wrap.b32 	%r445, %r425, %r425, 30;
	and.b32  	%r446, %r434, %r445;
	not.b32 	%r447, %r434;
	and.b32  	%r448, %r435, %r447;
	or.b32  	%r449, %r446, %r448;
	shf.l.wrap.b32 	%r450, %r444, %r444, 5;
	add.s32 	%r451, %r450, %r426;
	add.s32 	%r452, %r451, %r449;
	add.s32 	%r453, %r452, %r67;
	add.s32 	%r454, %r453, 1518500249;
	shf.l.wrap.b32 	%r455, %r434, %r434, 30;
	and.b32  	%r456, %r444, %r455;
	not.b32 	%r457, %r444;
	and.b32  	%r458, %r445, %r457;
	or.b32  	%r459, %r456, %r458;
	shf.l.wrap.b32 	%r460, %r454, %r454, 5;
	add.s32 	%r461, %r460, %r435;
	add.s32 	%r462, %r461, %r459;
	add.s32 	%r463, %r462, %r76;
	add.s32 	%r464, %r463, 1518500249;
	shf.l.wrap.b32 	%r465, %r444, %r444, 30;
	and.b32  	%r466, %r454, %r465;
	not.b32 	%r467, %r454;
	and.b32  	%r468, %r455, %r467;
	or.b32  	%r469, %r466, %r468;
	shf.l.wrap.b32 	%r470, %r464, %r464, 5;
	add.s32 	%r471, %r470, %r445;
	add.s32 	%r472, %r471, %r469;
	add.s32 	%r473, %r472, %r85;
	add.s32 	%r474, %r473, 1518500249;
	shf.l.wrap.b32 	%r475, %r454, %r454, 30;
	and.b32  	%r476, %r464, %r475;
	not.b32 	%r477, %r464;
	and.b32  	%r478, %r465, %r477;
	or.b32  	%r479, %r476, %r478;
	shf.l.wrap.b32 	%r480, %r474, %r474, 5;
	add.s32 	%r481, %r480, %r455;
	add.s32 	%r482, %r481, %r479;
	add.s32 	%r483, %r482, %r94;
	add.s32 	%r484, %r483, 1518500249;
	shf.l.wrap.b32 	%r485, %r464, %r464, 30;
	and.b32  	%r486, %r474, %r485;
	not.b32 	%r487, %r474;
	and.b32  	%r488, %r475, %r487;
	or.b32  	%r489, %r486, %r488;
	shf.l.wrap.b32 	%r490, %r484, %r484, 5;
	add.s32 	%r491, %r490, %r465;
	add.s32 	%r492, %r491, %r489;
	add.s32 	%r493, %r492, %r103;
	add.s32 	%r494, %r493, 1518500249;
	shf.l.wrap.b32 	%r495, %r474, %r474, 30;
	and.b32  	%r496, %r484, %r495;
	not.b32 	%r497, %r484;
	and.b32  	%r498, %r485, %r497;
	or.b32  	%r499, %r496, %r498;
	shf.l.wrap.b32 	%r500, %r494, %r494, 5;
	add.s32 	%r501, %r500, %r475;
	add.s32 	%r502, %r501, %r499;
	add.s32 	%r503, %r502, %r112;
	add.s32 	%r504, %r503, 1518500249;
	shf.l.wrap.b32 	%r505, %r484, %r484, 30;
	and.b32  	%r506, %r494, %r505;
	not.b32 	%r507, %r494;
	and.b32  	%r508, %r495, %r507;
	or.b32  	%r509, %r506, %r508;
	shf.l.wrap.b32 	%r510, %r504, %r504, 5;
	add.s32 	%r511, %r510, %r485;
	add.s32 	%r512, %r511, %r509;
	add.s32 	%r513, %r512, %r121;
	add.s32 	%r514, %r513, 1518500249;
	shf.l.wrap.b32 	%r515, %r494, %r494, 30;
	and.b32  	%r516, %r504, %r515;
	not.b32 	%r517, %r504;
	and.b32  	%r518, %r505, %r517;
	or.b32  	%r519, %r516, %r518;
	shf.l.wrap.b32 	%r520, %r514, %r514, 5;
	add.s32 	%r521, %r520, %r495;
	add.s32 	%r522, %r521, %r519;
	add.s32 	%r523, %r522, %r130;
	add.s32 	%r524, %r523, 1518500249;
	shf.l.wrap.b32 	%r525, %r504, %r504, 30;
	and.b32  	%r526, %r514, %r525;
	not.b32 	%r527, %r514;
	and.b32  	%r528, %r515, %r527;
	or.b32  	%r529, %r526, %r528;
	shf.l.wrap.b32 	%r530, %r524, %r524, 5;
	add.s32 	%r531, %r530, %r505;
	add.s32 	%r532, %r531, %r529;
	add.s32 	%r533, %r532, %r139;
	add.s32 	%r534, %r533, 1518500249;
	shf.l.wrap.b32 	%r535, %r514, %r514, 30;
	and.b32  	%r536, %r524, %r535;
	not.b32 	%r537, %r524;
	and.b32  	%r538, %r525, %r537;
	or.b32  	%r539, %r536, %r538;
	shf.l.wrap.b32 	%r540, %r534, %r534, 5;
	add.s32 	%r541, %r540, %r515;
	add.s32 	%r542, %r541, %r539;
	add.s32 	%r543, %r542, %r148;
	add.s32 	%r544, %r543, 1518500249;
	shf.l.wrap.b32 	%r545, %r524, %r524, 30;
	and.b32  	%r546, %r534, %r545;
	not.b32 	%r547, %r534;
	and.b32  	%r548, %r535, %r547;
	or.b32  	%r549, %r546, %r548;
	shf.l.wrap.b32 	%r550, %r544, %r544, 5;
	add.s32 	%r551, %r550, %r525;
	add.s32 	%r552, %r551, %r549;
	add.s32 	%r553, %r552, %r152;
	add.s32 	%r554, %r553, 1518500249;
	shf.l.wrap.b32 	%r555, %r534, %r534, 30;
	and.b32  	%r556, %r544, %r555;
	not.b32 	%r557, %r544;
	and.b32  	%r558, %r545, %r557;
	or.b32  	%r559, %r556, %r558;
	shf.l.wrap.b32 	%r560, %r554, %r554, 5;
	add.s32 	%r561, %r560, %r535;
	add.s32 	%r562, %r561, %r559;
	add.s32 	%r563, %r562, %r156;
	add.s32 	%r564, %r563, 1518500249;
	shf.l.wrap.b32 	%r565, %r544, %r544, 30;
	and.b32  	%r566, %r554, %r565;
	not.b32 	%r567, %r554;
	and.b32  	%r568, %r555, %r567;
	or.b32  	%r569, %r566, %r568;
	shf.l.wrap.b32 	%r570, %r564, %r564, 5;
	add.s32 	%r571, %r570, %r545;
	add.s32 	%r572, %r571, %r569;
	add.s32 	%r573, %r572, %r160;
	add.s32 	%r574, %r573, 1518500249;
	shf.l.wrap.b32 	%r575, %r554, %r554, 30;
	and.b32  	%r576, %r564, %r575;
	not.b32 	%r577, %r564;
	and.b32  	%r578, %r565, %r577;
	or.b32  	%r579, %r576, %r578;
	shf.l.wrap.b32 	%r580, %r574, %r574, 5;
	add.s32 	%r581, %r580, %r555;
	add.s32 	%r582, %r581, %r579;
	add.s32 	%r583, %r582, %r164;
	add.s32 	%r584, %r583, 1518500249;
	shf.l.wrap.b32 	%r585, %r564, %r564, 30;
	xor.b32  	%r586, %r585, %r575;
	xor.b32  	%r587, %r586, %r574;
	shf.l.wrap.b32 	%r588, %r584, %r584, 5;
	add.s32 	%r589, %r588, %r565;
	add.s32 	%r590, %r589, %r587;
	add.s32 	%r591, %r590, %r168;
	add.s32 	%r592, %r591, 1859775393;
	shf.l.wrap.b32 	%r593, %r574, %r574, 30;
	xor.b32  	%r594, %r593, %r585;
	xor.b32  	%r595, %r594, %r584;
	shf.l.wrap.b32 	%r596, %r592, %r592, 5;
	add.s32 	%r597, %r596, %r575;
	add.s32 	%r598, %r597, %r595;
	add.s32 	%r599, %r598, %r172;
	add.s32 	%r600, %r599, 1859775393;
	shf.l.wrap.b32 	%r601, %r584, %r584, 30;
	xor.b32  	%r602, %r601, %r593;
	xor.b32  	%r603, %r602, %r592;
	shf.l.wrap.b32 	%r604, %r600, %r600, 5;
	add.s32 	%r605, %r604, %r585;
	add.s32 	%r606, %r605, %r603;
	add.s32 	%r607, %r606, %r176;
	add.s32 	%r608, %r607, 1859775393;
	shf.l.wrap.b32 	%r609, %r592, %r592, 30;
	xor.b32  	%r610, %r609, %r601;
	xor.b32  	%r611, %r610, %r600;
	shf.l.wrap.b32 	%r612, %r608, %r608, 5;
	add.s32 	%r613, %r612, %r593;
	add.s32 	%r614, %r613, %r611;
	add.s32 	%r615, %r614, %r180;
	add.s32 	%r616, %r615, 1859775393;
	shf.l.wrap.b32 	%r617, %r600, %r600, 30;
	xor.b32  	%r618, %r617, %r609;
	xor.b32  	%r619, %r618, %r608;
	shf.l.wrap.b32 	%r620, %r616, %r616, 5;
	add.s32 	%r621, %r620, %r601;
	add.s32 	%r622, %r621, %r619;
	add.s32 	%r623, %r622, %r184;
	add.s32 	%r624, %r623, 1859775393;
	shf.l.wrap.b32 	%r625, %r608, %r608, 30;
	xor.b32  	%r626, %r625, %r617;
	xor.b32  	%r627, %r626, %r616;
	shf.l.wrap.b32 	%r628, %r624, %r624, 5;
	add.s32 	%r629, %r628, %r609;
	add.s32 	%r630, %r629, %r627;
	add.s32 	%r631, %r630, %r188;
	add.s32 	%r632, %r631, 1859775393;
	shf.l.wrap.b32 	%r633, %r616, %r616, 30;
	xor.b32  	%r634, %r633, %r625;
	xor.b32  	%r635, %r634, %r624;
	shf.l.wrap.b32 	%r636, %r632, %r632, 5;
	add.s32 	%r637, %r636, %r617;
	add.s32 	%r638, %r637, %r635;
	add.s32 	%r639, %r638, %r192;
	add.s32 	%r640, %r639, 1859775393;
	shf.l.wrap.b32 	%r641, %r624, %r624, 30;
	xor.b32  	%r642, %r641, %r633;
	xor.b32  	%r643, %r642, %r632;
	shf.l.wrap.b32 	%r644, %r640, %r640, 5;
	add.s32 	%r645, %r644, %r625;
	add.s32 	%r646, %r645, %r643;
	add.s32 	%r647, %r646, %r196;
	add.s32 	%r648, %r647, 1859775393;
	shf.l.wrap.b32 	%r649, %r632, %r632, 30;
	xor.b32  	%r650, %r649, %r641;
	xor.b32  	%r651, %r650, %r640;
	shf.l.wrap.b32 	%r652, %r648, %r648, 5;
	add.s32 	%r653, %r652, %r633;
	add.s32 	%r654, %r653, %r651;
	add.s32 	%r655, %r654, %r200;
	add.s32 	%r656, %r655, 1859775393;
	shf.l.wrap.b32 	%r657, %r640, %r640, 30;
	xor.b32  	%r658, %r657, %r649;
	xor.b32  	%r659, %r658, %r648;
	shf.l.wrap.b32 	%r660, %r656, %r656, 5;
	add.s32 	%r661, %r660, %r641;
	add.s32 	%r662, %r661, %r659;
	add.s32 	%r663, %r662, %r204;
	add.s32 	%r664, %r663, 1859775393;
	shf.l.wrap.b32 	%r665, %r648, %r648, 30;
	xor.b32  	%r666, %r665, %r657;
	xor.b32  	%r667, %r666, %r656;
	shf.l.wrap.b32 	%r668, %r664, %r664, 5;
	add.s32 	%r669, %r668, %r649;
	add.s32 	%r670, %r669, %r667;
	add.s32 	%r671, %r670, %r208;
	add.s32 	%r672, %r671, 1859775393;
	shf.l.wrap.b32 	%r673, %r656, %r656, 30;
	xor.b32  	%r674, %r673, %r665;
	xor.b32  	%r675, %r674, %r664;
	shf.l.wrap.b32 	%r676, %r672, %r672, 5;
	add.s32 	%r677, %r676, %r657;
	add.s32 	%r678, %r677, %r675;
	add.s32 	%r679, %r678, %r212;
	add.s32 	%r680, %r679, 1859775393;
	shf.l.wrap.b32 	%r681, %r664, %r664, 30;
	xor.b32  	%r682, %r681, %r673;
	xor.b32  	%r683, %r682, %r672;
	shf.l.wrap.b32 	%r684, %r680, %r680, 5;
	add.s32 	%r685, %r684, %r665;
	add.s32 	%r686, %r685, %r683;
	add.s32 	%r687, %r686, %r216;
	add.s32 	%r688, %r687, 1859775393;
	shf.l.wrap.b32 	%r689, %r672, %r672, 30;
	xor.b32  	%r690, %r689, %r681;
	xor.b32  	%r691, %r690, %r680;
	shf.l.wrap.b32 	%r692, %r688, %r688, 5;
	add.s32 	%r693, %r692, %r673;
	add.s32 	%r694, %r693, %r691;
	add.s32 	%r695, %r694, %r220;
	add.s32 	%r696, %r695, 1859775393;
	shf.l.wrap.b32 	%r697, %r680, %r680, 30;
	xor.b32  	%r698, %r697, %r689;
	xor.b32  	%r699, %r698, %r688;
	shf.l.wrap.b32 	%r700, %r696, %r696, 5;
	add.s32 	%r701, %r700, %r681;
	add.s32 	%r702, %r701, %r699;
	add.s32 	%r703, %r702, %r224;
	add.s32 	%r704, %r703, 1859775393;
	shf.l.wrap.b32 	%r705, %r688, %r688, 30;
	xor.b32  	%r706, %r705, %r697;
	xor.b32  	%r707, %r706, %r696;
	shf.l.wrap.b32 	%r708, %r704, %r704, 5;
	add.s32 	%r709, %r708, %r689;
	add.s32 	%r710, %r709, %r707;
	add.s32 	%r711, %r710, %r228;
	add.s32 	%r712, %r711, 1859775393;
	shf.l.wrap.b32 	%r713, %r696, %r696, 30;
	xor.b32  	%r714, %r713, %r705;
	xor.b32  	%r715, %r714, %r704;
	shf.l.wrap.b32 	%r716, %r712, %r712, 5;
	add.s32 	%r717, %r716, %r697;
	add.s32 	%r718, %r717, %r715;
	add.s32 	%r719, %r718, %r232;
	add.s32 	%r720, %r719, 1859775393;
	shf.l.wrap.b32 	%r721, %r704, %r704, 30;
	xor.b32  	%r722, %r721, %r713;
	xor.b32  	%r723, %r722, %r712;
	shf.l.wrap.b32 	%r724, %r720, %r720, 5;
	add.s32 	%r725, %r724, %r705;
	add.s32 	%r726, %r725, %r723;
	add.s32 	%r727, %r726, %r236;
	add.s32 	%r728, %r727, 1859775393;
	shf.l.wrap.b32 	%r729, %r712, %r712, 30;
	xor.b32  	%r730, %r729, %r721;
	xor.b32  	%r731, %r730, %r720;
	shf.l.wrap.b32 	%r732, %r728, %r728, 5;
	add.s32 	%r733, %r732, %r713;
	add.s32 	%r734, %r733, %r731;
	add.s32 	%r735, %r734, %r240;
	add.s32 	%r736, %r735, 1859775393;
	shf.l.wrap.b32 	%r737, %r720, %r720, 30;
	xor.b32  	%r738, %r737, %r729;
	xor.b32  	%r739, %r738, %r728;
	shf.l.wrap.b32 	%r740, %r736, %r736, 5;
	add.s32 	%r741, %r740, %r721;
	add.s32 	%r742, %r741, %r739;
	add.s32 	%r743, %r742, %r244;
	add.s32 	%r744, %r743, 1859775393;
	shf.l.wrap.b32 	%r745, %r728, %r728, 30;
	or.b32  	%r746, %r745, %r737;
	and.b32  	%r747, %r736, %r746;
	and.b32  	%r748, %r745, %r737;
	or.b32  	%r749, %r747, %r748;
	shf.l.wrap.b32 	%r750, %r744, %r744, 5;
	add.s32 	%r751, %r750, %r729;
	add.s32 	%r752, %r751, %r749;
	add.s32 	%r753, %r752, %r248;
	add.s32 	%r754, %r753, -1894007588;
	shf.l.wrap.b32 	%r755, %r736, %r736, 30;
	or.b32  	%r756, %r755, %r745;
	and.b32  	%r757, %r744, %r756;
	and.b32  	%r758, %r755, %r745;
	or.b32  	%r759, %r757, %r758;
	shf.l.wrap.b32 	%r760, %r754, %r754, 5;
	add.s32 	%r761, %r760, %r737;
	add.s32 	%r762, %r761, %r759;
	add.s32 	%r763, %r762, %r252;
	add.s32 	%r764, %r763, -1894007588;
	shf.l.wrap.b32 	%r765, %r744, %r744, 30;
	or.b32  	%r766, %r765, %r755;
	and.b32  	%r767, %r754, %r766;
	and.b32  	%r768, %r765, %r755;
	or.b32  	%r769, %r767, %r768;
	shf.l.wrap.b32 	%r770, %r764, %r764, 5;
	add.s32 	%r771, %r770, %r745;
	add.s32 	%r772, %r771, %r769;
	add.s32 	%r773, %r772, %r256;
	add.s32 	%r774, %r773, -1894007588;
	shf.l.wrap.b32 	%r775, %r754, %r754, 30;
	or.b32  	%r776, %r775, %r765;
	and.b32  	%r777, %r764, %r776;
	and.b32  	%r778, %r775, %r765;
	or.b32  	%r779, %r777, %r778;
	shf.l.wrap.b32 	%r780, %r774, %r774, 5;
	add.s32 	%r781, %r780, %r755;
	add.s32 	%r782, %r781, %r779;
	add.s32 	%r783, %r782, %r260;
	add.s32 	%r784, %r783, -1894007588;
	shf.l.wrap.b32 	%r785, %r764, %r764, 30;
	or.b32  	%r786, %r785, %r775;
	and.b32  	%r787, %r774, %r786;
	and.b32  	%r788, %r785, %r775;
	or.b32  	%r789, %r787, %r788;
	shf.l.wrap.b32 	%r790, %r784, %r784, 5;
	add.s32 	%r791, %r790, %r765;
	add.s32 	%r792, %r791, %r789;
	add.s32 	%r793, %r792, %r264;
	add.s32 	%r794, %r793, -1894007588;
	shf.l.wrap.b32 	%r795, %r774, %r774, 30;
	or.b32  	%r796, %r795, %r785;
	and.b32  	%r797, %r784, %r796;
	and.b32  	%r798, %r795, %r785;
	or.b32  	%r799, %r797, %r798;
	shf.l.wrap.b32 	%r800, %r794, %r794, 5;
	add.s32 	%r801, %r800, %r775;
	add.s32 	%r802, %r801, %r799;
	add.s32 	%r803, %r802, %r268;
	add.s32 	%r804, %r803, -1894007588;
	shf.l.wrap.b32 	%r805, %r784, %r784, 30;
	or.b32  	%r806, %r805, %r795;
	and.b32  	%r807, %r794, %r806;
	and.b32  	%r808, %r805, %r795;
	or.b32  	%r809, %r807, %r808;
	shf.l.wrap.b32 	%r810, %r804, %r804, 5;
	add.s32 	%r811, %r810, %r785;
	add.s32 	%r812, %r811, %r809;
	add.s32 	%r813, %r812, %r272;
	add.s32 	%r814, %r813, -1894007588;
	shf.l.wrap.b32 	%r815, %r794, %r794, 30;
	or.b32  	%r816, %r815, %r805;
	and.b32  	%r817, %r804, %r816;
	and.b32  	%r818, %r815, %r805;
	or.b32  	%r819, %r817, %r818;
	shf.l.wrap.b32 	%r820, %r814, %r814, 5;
	add.s32 	%r821, %r820, %r795;
	add.s32 	%r822, %r821, %r819;
	add.s32 	%r823, %r822, %r276;
	add.s32 	%r824, %r823, -1894007588;
	shf.l.wrap.b32 	%r825, %r804, %r804, 30;
	or.b32  	%r826, %r825, %r815;
	and.b32  	%r827, %r814, %r826;
	and.b32  	%r828, %r825, %r815;
	or.b32  	%r829, %r827, %r828;
	shf.l.wrap.b32 	%r830, %r824, %r824, 5;
	add.s32 	%r831, %r830, %r805;
	add.s32 	%r832, %r831, %r829;
	add.s32 	%r833, %r832, %r280;
	add.s32 	%r834, %r833, -1894007588;
	shf.l.wrap.b32 	%r835, %r814, %r814, 30;
	or.b32  	%r836, %r835, %r825;
	and.b32  	%r837, %r824, %r836;
	and.b32  	%r838, %r835, %r825;
	or.b32  	%r839, %r837, %r838;
	shf.l.wrap.b32 	%r840, %r834, %r834, 5;
	add.s32 	%r841, %r840, %r815;
	add.s32 	%r842, %r841, %r839;
	add.s32 	%r843, %r842, %r284;
	add.s32 	%r844, %r843, -1894007588;
	shf.l.wrap.b32 	%r845, %r824, %r824, 30;
	or.b32  	%r846, %r845, %r835;
	and.b32  	%r847, %r834, %r846;
	and.b32  	%r848, %r845, %r835;
	or.b32  	%r849, %r847, %r848;
	shf.l.wrap.b32 	%r850, %r844, %r844, 5;
	add.s32 	%r851, %r850, %r825;
	add.s32 	%r852, %r851, %r849;
	add.s32 	%r853, %r852, %r288;
	add.s32 	%r854, %r853, -1894007588;
	shf.l.wrap.b32 	%r855, %r834, %r834, 30;
	or.b32  	%r856, %r855, %r845;
	and.b32  	%r857, %r844, %r856;
	and.b32  	%r858, %r855, %r845;
	or.b32  	%r859, %r857, %r858;
	shf.l.wrap.b32 	%r860, %r854, %r854, 5;
	add.s32 	%r861, %r860, %r835;
	add.s32 	%r862, %r861, %r859;
	add.s32 	%r863, %r862, %r292;
	add.s32 	%r864, %r863, -1894007588;
	shf.l.wrap.b32 	%r865, %r844, %r844, 30;
	or.b32  	%r866, %r865, %r855;
	and.b32  	%r867, %r854, %r866;
	and.b32  	%r868, %r865, %r855;
	or.b32  	%r869, %r867, %r868;
	shf.l.wrap.b32 	%r870, %r864, %r864, 5;
	add.s32 	%r871, %r870, %r845;
	add.s32 	%r872, %r871, %r869;
	add.s32 	%r873, %r872, %r296;
	add.s32 	%r874, %r873, -1894007588;
	shf.l.wrap.b32 	%r875, %r854, %r854, 30;
	or.b32  	%r876, %r875, %r865;
	and.b32  	%r877, %r864, %r876;
	and.b32  	%r878, %r875, %r865;
	or.b32  	%r879, %r877, %r878;
	shf.l.wrap.b32 	%r880, %r874, %r874, 5;
	add.s32 	%r881, %r880, %r855;
	add.s32 	%r882, %r881, %r879;
	add.s32 	%r883, %r882, %r300;
	add.s32 	%r884, %r883, -1894007588;
	shf.l.wrap.b32 	%r885, %r864, %r864, 30;
	or.b32  	%r886, %r885, %r875;
	and.b32  	%r887, %r874, %r886;
	and.b32  	%r888, %r885, %r875;
	or.b32  	%r889, %r887, %r888;
	shf.l.wrap.b32 	%r890, %r884, %r884, 5;
	add.s32 	%r891, %r890, %r865;
	add.s32 	%r892, %r891, %r889;
	add.s32 	%r893, %r892, %r304;
	add.s32 	%r894, %r893, -1894007588;
	shf.l.wrap.b32 	%r895, %r874, %r874, 30;
	or.b32  	%r896, %r895, %r885;
	and.b32  	%r897, %r884, %r896;
	and.b32  	%r898, %r895, %r885;
	or.b32  	%r899, %r897, %r898;
	shf.l.wrap.b32 	%r900, %r894, %r894, 5;
	add.s32 	%r901, %r900, %r875;
	add.s32 	%r902, %r901, %r899;
	add.s32 	%r903, %r902, %r308;
	add.s32 	%r904, %r903, -1894007588;
	shf.l.wrap.b32 	%r905, %r884, %r884, 30;
	or.b32  	%r906, %r905, %r895;
	and.b32  	%r907, %r894, %r906;
	and.b32  	%r908, %r905, %r895;
	or.b32  	%r909, %r907, %r908;
	shf.l.wrap.b32 	%r910, %r904, %r904, 5;
	add.s32 	%r911, %r910, %r885;
	add.s32 	%r912, %r911, %r909;
	add.s32 	%r913, %r912, %r312;
	add.s32 	%r914, %r913, -1894007588;
	shf.l.wrap.b32 	%r915, %r894, %r894, 30;
	or.b32  	%r916, %r915, %r905;
	and.b32  	%r917, %r904, %r916;
	and.b32  	%r918, %r915, %r905;
	or.b32  	%r919, %r917, %r918;
	shf.l.wrap.b32 	%r920, %r914, %r914, 5;
	add.s32 	%r921, %r920, %r895;
	add.s32 	%r922, %r921, %r919;
	add.s32 	%r923, %r922, %r316;
	add.s32 	%r924, %r923, -1894007588;
	shf.l.wrap.b32 	%r925, %r904, %r904, 30;
	or.b32  	%r926, %r925, %r915;
	and.b32  	%r927, %r914, %r926;
	and.b32  	%r928, %r925, %r915;
	or.b32  	%r929, %r927, %r928;
	shf.l.wrap.b32 	%r930, %r924, %r924, 5;
	add.s32 	%r931, %r930, %r905;
	add.s32 	%r932, %r931, %r929;
	add.s32 	%r933, %r932, %r320;
	add.s32 	%r934, %r933, -1894007588;
	shf.l.wrap.b32 	%r935, %r914, %r914, 30;
	or.b32  	%r936, %r935, %r925;
	and.b32  	%r937, %r924, %r936;
	and.b32  	%r938, %r935, %r925;
	or.b32  	%r939, %r937, %r938;
	shf.l.wrap.b32 	%r940, %r934, %r934, 5;
	add.s32 	%r941, %r940, %r915;
	add.s32 	%r942, %r941, %r939;
	add.s32 	%r943, %r942, %r324;
	add.s32 	%r944, %r943, -1894007588;
	shf.l.wrap.b32 	%r945, %r924, %r924, 30;
	xor.b32  	%r946, %r945, %r935;
	xor.b32  	%r947, %r946, %r934;
	shf.l.wrap.b32 	%r948, %r944, %r944, 5;
	add.s32 	%r949, %r948, %r925;
	add.s32 	%r950, %r949, %r947;
	add.s32 	%r951, %r950, %r328;
	add.s32 	%r952, %r951, -899497514;
	shf.l.wrap.b32 	%r953, %r934, %r934, 30;
	xor.b32  	%r954, %r953, %r945;
	xor.b32  	%r955, %r954, %r944;
	shf.l.wrap.b32 	%r956, %r952, %r952, 5;
	add.s32 	%r957, %r956, %r935;
	add.s32 	%r958, %r957, %r955;
	add.s32 	%r959, %r958, %r332;
	add.s32 	%r960, %r959, -899497514;
	shf.l.wrap.b32 	%r961, %r944, %r944, 30;
	xor.b32  	%r962, %r961, %r953;
	xor.b32  	%r963, %r962, %r952;
	shf.l.wrap.b32 	%r964, %r960, %r960, 5;
	add.s32 	%r965, %r964, %r945;
	add.s32 	%r966, %r965, %r963;
	add.s32 	%r967, %r966, %r336;
	add.s32 	%r968, %r967, -899497514;
	shf.l.wrap.b32 	%r969, %r952, %r952, 30;
	xor.b32  	%r970, %r969, %r961;
	xor.b32  	%r971, %r970, %r960;
	shf.l.wrap.b32 	%r972, %r968, %r968, 5;
	add.s32 	%r973, %r972, %r953;
	add.s32 	%r974, %r973, %r971;
	add.s32 	%r975, %r974, %r340;
	add.s32 	%r976, %r975, -899497514;
	shf.l.wrap.b32 	%r977, %r960, %r960, 30;
	xor.b32  	%r978, %r977, %r969;
	xor.b32  	%r979, %r978, %r968;
	shf.l.wrap.b32 	%r980, %r976, %r976, 5;
	add.s32 	%r981, %r980, %r961;
	add.s32 	%r982, %r981, %r979;
	add.s32 	%r983, %r982, %r344;
	add.s32 	%r984, %r983, -899497514;
	shf.l.wrap.b32 	%r985, %r968, %r968, 30;
	xor.b32  	%r986, %r985, %r977;
	xor.b32  	%r987, %r986, %r976;
	shf.l.wrap.b32 	%r988, %r984, %r984, 5;
	add.s32 	%r989, %r988, %r969;
	add.s32 	%r990, %r989, %r987;
	add.s32 	%r991, %r990, %r348;
	add.s32 	%r992, %r991, -899497514;
	shf.l.wrap.b32 	%r993, %r976, %r976, 30;
	xor.b32  	%r994, %r993, %r985;
	xor.b32  	%r995, %r994, %r984;
	shf.l.wrap.b32 	%r996, %r992, %r992, 5;
	add.s32 	%r997, %r996, %r977;
	add.s32 	%r998, %r997, %r995;
	add.s32 	%r999, %r998, %r352;
	add.s32 	%r1000, %r999, -899497514;
	shf.l.wrap.b32 	%r1001, %r984, %r984, 30;
	xor.b32  	%r1002, %r1001, %r993;
	xor.b32  	%r1003, %r1002, %r992;
	shf.l.wrap.b32 	%r1004, %r1000, %r1000, 5;
	add.s32 	%r1005, %r1004, %r985;
	add.s32 	%r1006, %r1005, %r1003;
	add.s32 	%r1007, %r1006, %r356;
	add.s32 	%r1008, %r1007, -899497514;
	shf.l.wrap.b32 	%r1009, %r992, %r992, 30;
	xor.b32  	%r1010, %r1009, %r1001;
	xor.b32  	%r1011, %r1010, %r1000;
	shf.l.wrap.b32 	%r1012, %r1008, %r1008, 5;
	add.s32 	%r1013, %r1012, %r993;
	add.s32 	%r1014, %r1013, %r1011;
	add.s32 	%r1015, %r1014, %r360;
	add.s32 	%r1016, %r1015, -899497514;
	shf.l.wrap.b32 	%r1017, %r1000, %r1000, 30;
	xor.b32  	%r1018, %r1017, %r1009;
	xor.b32  	%r1019, %r1018, %r1008;
	shf.l.wrap.b32 	%r1020, %r1016, %r1016, 5;
	add.s32 	%r1021, %r1020, %r1001;
	add.s32 	%r1022, %r1021, %r1019;
	add.s32 	%r1023, %r1022, %r364;
	add.s32 	%r1024, %r1023, -899497514;
	shf.l.wrap.b32 	%r1025, %r1008, %r1008, 30;
	xor.b32  	%r1026, %r1025, %r1017;
	xor.b32  	%r1027, %r1026, %r1016;
	shf.l.wrap.b32 	%r1028, %r1024, %r1024, 5;
	add.s32 	%r1029, %r1028, %r1009;
	add.s32 	%r1030, %r1029, %r1027;
	add.s32 	%r1031, %r1030, %r368;
	add.s32 	%r1032, %r1031, -899497514;
	shf.l.wrap.b32 	%r1033, %r1016, %r1016, 30;
	xor.b32  	%r1034, %r1033, %r1025;
	xor.b32  	%r1035, %r1034, %r1024;
	shf.l.wrap.b32 	%r1036, %r1032, %r1032, 5;
	add.s32 	%r1037, %r1036, %r1017;
	add.s32 	%r1038, %r1037, %r1035;
	add.s32 	%r1039, %r1038, %r372;
	add.s32 	%r1040, %r1039, -899497514;
	shf.l.wrap.b32 	%r1041, %r1024, %r1024, 30;
	xor.b32  	%r1042, %r1041, %r1033;
	xor.b32  	%r1043, %r1042, %r1032;
	shf.l.wrap.b32 	%r1044, %r1040, %r1040, 5;
	add.s32 	%r1045, %r1044, %r1025;
	add.s32 	%r1046, %r1045, %r1043;
	add.s32 	%r1047, %r1046, %r376;
	add.s32 	%r1048, %r1047, -899497514;
	shf.l.wrap.b32 	%r1049, %r1032, %r1032, 30;
	xor.b32  	%r1050, %r1049, %r1041;
	xor.b32  	%r1051, %r1050, %r1040;
	shf.l.wrap.b32 	%r1052, %r1048, %r1048, 5;
	add.s32 	%r1053, %r1052, %r1033;
	add.s32 	%r1054, %r1053, %r1051;
	add.s32 	%r1055, %r1054, %r380;
	add.s32 	%r1056, %r1055, -899497514;
	shf.l.wrap.b32 	%r1057, %r1040, %r1040, 30;
	xor.b32  	%r1058, %r1057, %r1049;
	xor.b32  	%r1059, %r1058, %r1048;
	shf.l.wrap.b32 	%r1060, %r1056, %r1056, 5;
	add.s32 	%r1061, %r1060, %r1041;
	add.s32 	%r1062, %r1061, %r1059;
	add.s32 	%r1063, %r1062, %r384;
	add.s32 	%r1064, %r1063, -899497514;
	shf.l.wrap.b32 	%r1065, %r1048, %r1048, 30;
	xor.b32  	%r1066, %r1065, %r1057;
	xor.b32  	%r1067, %r1066, %r1056;
	shf.l.wrap.b32 	%r1068, %r1064, %r1064, 5;
	add.s32 	%r1069, %r1068, %r1049;
	add.s32 	%r1070, %r1069, %r1067;
	add.s32 	%r1071, %r1070, %r388;
	add.s32 	%r1072, %r1071, -899497514;
	shf.l.wrap.b32 	%r1073, %r1056, %r1056, 30;
	xor.b32  	%r1074, %r1073, %r1065;
	xor.b32  	%r1075, %r1074, %r1064;
	shf.l.wrap.b32 	%r1076, %r1072, %r1072, 5;
	add.s32 	%r1077, %r1076, %r1057;
	add.s32 	%r1078, %r1077, %r1075;
	add.s32 	%r1079, %r1078, %r392;
	add.s32 	%r1080, %r1079, -899497514;
	shf.l.wrap.b32 	%r1081, %r1064, %r1064, 30;
	xor.b32  	%r1082, %r1081, %r1073;
	xor.b32  	%r1083, %r1082, %r1072;
	shf.l.wrap.b32 	%r1084, %r1080, %r1080, 5;
	add.s32 	%r1085, %r1084, %r1065;
	add.s32 	%r1086, %r1085, %r1083;
	add.s32 	%r1087, %r1086, %r396;
	add.s32 	%r1088, %r1087, -899497514;
	shf.l.wrap.b32 	%r1089, %r1072, %r1072, 30;
	xor.b32  	%r1090, %r1089, %r1081;
	xor.b32  	%r1091, %r1090, %r1080;
	shf.l.wrap.b32 	%r1092, %r1088, %r1088, 5;
	add.s32 	%r1093, %r1092, %r1073;
	add.s32 	%r1094, %r1093, %r1091;
	add.s32 	%r1095, %r1094, %r400;
	add.s32 	%r1096, %r1095, -899497514;
	shf.l.wrap.b32 	%r1097, %r1080, %r1080, 30;
	xor.b32  	%r1098, %r1097, %r1089;
	xor.b32  	%r1099, %r1098, %r1088;
	shf.l.wrap.b32 	%r1100, %r1096, %r1096, 5;
	add.s32 	%r1101, %r1100, %r1081;
	add.s32 	%r1102, %r1101, %r1099;
	add.s32 	%r1103, %r1102, %r404;
	shf.l.wrap.b32 	%r1104, %r1088, %r1088, 30;
	add.s32 	%r1105, %r1103, 833086679;
	add.s32 	%r1106, %r1095, -1171231393;
	add.s32 	%r1107, %r1104, -1732584194;
	add.s32 	%r1108, %r1097, 271733878;
	add.s32 	%r1109, %r1089, -1009589776;
	shr.u32 	%r1110, %r1105, 24;
	st.global.u8 	[%rd9], %r1110;
	shr.u32 	%r1111, %r1105, 16;
	st.global.u8 	[%rd9+1], %r1111;
	shr.u32 	%r1112, %r1105, 8;
	st.global.u8 	[%rd9+2], %r1112;
	st.global.u8 	[%rd9+3], %r1105;
	shr.u32 	%r1113, %r1106, 24;
	st.global.u8 	[%rd9+4], %r1113;
	shr.u32 	%r1114, %r1106, 16;
	st.global.u8 	[%rd9+5], %r1114;
	shr.u32 	%r1115, %r1106, 8;
	st.global.u8 	[%rd9+6], %r1115;
	st.global.u8 	[%rd9+7], %r1106;
	shr.u32 	%r1116, %r1107, 24;
	st.global.u8 	[%rd9+8], %r1116;
	shr.u32 	%r1117, %r1107, 16;
	st.global.u8 	[%rd9+9], %r1117;
	shr.u32 	%r1118, %r1107, 8;
	st.global.u8 	[%rd9+10], %r1118;
	st.global.u8 	[%rd9+11], %r1107;
	shr.u32 	%r1119, %r1108, 24;
	st.global.u8 	[%rd9+12], %r1119;
	shr.u32 	%r1120, %r1108, 16;
	st.global.u8 	[%rd9+13], %r1120;
	shr.u32 	%r1121, %r1108, 8;
	st.global.u8 	[%rd9+14], %r1121;
	st.global.u8 	[%rd9+15], %r1108;
	shr.u32 	%r1122, %r1109, 24;
	st.global.u8 	[%rd9+16], %r1122;
	shr.u32 	%r1123, %r1109, 16;
	st.global.u8 	[%rd9+17], %r1123;
	shr.u32 	%r1124, %r1109, 8;
	st.global.u8 	[%rd9+18], %r1124;
	st.global.u8 	[%rd9+19], %r1109;
$L__BB1_2:
	ret;

}
	// .globl	_Z11sha1_kernelILi2EEvPKhPhm
.visible .entry _Z11sha1_kernelILi2EEvPKhPhm(
	.param .u64 .ptr .align 1 _Z11sha1_kernelILi2EEvPKhPhm_param_0,
	.param .u64 .ptr .align 1 _Z11sha1_kernelILi2EEvPKhPhm_param_1,
	.param .u64 _Z11sha1_kernelILi2EEvPKhPhm_param_2
)
{
	.reg .pred 	%p<2>;
	.reg .b16 	%rs<17>;
	.reg .b32 	%r<1125>;
	.reg .b64 	%rd<10>;

	ld.param.u64 	%rd2, [_Z11sha1_kernelILi2EEvPKhPhm_param_0];
	ld.param.u64 	%rd3, [_Z11sha1_kernelILi2EEvPKhPhm_param_1];
	ld.param.u64 	%rd4, [_Z11sha1_kernelILi2EEvPKhPhm_param_2];
	mov.u32 	%r1, %ctaid.x;
	mov.u32 	%r2, %ntid.x;
	mov.u32 	%r3, %tid.x;
	mad.lo.s32 	%r4, %r1, %r2, %r3;
	cvt.u64.u32 	%rd1, %r4;
	setp.le.u64 	%p1, %rd4, %rd1;
	@%p1 bra 	$L__BB2_2;
	cvta.to.global.u64 	%rd5, %rd3;
	cvta.to.global.u64 	%rd6, %rd2;
	shl.b64 	%rd7, %rd1, 6;
	add.s64 	%rd8, %rd6, %rd7;
	mad.lo.s64 	%rd9, %rd1, 20, %rd5;
	ld.global.u8 	%r5, [%rd8];
	shl.b32 	%r6, %r5, 24;
	ld.global.u8 	%r7, [%rd8+1];
	shl.b32 	%r8, %r7, 16;
	or.b32  	%r9, %r8, %r6;
	ld.global.u8 	%rs1, [%rd8+2];
	mul.wide.u16 	%r10, %rs1, 256;
	or.b32  	%r11, %r9, %r10;
	ld.global.u8 	%r12, [%rd8+3];
	or.b32  	%r13, %r11, %r12;
	ld.global.u8 	%r14, [%rd8+4];
	shl.b32 	%r15, %r14, 24;
	ld.global.u8 	%r16, [%rd8+5];
	shl.b32 	%r17, %r16, 16;
	or.b32  	%r18, %r17, %r15;
	ld.global.u8 	%rs2, [%rd8+6];
	mul.wide.u16 	%r19, %rs2, 256;
	or.b32  	%r20, %r18, %r19;
	ld.global.u8 	%r21, [%rd8+7];
	or.b32  	%r22, %r20, %r21;
	ld.global.u8 	%r23, [%rd8+8];
	shl.b32 	%r24, %r23, 24;
	ld.global.u8 	%r25, [%rd8+9];
	shl.b32 	%r26, %r25, 16;
	or.b32  	%r27, %r26, %r24;
	ld.global.u8 	%rs3, [%rd8+10];
	mul.wide.u16 	%r28, %rs3, 256;
	or.b32  	%r29, %r27, %r28;
	ld.global.u8 	%r30, [%rd8+11];
	or.b32  	%r31, %r29, %r30;
	ld.global.u8 	%r32, [%rd8+12];
	shl.b32 	%r33, %r32, 24;
	ld.global.u8 	%r34, [%rd8+13];
	shl.b32 	%r35, %r34, 16;
	or.b32  	%r36, %r35, %r33;
	ld.global.u8 	%rs4, [%rd8+14];
	mul.wide.u16 	%r37, %rs4, 256;
	or.b32  	%r38, %r36, %r37;
	ld.global.u8 	%r39, [%rd8+15];
	or.b32  	%r40, %r38, %r39;
	ld.global.u8 	%r41, [%rd8+16];
	shl.b32 	%r42, %r41, 24;
	ld.global.u8 	%r43, [%rd8+17];
	shl.b32 	%r44, %r43, 16;
	or.b32  	%r45, %r44, %r42;
	ld.global.u8 	%rs5, [%rd8+18];
	mul.wide.u16 	%r46, %rs5, 256;
	or.b32  	%r47, %r45, %r46;
	ld.global.u8 	%r48, [%rd8+19];
	or.b32  	%r49, %r47, %r48;
	ld.global.u8 	%r50, [%rd8+20];
	shl.b32 	%r51, %r50, 24;
	ld.global.u8 	%r52, [%rd8+21];
	shl.b32 	%r53, %r52, 16;
	or.b32  	%r54, %r53, %r51;
	ld.global.u8 	%rs6, [%rd8+22];
	mul.wide.u16 	%r55, %rs6, 256;
	or.b32  	%r56, %r54, %r55;
	ld.global.u8 	%r57, [%rd8+23];
	or.b32  	%r58, %r56, %r57;
	ld.global.u8 	%r59, [%rd8+24];
	shl.b32 	%r60, %r59, 24;
	ld.global.u8 	%r61, [%rd8+25];
	shl.b32 	%r62, %r61, 16;
	or.b32  	%r63, %r62, %r60;
	ld.global.u8 	%rs7, [%rd8+26];
	mul.wide.u16 	%r64, %rs7, 256;
	or.b32  	%r65, %r63, %r64;
	ld.global.u8 	%r66, [%rd8+27];
	or.b32  	%r67, %r65, %r66;
	ld.global.u8 	%r68, [%rd8+28];
	shl.b32 	%r69, %r68, 24;
	ld.global.u8 	%r70, [%rd8+29];
	shl.b32 	%r71, %r70, 16;
	or.b32  	%r72, %r71, %r69;
	ld.global.u8 	%rs8, [%rd8+30];
	mul.wide.u16 	%r73, %rs8, 256;
	or.b32  	%r74, %r72, %r73;
	ld.global.u8 	%r75, [%rd8+31];
	or.b32  	%r76, %r74, %r75;
	ld.global.u8 	%r77, [%rd8+32];
	shl.b32 	%r78, %r77, 24;
	ld.global.u8 	%r79, [%rd8+33];
	shl.b32 	%r80, %r79, 16;
	or.b32  	%r81, %r80, %r78;
	ld.global.u8 	%rs9, [%rd8+34];
	mul.wide.u16 	%r82, %rs9, 256;
	or.b32  	%r83, %r81, %r82;
	ld.global.u8 	%r84, [%rd8+35];
	or.b32  	%r85, %r83, %r84;
	ld.global.u8 	%r86, [%rd8+36];
	shl.b32 	%r87, %r86, 24;
	ld.global.u8 	%r88, [%rd8+37];
	shl.b32 	%r89, %r88, 16;
	or.b32  	%r90, %r89, %r87;
	ld.global.u8 	%rs10, [%rd8+38];
	mul.wide.u16 	%r91, %rs10, 256;
	or.b32  	%r92, %r90, %r91;
	ld.global.u8 	%r93, [%rd8+39];
	or.b32  	%r94, %r92, %r93;
	ld.global.u8 	%r95, [%rd8+40];
	shl.b32 	%r96, %r95, 24;
	ld.global.u8 	%r97, [%rd8+41];
	shl.b32 	%r98, %r97, 16;
	or.b32  	%r99, %r98, %r96;
	ld.global.u8 	%rs11, [%rd8+42];
	mul.wide.u16 	%r100, %rs11, 256;
	or.b32  	%r101, %r99, %r100;
	ld.global.u8 	%r102, [%rd8+43];
	or.b32  	%r103, %r101, %r102;
	ld.global.u8 	%r104, [%rd8+44];
	shl.b32 	%r105, %r104, 24;
	ld.global.u8 	%r106, [%rd8+45];
	shl.b32 	%r107, %r106, 16;
	or.b32  	%r108, %r107, %r105;
	ld.global.u8 	%rs12, [%rd8+46];
	mul.wide.u16 	%r109, %rs12, 256;
	or.b32  	%r110, %r108, %r109;
	ld.global.u8 	%r111, [%rd8+47];
	or.b32  	%r112, %r110, %r111;
	ld.global.u8 	%r113, [%rd8+48];
	shl.b32 	%r114, %r113, 24;
	ld.global.u8 	%r115, [%rd8+49];
	shl.b32 	%r116, %r115, 16;
	or.b32  	%r117, %r116, %r114;
	ld.global.u8 	%rs13, [%rd8+50];
	mul.wide.u16 	%r118, %rs13, 256;
	or.b32  	%r119, %r117, %r118;
	ld.global.u8 	%r120, [%rd8+51];
	or.b32  	%r121, %r119, %r120;
	ld.global.u8 	%r122, [%rd8+52];
	shl.b32 	%r123, %r122, 24;
	ld.global.u8 	%r124, [%rd8+53];
	shl.b32 	%r125, %r124, 16;
	or.b32  	%r126, %r125, %r123;
	ld.global.u8 	%rs14, [%rd8+54];
	mul.wide.u16 	%r127, %rs14, 256;
	or.b32  	%r128, %r126, %r127;
	ld.global.u8 	%r129, [%rd8+55];
	or.b32  	%r130, %r128, %r129;
	ld.global.u8 	%r131, [%rd8+56];
	shl.b32 	%r132, %r131, 24;
	ld.global.u8 	%r133, [%rd8+57];
	shl.b32 	%r134, %r133, 16;
	or.b32  	%r135, %r134, %r132;
	ld.global.u8 	%rs15, [%rd8+58];
	mul.wide.u16 	%r136, %rs15, 256;
	or.b32  	%r137, %r135, %r136;
	ld.global.u8 	%r138, [%rd8+59];
	or.b32  	%r139, %r137, %r138;
	ld.global.u8 	%r140, [%rd8+60];
	shl.b32 	%r141, %r140, 24;
	ld.global.u8 	%r142, [%rd8+61];
	shl.b32 	%r143, %r142, 16;
	or.b32  	%r144, %r143, %r141;
	ld.global.u8 	%rs16, [%rd8+62];
	mul.wide.u16 	%r145, %rs16, 256;
	or.b32  	%r146, %r144, %r145;
	ld.global.u8 	%r147, [%rd8+63];
	or.b32  	%r148, %r146, %r147;
	xor.b32  	%r149, %r85, %r130;
	xor.b32  	%r150, %r149, %r31;
	xor.b32  	%r151, %r150, %r13;
	shf.l.wrap.b32 	%r152, %r151, %r151, 1;
	xor.b32  	%r153, %r94, %r139;
	xor.b32  	%r154, %r153, %r40;
	xor.b32  	%r155, %r154, %r22;
	shf.l.wrap.b32 	%r156, %r155, %r155, 1;
	xor.b32  	%r157, %r103, %r148;
	xor.b32  	%r158, %r157, %r49;
	xor.b32  	%r159, %r158, %r31;
	shf.l.wrap.b32 	%r160, %r159, %r159, 1;
	xor.b32  	%r161, %r112, %r152;
	xor.b32  	%r162, %r161, %r58;
	xor.b32  	%r163, %r162, %r40;
	shf.l.wrap.b32 	%r164, %r163, %r163, 1;
	xor.b32  	%r165, %r121, %r156;
	xor.b32  	%r166, %r165, %r67;
	xor.b32  	%r167, %r166, %r49;
	shf.l.wrap.b32 	%r168, %r167, %r167, 1;
	xor.b32  	%r169, %r130, %r160;
	xor.b32  	%r170, %r169, %r76;
	xor.b32  	%r171, %r170, %r58;
	shf.l.wrap.b32 	%r172, %r171, %r171, 1;
	xor.b32  	%r173, %r139, %r164;
	xor.b32  	%r174, %r173, %r85;
	xor.b32  	%r175, %r174, %r67;
	shf.l.wrap.b32 	%r176, %r175, %r175, 1;
	xor.b32  	%r177, %r148, %r168;
	xor.b32  	%r178, %r177, %r94;
	xor.b32  	%r179, %r178, %r76;
	shf.l.wrap.b32 	%r180, %r179, %r179, 1;
	xor.b32  	%r181, %r152, %r172;
	xor.b32  	%r182, %r181, %r103;
	xor.b32  	%r183, %r182, %r85;
	shf.l.wrap.b32 	%r184, %r183, %r183, 1;
	xor.b32  	%r185, %r156, %r176;
	xor.b32  	%r186, %r185, %r112;
	xor.b32  	%r187, %r186, %r94;
	shf.l.wrap.b32 	%r188, %r187, %r187, 1;
	xor.b32  	%r189, %r160, %r180;
	xor.b32  	%r190, %r189, %r121;
	xor.b32  	%r191, %r190, %r103;
	shf.l.wrap.b32 	%r192, %r191, %r191, 1;
	xor.b32  	%r193, %r164, %r184;
	xor.b32  	%r194, %r193, %r130;
	xor.b32  	%r195, %r194, %r112;
	shf.l.wrap.b32 	%r196, %r195, %r195, 1;
	xor.b32  	%r197, %r168, %r188;
	xor.b32  	%r198, %r197, %r139;
	xor.b32  	%r199, %r198, %r121;
	shf.l.wrap.b32 	%r200, %r199, %r199, 1;
	xor.b32  	%r201, %r172, %r192;
	xor.b32  	%r202, %r201, %r148;
	xor.b32  	%r203, %r202, %r130;
	shf.l.wrap.b32 	%r204, %r203, %r203, 1;
	xor.b32  	%r205, %r176, %r196;
	xor.b32  	%r206, %r205, %r152;
	xor.b32  	%r207, %r206, %r139;
	shf.l.wrap.b32 	%r208, %r207, %r207, 1;
	xor.b32  	%r209, %r180, %r200;
	xor.b32  	%r210, %r209, %r156;
	xor.b32  	%r211, %r210, %r148;
	shf.l.wrap.b32 	%r212, %r211, %r211, 1;
	xor.b32  	%r213, %r184, %r204;
	xor.b32  	%r214, %r213, %r160;
	xor.b32  	%r215, %r214, %r152;
	shf.l.wrap.b32 	%r216, %r215, %r215, 1;
	xor.b32  	%r217, %r188, %r208;
	xor.b32  	%r218, %r217, %r164;
	xor.b32  	%r219, %r218, %r156;
	shf.l.wrap.b32 	%r220, %r219, %r219, 1;
	xor.b32  	%r221, %r192, %r212;
	xor.b32  	%r222, %r221, %r168;
	xor.b32  	%r223, %r222, %r160;
	shf.l.wrap.b32 	%r224, %r223, %r223, 1;
	xor.b32  	%r225, %r196, %r216;
	xor.b32  	%r226, %r225, %r172;
	xor.b32  	%r227, %r226, %r164;
	shf.l.wrap.b32 	%r228, %r227, %r227, 1;
	xor.b32  	%r229, %r200, %r220;
	xor.b32  	%r230, %r229, %r176;
	xor.b32  	%r231, %r230, %r168;
	shf.l.wrap.b32 	%r232, %r231, %r231, 1;
	xor.b32  	%r233, %r204, %r224;
	xor.b32  	%r234, %r233, %r180;
	xor.b32  	%r235, %r234, %r172;
	shf.l.wrap.b32 	%r236, %r235, %r235, 1;
	xor.b32  	%r237, %r208, %r228;
	xor.b32  	%r238, %r237, %r184;
	xor.b32  	%r239, %r238, %r176;
	shf.l.wrap.b32 	%r240, %r239, %r239, 1;
	xor.b32  	%r241, %r212, %r232;
	xor.b32  	%r242, %r241, %r188;
	xor.b32  	%r243, %r242, %r180;
	shf.l.wrap.b32 	%r244, %r243, %r243, 1;
	xor.b32  	%r245, %r216, %r236;
	xor.b32  	%r246, %r245, %r192;
	xor.b32  	%r247, %r246, %r184;
	shf.l.wrap.b32 	%r248, %r247, %r247, 1;
	xor.b32  	%r249, %r220, %r240;
	xor.b32  	%r250, %r249, %r196;
	xor.b32  	%r251, %r250, %r188;
	shf.l.wrap.b32 	%r252, %r251, %r251, 1;
	xor.b32  	%r253, %r224, %r244;
	xor.b32  	%r254, %r253, %r200;
	xor.b32  	%r255, %r254, %r192;
	shf.l.wrap.b32 	%r256, %r255, %r255, 1;
	xor.b32  	%r257, %r228, %r248;
	xor.b32  	%r258, %r257, %r204;
	xor.b32  	%r259, %r258, %r196;
	shf.l.wrap.b32 	%r260, %r259, %r259, 1;
	xor.b32  	%r261, %r232, %r252;
	xor.b32  	%r262, %r261, %r208;
	xor.b32  	%r263, %r262, %r200;
	shf.l.wrap.b32 	%r264, %r263, %r263, 1;
	xor.b32  	%r265, %r236, %r256;
	xor.b32  	%r266, %r265, %r212;
	xor.b32  	%r267, %r266, %r204;
	shf.l.wrap.b32 	%r268, %r267, %r267, 1;
	xor.b32  	%r269, %r240, %r260;
	xor.b32  	%r270, %r269, %r216;
	xor.b32  	%r271, %r270, %r208;
	shf.l.wrap.b32 	%r272, %r271, %r271, 1;
	xor.b32  	%r273, %r244, %r264;
	xor.b32  	%r274, %r273, %r220;
	xor.b32  	%r275, %r274, %r212;
	shf.l.wrap.b32 	%r276, %r275, %r275, 1;
	xor.b32  	%r277, %r248, %r268;
	xor.b32  	%r278, %r277, %r224;
	xor.b32  	%r279, %r278, %r216;
	shf.l.wrap.b32 	%r280, %r279, %r279, 1;
	xor.b32  	%r281, %r252, %r272;
	xor.b32  	%r282, %r281, %r228;
	xor.b32  	%r283, %r282, %r220;
	shf.l.wrap.b32 	%r284, %r283, %r283, 1;
	xor.b32  	%r285, %r256, %r276;
	xor.b32  	%r286, %r285, %r232;
	xor.b32  	%r287, %r286, %r224;
	shf.l.wrap.b32 	%r288, %r287, %r287, 1;
	xor.b32  	%r289, %r260, %r280;
	xor.b32  	%r290, %r289, %r236;
	xor.b32  	%r291, %r290, %r228;
	shf.l.wrap.b32 	%r292, %r291, %r291, 1;
	xor.b32  	%r293, %r264, %r284;
	xor.b32  	%r294, %r293, %r240;
	xor.b32  	%r295, %r294, %r232;
	shf.l.wrap.b32 	%r296, %r295, %r295, 1;
	xor.b32  	%r297, %r268, %r288;
	xor.b32  	%r298, %r297, %r244;
	xor.b32  	%r299, %r298, %r236;
	shf.l.wrap.b32 	%r300, %r299, %r299, 1;
	xor.b32  	%r301, %r272, %r292;
	xor.b32  	%r302, %r301, %r248;
	xor.b32  	%r303, %r302, %r240;
	shf.l.wrap.b32 	%r304, %r303, %r303, 1;
	xor.b32  	%r305, %r276, %r296;
	xor.b32  	%r306, %r305, %r252;
	xor.b32  	%r307, %r306, %r244;
	shf.l.wrap.b32 	%r308, %r307, %r307, 1;
	xor.b32  	%r309, %r280, %r300;
	xor.b32  	%r310, %r309, %r256;
	xor.b32  	%r311, %r310, %r248;
	shf.l.wrap.b32 	%r312, %r311, %r311, 1;
	xor.b32  	%r313, %r284, %r304;
	xor.b32  	%r314, %r313, %r260;
	xor.b32  	%r315, %r314, %r252;
	shf.l.wrap.b32 	%r316, %r315, %r315, 1;
	xor.b32  	%r317, %r288, %r308;
	xor.b32  	%r318, %r317, %r264;
	xor.b32  	%r319, %r318, %r256;
	shf.l.wrap.b32 	%r320, %r319, %r319, 1;
	xor.b32  	%r321, %r292, %r312;
	xor.b32  	%r322, %r321, %r268;
	xor.b32  	%r323, %r322, %r260;
	shf.l.wrap.b32 	%r324, %r323, %r323, 1;
	xor.b32  	%r325, %r296, %r316;
	xor.b32  	%r326, %r325, %r272;
	xor.b32  	%r327, %r326, %r264;
	shf.l.wrap.b32 	%r328, %r327, %r327, 1;
	xor.b32  	%r329, %r300, %r320;
	xor.b32  	%r330, %r329, %r276;
	xor.b32  	%r331, %r330, %r268;
	shf.l.wrap.b32 	%r332, %r331, %r331, 1;
	xor.b32  	%r333, %r304, %r324;
	xor.b32  	%r334, %r333, %r280;
	xor.b32  	%r335, %r334, %r272;
	shf.l.wrap.b32 	%r336, %r335, %r335, 1;
	xor.b32  	%r337, %r308, %r328;
	xor.b32  	%r338, %r337, %r284;
	xor.b32  	%r339, %r338, %r276;
	shf.l.wrap.b32 	%r340, %r339, %r339, 1;
	xor.b32  	%r341, %r312, %r332;
	xor.b32  	%r342, %r341, %r288;
	xor.b32  	%r343, %r342, %r280;
	shf.l.wrap.b32 	%r344, %r343, %r343, 1;
	xor.b32  	%r345, %r316, %r336;
	xor.b32  	%r346, %r345, %r292;
	xor.b32  	%r347, %r346, %r284;
	shf.l.wrap.b32 	%r348, %r347, %r347, 1;
	xor.b32  	%r349, %r320, %r340;
	xor.b32  	%r350, %r349, %r296;
	xor.b32  	%r351, %r350, %r288;
	shf.l.wrap.b32 	%r352, %r351, %r351, 1;
	xor.b32  	%r353, %r324, %r344;
	xor.b32  	%r354, %r353, %r300;
	xor.b32  	%r355, %r354, %r292;
	shf.l.wrap.b32 	%r356, %r355, %r355, 1;
	xor.b32  	%r357, %r328, %r348;
	xor.b32  	%r358, %r357, %r304;
	xor.b32  	%r359, %r358, %r296;
	shf.l.wrap.b32 	%r360, %r359, %r359, 1;
	xor.b32  	%r361, %r332, %r352;
	xor.b32  	%r362, %r361, %r308;
	xor.b32  	%r363, %r362, %r300;
	shf.l.wrap.b32 	%r364, %r363, %r363, 1;
	xor.b32  	%r365, %r336, %r356;
	xor.b32  	%r366, %r365, %r312;
	xor.b32  	%r367, %r366, %r304;
	shf.l.wrap.b32 	%r368, %r367, %r367, 1;
	xor.b32  	%r369, %r340, %r360;
	xor.b32  	%r370, %r369, %r316;
	xor.b32  	%r371, %r370, %r308;
	shf.l.wrap.b32 	%r372, %r371, %r371, 1;
	xor.b32  	%r373, %r344, %r364;
	xor.b32  	%r374, %r373, %r320;
	xor.b32  	%r375, %r374, %r312;
	shf.l.wrap.b32 	%r376, %r375, %r375, 1;
	xor.b32  	%r377, %r348, %r368;
	xor.b32  	%r378, %r377, %r324;
	xor.b32  	%r379, %r378, %r316;
	shf.l.wrap.b32 	%r380, %r379, %r379, 1;
	xor.b32  	%r381, %r352, %r372;
	xor.b32  	%r382, %r381, %r328;
	xor.b32  	%r383, %r382, %r320;
	shf.l.wrap.b32 	%r384, %r383, %r383, 1;
	xor.b32  	%r385, %r356, %r376;
	xor.b32  	%r386, %r385, %r332;
	xor.b32  	%r387, %r386, %r324;
	shf.l.wrap.b32 	%r388, %r387, %r387, 1;
	xor.b32  	%r389, %r360, %r380;
	xor.b32  	%r390, %r389, %r336;
	xor.b32  	%r391, %r390, %r328;
	shf.l.wrap.b32 	%r392, %r391, %r391, 1;
	xor.b32  	%r393, %r364, %r384;
	xor.b32  	%r394, %r393, %r340;
	xor.b32  	%r395, %r394, %r332;
	shf.l.wrap.b32 	%r396, %r395, %r395, 1;
	xor.b32  	%r397, %r368, %r388;
	xor.b32  	%r398, %r397, %r344;
	xor.b32  	%r399, %r398, %r336;
	shf.l.wrap.b32 	%r400, %r399, %r399, 1;
	xor.b32  	%r401, %r372, %r392;
	xor.b32  	%r402, %r401, %r348;
	xor.b32  	%r403, %r402, %r340;
	shf.l.wrap.b32 	%r404, %r403, %r403, 1;
	add.s32 	%r405, %r13, -1615554381;
	shf.l.wrap.b32 	%r406, %r405, %r405, 5;
	add.s32 	%r407, %r406, %r22;
	add.s32 	%r408, %r407, 1722862861;
	not.b32 	%r409, %r408;
	and.b32  	%r410, %r405, 1506887872;
	sub.s32 	%r411, 1615554380, %r13;
	and.b32  	%r412, %r411, 2079550178;
	or.b32  	%r413, %r410, %r412;
	shf.l.wrap.b32 	%r414, %r408, %r408, 5;
	add.s32 	%r415, %r414, %r413;
	add.s32 	%r416, %r415, %r31;
	add.s32 	%r417, %r416, -214083945;
	shf.l.wrap.b32 	%r418, %r405, %r405, 30;
	and.b32  	%r419, %r408, %r418;
	and.b32  	%r420, %r409, 1506887872;
	or.b32  	%r421, %r419, %r420;
	shf.l.wrap.b32 	%r422, %r417, %r417, 5;
	add.s32 	%r423, %r422, %r421;
	add.s32 	%r424, %r423, %r40;
	add.s32 	%r425, %r424, -696916869;
	shf.l.wrap.b32 	%r426, %r408, %r408, 30;
	and.b32  	%r427, %r417, %r426;
	not.b32 	%r428, %r417;
	and.b32  	%r429, %r418, %r428;
	or.b32  	%r430, %r427, %r429;
	shf.l.wrap.b32 	%r431, %r425, %r425, 5;
	add.s32 	%r432, %r431, %r430;
	add.s32 	%r433, %r432, %r49;
	add.s32 	%r434, %r433, -1269579175;
	shf.l.wrap.b32 	%r435, %r417, %r417, 30;
	and.b32  	%r436, %r425, %r435;
	not.b32 	%r437, %r425;
	and.b32  	%r438, %r426, %r437;
	or.b32  	%r439, %r436, %r438;
	shf.l.wrap.b32 	%r440, %r434, %r434, 5;
	add.s32 	%r441, %r440, %r418;
	add.s32 	%r442, %r441, %r439;
	add.s32 	%r443, %r442, %r58;
	add.s32 	%r444, %r443, 1518500249;
	shf.l.wrap.b32 	%r445, %r425, %r425, 30;
	and.b32  	%r446, %r434, %r445;
	not.b32 	%r447, %r434;
	and.b32  	%r448, %r435, %r447;
	or.b32  	%r449, %r446, %r448;
	shf.l.wrap.b32 	%r450, %r444, %r444, 5;
	add.s32 	%r451, %r450, %r426;
	add.s32 	%r452, %r451, %r449;
	add.s32 	%r453, %r452, %r67;
	add.s32 	%r454, %r453, 1518500249;
	shf.l.wrap.b32 	%r455, %r434, %r434, 30;
	and.b32  	%r456, %r444, %r455;
	not.b32 	%r457, %r444;
	and.b32  	%r458, %r445, %r457;
	or.b32  	%r459, %r456, %r458;
	shf.l.wrap.b32 	%r460, %r454, %r454, 5;
	add.s32 	%r461, %r460, %r435;
	add.s32 	%r462, %r461, %r459;
	add.s32 	%r463, %r462, %r76;
	add.s32 	%r464, %r463, 1518500249;
	shf.l.wrap.b32 	%r465, %r444, %r444, 30;
	and.b32  	%r466, %r454, %r465;
	not.b32 	%r467, %r454;
	and.b32  	%r468, %r455, %r467;
	or.b32  	%r469, %r466, %r468;
	shf.l.wrap.b32 	%r470, %r464, %r464, 5;
	add.s32 	%r471, %r470, %r445;
	add.s32 	%r472, %r471, %r469;
	add.s32 	%r473, %r472, %r85;
	add.s32 	%r474, %r473, 1518500249;
	shf.l.wrap.b32 	%r475, %r454, %r454, 30;
	and.b32  	%r476, %r464, %r475;
	not.b32 	%r477, %r464;
	and.b32  	%r478, %r465, %r477;
	or.b32  	%r479, %r476, %r478;
	shf.l.wrap.b32 	%r480, %r474, %r474, 5;
	add.s32 	%r481, %r480, %r455;
	add.s32 	%r482, %r481, %r479;
	add.s32 	%r483, %r482, %r94;
	add.s32 	%r484, %r483, 1518500249;
	shf.l.wrap.b32 	%r485, %r464, %r464, 30;
	and.b32  	%r486, %r474, %r485;
	not.b32 	%r487, %r474;
	and.b32  	%r488, %r475, %r487;
	or.b32  	%r489, %r486, %r488;
	shf.l.wrap.b32 	%r490, %r484, %r484, 5;
	add.s32 	%r491, %r490, %r465;
	add.s32 	%r492, %r491, %r489;
	add.s32 	%r493, %r492, %r103;
	add.s32 	%r494, %r493, 1518500249;
	shf.l.wrap.b32 	%r495, %r474, %r474, 30;
	and.b32  	%r496, %r484, %r495;
	not.b32 	%r497, %r484;
	and.b32  	%r498, %r485, %r497;
	or.b32  	%r499, %r496, %r498;
	shf.l.wrap.b32 	%r500, %r494, %r494, 5;
	add.s32 	%r501, %r500, %r475;
	add.s32 	%r502, %r501, %r499;
	add.s32 	%r503, %r502, %r112;
	add.s32 	%r504, %r503, 1518500249;
	shf.l.wrap.b32 	%r505, %r484, %r484, 30;
	and.b32  	%r506, %r494, %r505;
	not.b32 	%r507, %r494;
	and.b32  	%r508, %r495, %r507;
	or.b32  	%r509, %r506, %r508;
	shf.l.wrap.b32 	%r510, %r504, %r504, 5;
	add.s32 	%r511, %r510, %r485;
	add.s32 	%r512, %r511, %r509;
	add.s32 	%r513, %r512, %r121;
	add.s32 	%r514, %r513, 1518500249;
	shf.l.wrap.b32 	%r515, %r494, %r494, 30;
	and.b32  	%r516, %r504, %r515;
	not.b32 	%r517, %r504;
	and.b32  	%r518, %r505, %r517;
	or.b32  	%r519, %r516, %r518;
	shf.l.wrap.b32 	%r520, %r514, %r514, 5;
	add.s32 	%r521, %r520, %r495;
	add.s32 	%r522, %r521, %r519;
	add.s32 	%r523, %r522, %r130;
	add.s32 	%r524, %r523, 1518500249;
	shf.l.wrap.b32 	%r525, %r504, %r504, 30;
	and.b32  	%r526, %r514, %r525;
	not.b32 	%r527, %r514;
	and.b32  	%r528, %r515, %r527;
	or.b32  	%r529, %r526, %r528;
	shf.l.wrap.b32 	%r530, %r524, %r524, 5;
	add.s32 	%r531, %r530, %r505;
	add.s32 	%r532, %r531, %r529;
	add.s32 	%r533, %r532, %r139;
	add.s32 	%r534, %r533, 1518500249;
	shf.l.wrap.b32 	%r535, %r514, %r514, 30;
	and.b32  	%r536, %r524, %r535;
	not.b32 	%r537, %r524;
	and.b32  	%r538, %r525, %r537;
	or.b32  	%r539, %r536, %r538;
	shf.l.wrap.b32 	%r540, %r534, %r534, 5;
	add.s32 	%r541, %r540, %r515;
	add.s32 	%r542, %r541, %r539;
	add.s32 	%r543, %r542, %r148;
	add.s32 	%r544, %r543, 1518500249;
	shf.l.wrap.b32 	%r545, %r524, %r524, 30;
	and.b32  	%r546, %r534, %r545;
	not.b32 	%r547, %r534;
	and.b32  	%r548, %r535, %r547;
	or.b32  	%r549, %r546, %r548;
	shf.l.wrap.b32 	%r550, %r544, %r544, 5;
	add.s32 	%r551, %r550, %r525;
	add.s32 	%r552, %r551, %r549;
	add.s32 	%r553, %r552, %r152;
	add.s32 	%r554, %r553, 1518500249;
	shf.l.wrap.b32 	%r555, %r534, %r534, 30;
	and.b32  	%r556, %r544, %r555;
	not.b32 	%r557, %r544;
	and.b32  	%r558, %r545, %r557;
	or.b32  	%r559, %r556, %r558;
	shf.l.wrap.b32 	%r560, %r554, %r554, 5;
	add.s32 	%r561, %r560, %r535;
	add.s32 	%r562, %r561, %r559;
	add.s32 	%r563, %r562, %r156;
	add.s32 	%r564, %r563, 1518500249;
	shf.l.wrap.b32 	%r565, %r544, %r544, 30;
	and.b32  	%r566, %r554, %r565;
	not.b32 	%r567, %r554;
	and.b32  	%r568, %r555, %r567;
	or.b32  	%r569, %r566, %r568;
	shf.l.wrap.b32 	%r570, %r564, %r564, 5;
	add.s32 	%r571, %r570, %r545;
	add.s32 	%r572, %r571, %r569;
	add.s32 	%r573, %r572, %r160;
	add.s32 	%r574, %r573, 1518500249;
	shf.l.wrap.b32 	%r575, %r554, %r554, 30;
	and.b32  	%r576, %r564, %r575;
	not.b32 	%r577, %r564;
	and.b32  	%r578, %r565, %r577;
	or.b32  	%r579, %r576, %r578;
	shf.l.wrap.b32 	%r580, %r574, %r574, 5;
	add.s32 	%r581, %r580, %r555;
	add.s32 	%r582, %r581, %r579;
	add.s32 	%r583, %r582, %r164;
	add.s32 	%r584, %r583, 1518500249;
	shf.l.wrap.b32 	%r585, %r564, %r564, 30;
	xor.b32  	%r586, %r585, %r575;
	xor.b32  	%r587, %r586, %r574;
	shf.l.wrap.b32 	%r588, %r584, %r584, 5;
	add.s32 	%r589, %r588, %r565;
	add.s32 	%r590, %r589, %r587;
	add.s32 	%r591, %r590, %r168;
	add.s32 	%r592, %r591, 1859775393;
	shf.l.wrap.b32 	%r593, %r574, %r574, 30;
	xor.b32  	%r594, %r593, %r585;
	xor.b32  	%r595, %r594, %r584;
	shf.l.wrap.b32 	%r596, %r592, %r592, 5;
	add.s32 	%r597, %r596, %r575;
	add.s32 	%r598, %r597, %r595;
	add.s32 	%r599, %r598, %r172;
	add.s32 	%r600, %r599, 1859775393;
	shf.l.wrap.b32 	%r601, %r584, %r584, 30;
	xor.b32  	%r602, %r601, %r593;
	xor.b32  	%r603, %r602, %r592;
	shf.l.wrap.b32 	%r604, %r600, %r600, 5;
	add.s32 	%r605, %r604, %r585;
	add.s32 	%r606, %r605, %r603;
	add.s32 	%r607, %r606, %r176;
	add.s32 	%r608, %r607, 1859775393;
	shf.l.wrap.b32 	%r609, %r592, %r592, 30;
	xor.b32  	%r610, %r609, %r601;
	xor.b32  	%r611, %r610, %r600;
	shf.l.wrap.b32 	%r612, %r608, %r608, 5;
	add.s32 	%r613, %r612, %r593;
	add.s32 	%r614, %r613, %r611;
	add.s32 	%r615, %r614, %r180;
	add.s32 	%r616, %r615, 1859775393;
	shf.l.wrap.b32 	%r617, %r600, %r600, 30;
	xor.b32  	%r618, %r617, %r609;
	xor.b32  	%r619, %r618, %r608;
	shf.l.wrap.b32 	%r620, %r616, %r616, 5;
	add.s32 	%r621, %r620, %r601;
	add.s32 	%r622, %r621, %r619;
	add.s32 	%r623, %r622, %r184;
	add.s32 	%r624, %r623, 1859775393;
	shf.l.wrap.b32 	%r625, %r608, %r608, 30;
	xor.b32  	%r626, %r625, %r617;
	xor.b32  	%r627, %r626, %r616;
	shf.l.wrap.b32 	%r628, %r624, %r624, 5;
	add.s32 	%r629, %r628, %r609;
	add.s32 	%r630, %r629, %r627;
	add.s32 	%r631, %r630, %r188;
	add.s32 	%r632, %r631, 1859775393;
	shf.l.wrap.b32 	%r633, %r616, %r616, 30;
	xor.b32  	%r634, %r633, %r625;
	xor.b32  	%r635, %r634, %r624;
	shf.l.wrap.b32 	%r636, %r632, %r632, 5;
	add.s32 	%r637, %r636, %r617;
	add.s32 	%r638, %r637, %r635;
	add.s32 	%r639, %r638, %r192;
	add.s32 	%r640, %r639, 1859775393;
	shf.l.wrap.b32 	%r641, %r624, %r624, 30;
	xor.b32  	%r642, %r641, %r633;
	xor.b32  	%r643, %r642, %r632;
	shf.l.wrap.b32 	%r644, %r640, %r640, 5;
	add.s32 	%r645, %r644, %r625;
	add.s32 	%r646, %r645, %r643;
	add.s32 	%r647, %r646, %r196;
	add.s32 	%r648, %r647, 1859775393;
	shf.l.wrap.b32 	%r649, %r632, %r632, 30;
	xor.b32  	%r650, %r649, %r641;
	xor.b32  	%r651, %r650, %r640;
	shf.l.wrap.b32 	%r652, %r648, %r648, 5;
	add.s32 	%r653, %r652, %r633;
	add.s32 	%r654, %r653, %r651;
	add.s32 	%r655, %r654, %r200;
	add.s32 	%r656, %r655, 1859775393;
	shf.l.wrap.b32 	%r657, %r640, %r640, 30;
	xor.b32  	%r658, %r657, %r649;
	xor.b32  	%r659, %r658, %r648;
	shf.l.wrap.b32 	%r660, %r656, %r656, 5;
	add.s32 	%r661, %r660, %r641;
	add.s32 	%r662, %r661, %r659;
	add.s32 	%r663, %r662, %r204;
	add.s32 	%r664, %r663, 1859775393;
	shf.l.wrap.b32 	%r665, %r648, %r648, 30;
	xor.b32  	%r666, %r665, %r657;
	xor.b32  	%r667, %r666, %r656;
	shf.l.wrap.b32 	%r668, %r664, %r664, 5;
	add.s32 	%r669, %r668, %r649;
	add.s32 	%r670, %r669, %r667;
	add.s32 	%r671, %r670, %r208;
	add.s32 	%r672, %r671, 1859775393;
	shf.l.wrap.b32 	%r673, %r656, %r656, 30;
	xor.b32  	%r674, %r673, %r665;
	xor.b32  	%r675, %r674, %r664;
	shf.l.wrap.b32 	%r676, %r672, %r672, 5;
	add.s32 	%r677, %r676, %r657;
	add.s32 	%r678, %r677, %r675;
	add.s32 	%r679, %r678, %r212;
	add.s32 	%r680, %r679, 1859775393;
	shf.l.wrap.b32 	%r681, %r664, %r664, 30;
	xor.b32  	%r682, %r681, %r673;
	xor.b32  	%r683, %r682, %r672;
	shf.l.wrap.b32 	%r684, %r680, %r680, 5;
	add.s32 	%r685, %r684, %r665;
	add.s32 	%r686, %r685, %r683;
	add.s32 	%r687, %r686, %r216;
	add.s32 	%r688, %r687, 1859775393;
	shf.l.wrap.b32 	%r689, %r672, %r672, 30;
	xor.b32  	%r690, %r689, %r681;
	xor.b32  	%r691, %r690, %r680;
	shf.l.wrap.b32 	%r692, %r688, %r688, 5;
	add.s32 	%r693, %r692, %r673;
	add.s32 	%r694, %r693, %r691;
	add.s32 	%r695, %r694, %r220;
	add.s32 	%r696, %r695, 1859775393;
	shf.l.wrap.b32 	%r697, %r680, %r680, 30;
	xor.b32  	%r698, %r697, %r689;
	xor.b32  	%r699, %r698, %r688;
	shf.l.wrap.b32 	%r700, %r696, %r696, 5;
	add.s32 	%r701, %r700, %r681;
	add.s32 	%r702, %r701, %r699;
	add.s32 	%r703, %r702, %r224;
	add.s32 	%r704, %r703, 1859775393;
	shf.l.wrap.b32 	%r705, %r688, %r688, 30;
	xor.b32  	%r706, %r705, %r697;
	xor.b32  	%r707, %r706, %r696;
	shf.l.wrap.b32 	%r708, %r704, %r704, 5;
	add.s32 	%r709, %r708, %r689;
	add.s32 	%r710, %r709, %r707;
	add.s32 	%r711, %r710, %r228;
	add.s32 	%r712, %r711, 1859775393;
	shf.l.wrap.b32 	%r713, %r696, %r696, 30;
	xor.b32  	%r714, %r713, %r705;
	xor.b32  	%r715, %r714, %r704;
	shf.l.wrap.b32 	%r716, %r712, %r712, 5;
	add.s32 	%r717, %r716, %r697;
	add.s32 	%r718, %r717, %r715;
	add.s32 	%r719, %r718, %r232;
	add.s32 	%r720, %r719, 1859775393;
	shf.l.wrap.b32 	%r721, %r704, %r704, 30;
	xor.b32  	%r722, %r721, %r713;
	xor.b32  	%r723, %r722, %r712;
	shf.l.wrap.b32 	%r724, %r720, %r720, 5;
	add.s32 	%r725, %r724, %r705;
	add.s32 	%r726, %r725, %r723;
	add.s32 	%r727, %r726, %r236;
	add.s32 	%r728, %r727, 1859775393;
	shf.l.wrap.b32 	%r729, %r712, %r712, 30;
	xor.b32  	%r730, %r729, %r721;
	xor.b32  	%r731, %r730, %r720;
	shf.l.wrap.b32 	%r732, %r728, %r728, 5;
	add.s32 	%r733, %r732, %r713;
	add.s32 	%r734, %r733, %r731;
	add.s32 	%r735, %r734, %r240;
	add.s32 	%r736, %r735, 1859775393;
	shf.l.wrap.b32 	%r737, %r720, %r720, 30;
	xor.b32  	%r738, %r737, %r729;
	xor.b32  	%r739, %r738, %r728;
	shf.l.wrap.b32 	%r740, %r736, %r736, 5;
	add.s32 	%r741, %r740, %r721;
	add.s32 	%r742, %r741, %r739;
	add.s32 	%r743, %r742, %r244;
	add.s32 	%r744, %r743, 1859775393;
	shf.l.wrap.b32 	%r745, %r728, %r728, 30;
	or.b32  	%r746, %r745, %r737;
	and.b32  	%r747, %r736, %r746;
	and.b32  	%r748, %r745, %r737;
	or.b32  	%r749, %r747, %r748;
	shf.l.wrap.b32 	%r750, %r744, %r744, 5;
	add.s32 	%r751, %r750, %r729;
	add.s32 	%r752, %r751, %r749;
	add.s32 	%r753, %r752, %r248;
	add.s32 	%r754, %r753, -1894007588;
	shf.l.wrap.b32 	%r755, %r736, %r736, 30;
	or.b32  	%r756, %r755, %r745;
	and.b32  	%r757, %r744, %r756;
	and.b32  	%r758, %r755, %r745;
	or.b32  	%r759, %r757, %r758;
	shf.l.wrap.b32 	%r760, %r754, %r754, 5;
	add.s32 	%r761, %r760, %r737;
	add.s32 	%r762, %r761, %r759;
	add.s32 	%r763, %r762, %r252;
	add.s32 	%r764, %r763, -1894007588;
	shf.l.wrap.b32 	%r765, %r744, %r744, 30;
	or.b32  	%r766, %r765, %r755;
	and.b32  	%r767, %r754, %r766;
	and.b32  	%r768, %r765, %r755;
	or.b32  	%r769, %r767, %r768;
	shf.l.wrap.b32 	%r770, %r764, %r764, 5;
	add.s32 	%r771, %r770, %r745;
	add.s32 	%r772, %r771, %r769;
	add.s32 	%r773, %r772, %r256;
	add.s32 	%r774, %r773, -1894007588;
	shf.l.wrap.b32 	%r775, %r754, %r754, 30;
	or.b32  	%r776, %r775, %r765;
	and.b32  	%r777, %r764, %r776;
	and.b32  	%r778, %r775, %r765;
	or.b32  	%r779, %r777, %r778;
	shf.l.wrap.b32 	%r780, %r774, %r774, 5;
	add.s32 	%r781, %r780, %r755;
	add.s32 	%r782, %r781, %r779;
	add.s32 	%r783, %r782, %r260;
	add.s32 	%r784, %r783, -1894007588;
	shf.l.wrap.b32 	%r785, %r764, %r764, 30;
	or.b32  	%r786, %r785, %r775;
	and.b32  	%r787, %r774, %r786;
	and.b32  	%r788, %r785, %r775;
	or.b32  	%r789, %r787, %r788;
	shf.l.wrap.b32 	%r790, %r784, %r784, 5;
	add.s32 	%r791, %r790, %r765;
	add.s32 	%r792, %r791, %r789;
	add.s32 	%r793, %r792, %r264;
	add.s32 	%r794, %r793, -1894007588;
	shf.l.wrap.b32 	%r795, %r774, %r774, 30;
	or.b32  	%r796, %r795, %r785;
	and.b32  	%r797, %r784, %r796;
	and.b32  	%r798, %r795, %r785;
	or.b32  	%r799, %r797, %r798;
	shf.l.wrap.b32 	%r800, %r794, %r794, 5;
	add.s32 	%r801, %r800, %r775;
	add.s32 	%r802, %r801, %r799;
	add.s32 	%r803, %r802, %r268;
	add.s32 	%r804, %r803, -1894007588;
	shf.l.wrap.b32 	%r805, %r784, %r784, 30;
	or.b32  	%r806, %r805, %r795;
	and.b32  	%r807, %r794, %r806;
	and.b32  	%r808, %r805, %r795;
	or.b32  	%r809, %r807, %r808;
	shf.l.wrap.b32 	%r810, %r804, %r804, 5;
	add.s32 	%r811, %r810, %r785;
	add.s32 	%r812, %r811, %r809;
	add.s32 	%r813, %r812, %r272;
	add.s32 	%r814, %r813, -1894007588;
	shf.l.wrap.b32 	%r815, %r794, %r794, 30;
	or.b32  	%r816, %r815, %r805;
	and.b32  	%r817, %r804, %r816;
	and.b32  	%r818, %r815, %r805;
	or.b32  	%r819, %r817, %r818;
	shf.l.wrap.b32 	%r820, %r814, %r814, 5;
	add.s32 	%r821, %r820, %r795;
	add.s32 	%r822, %r821, %r819;
	add.s32 	%r823, %r822, %r276;
	add.s32 	%r824, %r823, -1894007588;
	shf.l.wrap.b32 	%r825, %r804, %r804, 30;
	or.b32  	%r826, %r825, %r815;
	and.b32  	%r827, %r814, %r826;
	and.b32  	%r828, %r825, %r815;
	or.b32  	%r829, %r827, %r828;
	shf.l.wrap.b32 	%r830, %r824, %r824, 5;
	add.s32 	%r831, %r830, %r805;
	add.s32 	%r832, %r831, %r829;
	add.s32 	%r833, %r832, %r280;
	add.s32 	%r834, %r833, -1894007588;
	shf.l.wrap.b32 	%r835, %r814, %r814, 30;
	or.b32  	%r836, %r835, %r825;
	and.b32  	%r837, %r824, %r836;
	and.b32  	%r838, %r835, %r825;
	or.b32  	%r839, %r837, %r838;
	shf.l.wrap.b32 	%r840, %r834, %r834, 5;
	add.s32 	%r841, %r840, %r815;
	add.s32 	%r842, %r841, %r839;
	add.s32 	%r843, %r842, %r284;
	add.s32 	%r844, %r843, -1894007588;
	shf.l.wrap.b32 	%r845, %r824, %r824, 30;
	or.b32  	%r846, %r845, %r835;
	and.b32  	%r847, %r834, %r846;
	and.b32  	%r848, %r845, %r835;
	or.b32  	%r849, %r847, %r848;
	shf.l.wrap.b32 	%r850, %r844, %r844, 5;
	add.s32 	%r851, %r850, %r825;
	add.s32 	%r852, %r851, %r849;
	add.s32 	%r853, %r852, %r288;
	add.s32 	%r854, %r853, -1894007588;
	shf.l.wrap.b32 	%r855, %r834, %r834, 30;
	or.b32  	%r856, %r855, %r845;
	and.b32  	%r857, %r844, %r856;
	and.b32  	%r858, %r855, %r845;
	or.b32  	%r859, %r857, %r858;
	shf.l.wrap.b32 	%r860, %r854, %r854, 5;
	add.s32 	%r861, %r860, %r835;
	add.s32 	%r862, %r861, %r859;
	add.s32 	%r863, %r862, %r292;
	add.s32 	%r864, %r863, -1894007588;
	shf.l.wrap.b32 	%r865, %r844, %r844, 30;
	or.b32  	%r866, %r865, %r855;
	and.b32  	%r867, %r854, %r866;
	and.b32  	%r868, %r865, %r855;
	or.b32  	%r869, %r867, %r868;
	shf.l.wrap.b32 	%r870, %r864, %r864, 5;
	add.s32 	%r871, %r870, %r845;
	add.s32 	%r872, %r871, %r869;
	add.s32 	%r873, %r872, %r296;
	add.s32 	%r874, %r873, -1894007588;
	shf.l.wrap.b32 	%r875, %r854, %r854, 30;
	or.b32  	%r876, %r875, %r865;
	and.b32  	%r877, %r864, %r876;
	and.b32  	%r878, %r875, %r865;
	or.b32  	%r879, %r877, %r878;
	shf.l.wrap.b32 	%r880, %r874, %r874, 5;
	add.s32 	%r881, %r880, %r855;
	add.s32 	%r882, %r881, %r879;
	add.s32 	%r883, %r882, %r300;
	add.s32 	%r884, %r883, -1894007588;
	shf.l.wrap.b32 	%r885, %r864, %r864, 30;
	or.b32  	%r886, %r885, %r875;
	and.b32  	%r887, %r874, %r886;
	and.b32  	%r888, %r885, %r875;
	or.b32  	%r889, %r887, %r888;
	shf.l.wrap.b32 	%r890, %r884, %r884, 5;
	add.s32 	%r891, %r890, %r865;
	add.s32 	%r892, %r891, %r889;
	add.s32 	%r893, %r892, %r304;
	add.s32 	%r894, %r893, -1894007588;
	shf.l.wrap.b32 	%r895, %r874, %r874, 30;
	or.b32  	%r896, %r895, %r885;
	and.b32  	%r897, %r884, %r896;
	and.b32  	%r898, %r895, %r885;
	or.b32  	%r899, %r897, %r898;
	shf.l.wrap.b32 	%r900, %r894, %r894, 5;
	add.s32 	%r901, %r900, %r875;
	add.s32 	%r902, %r901, %r899;
	add.s32 	%r903, %r902, %r308;
	add.s32 	%r904, %r903, -1894007588;
	shf.l.wrap.b32 	%r905, %r884, %r884, 30;
	or.b32  	%r906, %r905, %r895;
	and.b32  	%r907, %r894, %r906;
	and.b32  	%r908, %r905, %r895;
	or.b32  	%r909, %r907, %r908;
	shf.l.wrap.b32 	%r910, %r904, %r904, 5;
	add.s32 	%r911, %r910, %r885;
	add.s32 	%r912, %r911, %r909;
	add.s32 	%r913, %r912, %r312;
	add.s32 	%r914, %r913, -1894007588;
	shf.l.wrap.b32 	%r915, %r894, %r894, 30;
	or.b32  	%r916, %r915, %r905;
	and.b32  	%r917, %r904, %r916;
	and.b32  	%r918, %r915, %r905;
	or.b32  	%r919, %r917, %r918;
	shf.l.wrap.b32 	%r920, %r914, %r914, 5;
	add.s32 	%r921, %r920, %r895;
	add.s32 	%r922, %r921, %r919;
	add.s32 	%r923, %r922, %r316;
	add.s32 	%r924, %r923, -1894007588;
	shf.l.wrap.b32 	%r925, %r904, %r904, 30;
	or.b32  	%r926, %r925, %r915;
	and.b32  	%r927, %r914, %r926;
	and.b32  	%r928, %r925, %r915;
	or.b32  	%r929, %r927, %r928;
	shf.l.wrap.b32 	%r930, %r924, %r924, 5;
	add.s32 	%r931, %r930, %r905;
	add.s32 	%r932, %r931, %r929;
	add.s32 	%r933, %r932, %r320;
	add.s32 	%r934, %r933, -1894007588;
	shf.l.wrap.b32 	%r935, %r914, %r914, 30;
	or.b32  	%r936, %r935, %r925;
	and.b32  	%r937, %r924, %r936;
	and.b32  	%r938, %r935, %r925;
	or.b32  	%r939, %r937, %r938;
	shf.l.wrap.b32 	%r940, %r934, %r934, 5;
	add.s32 	%r941, %r940, %r915;
	add.s32 	%r942, %r941, %r939;
	add.s32 	%r943, %r942, %r324;
	add.s32 	%r944, %r943, -1894007588;
	shf.l.wrap.b32 	%r945, %r924, %r924, 30;
	xor.b32  	%r946, %r945, %r935;
	xor.b32  	%r947, %r946, %r934;
	shf.l.wrap.b32 	%r948, %r944, %r944, 5;
	add.s32 	%r949, %r948, %r925;
	add.s32 	%r950, %r949, %r947;
	add.s32 	%r951, %r950, %r328;
	add.s32 	%r952, %r951, -899497514;
	shf.l.wrap.b32 	%r953, %r934, %r934, 30;
	xor.b32  	%r954, %r953, %r945;
	xor.b32  	%r955, %r954, %r944;
	shf.l.wrap.b32 	%r956, %r952, %r952, 5;
	add.s32 	%r957, %r956, %r935;
	add.s32 	%r958, %r957, %r955;
	add.s32 	%r959, %r958, %r332;
	add.s32 	%r960, %r959, -899497514;
	shf.l.wrap.b32 	%r961, %r944, %r944, 30;
	xor.b32  	%r962, %r961, %r953;
	xor.b32  	%r963, %r962, %r952;
	shf.l.wrap.b32 	%r964, %r960, %r960, 5;
	add.s32 	%r965, %r964, %r945;
	add.s32 	%r966, %r965, %r963;
	add.s32 	%r967, %r966, %r336;
	add.s32 	%r968, %r967, -899497514;
	shf.l.wrap.b32 	%r969, %r952, %r952, 30;
	xor.b32  	%r970, %r969, %r961;
	xor.b32  	%r971, %r970, %r960;
	shf.l.wrap.b32 	%r972, %r968, %r968, 5;
	add.s32 	%r973, %r972, %r953;
	add.s32 	%r974, %r973, %r971;
	add.s32 	%r975, %r974, %r340;
	add.s32 	%r976, %r975, -899497514;
	shf.l.wrap.b32 	%r977, %r960, %r960, 30;
	xor.b32  	%r978, %r977, %r969;
	xor.b32  	%r979, %r978, %r968;
	shf.l.wrap.b32 	%r980, %r976, %r976, 5;
	add.s32 	%r981, %r980, %r961;
	add.s32 	%r982, %r981, %r979;
	add.s32 	%r983, %r982, %r344;
	add.s32 	%r984, %r983, -899497514;
	shf.l.wrap.b32 	%r985, %r968, %r968, 30;
	xor.b32  	%r986, %r985, %r977;
	xor.b32  	%r987, %r986, %r976;
	shf.l.wrap.b32 	%r988, %r984, %r984, 5;
	add.s32 	%r989, %r988, %r969;
	add.s32 	%r990, %r989, %r987;
	add.s32 	%r991, %r990, %r348;
	add.s32 	%r992, %r991, -899497514;
	shf.l.wrap.b32 	%r993, %r976, %r976, 30;
	xor.b32  	%r994, %r993, %r985;
	xor.b32  	%r995, %r994, %r984;
	shf.l.wrap.b32 	%r996, %r992, %r992, 5;
	add.s32 	%r997, %r996, %r977;
	add.s32 	%r998, %r997, %r995;
	add.s32 	%r999, %r998, %r352;
	add.s32 	%r1000, %r999, -899497514;
	shf.l.wrap.b32 	%r1001, %r984, %r984, 30;
	xor.b32  	%r1002, %r1001, %r993;
	xor.b32  	%r1003, %r1002, %r992;
	shf.l.wrap.b32 	%r1004, %r1000, %r1000, 5;
	add.s32 	%r1005, %r1004, %r985;
	add.s32 	%r1006, %r1005, %r1003;
	add.s32 	%r1007, %r1006, %r356;
	add.s32 	%r1008, %r1007, -899497514;
	shf.l.wrap.b32 	%r1009, %r992, %r992, 30;
	xor.b32  	%r1010, %r1009, %r1001;
	xor.b32  	%r1011, %r1010, %r1000;
	shf.l.wrap.b32 	%r1012, %r1008, %r1008, 5;
	add.s32 	%r1013, %r1012, %r993;
	add.s32 	%r1014, %r1013, %r1011;
	add.s32 	%r1015, %r1014, %r360;
	add.s32 	%r1016, %r1015, -899497514;
	shf.l.wrap.b32 	%r1017, %r1000, %r1000, 30;
	xor.b32  	%r1018, %r1017, %r1009;
	xor.b32  	%r1019, %r1018, %r1008;
	shf.l.wrap.b32 	%r1020, %r1016, %r1016, 5;
	add.s32 	%r1021, %r1020, %r1001;
	add.s32 	%r1022, %r1021, %r1019;
	add.s32 	%r1023, %r1022, %r364;
	add.s32 	%r1024, %r1023, -899497514;
	shf.l.wrap.b32 	%r1025, %r1008, %r1008, 30;
	xor.b32  	%r1026, %r1025, %r1017;
	xor.b32  	%r1027, %r1026, %r1016;
	shf.l.wrap.b32 	%r1028, %r1024, %r1024, 5;
	add.s32 	%r1029, %r1028, %r1009;
	add.s32 	%r1030, %r1029, %r1027;
	add.s32 	%r1031, %r1030, %r368;
	add.s32 	%r1032, %r1031, -899497514;
	shf.l.wrap.b32 	%r1033, %r1016, %r1016, 30;
	xor.b32  	%r1034, %r1033, %r1025;
	xor.b32  	%r1035, %r1034, %r1024;
	shf.l.wrap.b32 	%r1036, %r1032, %r1032, 5;
	add.s32 	%r1037, %r1036, %r1017;
	add.s32 	%r1038, %r1037, %r1035;
	add.s32 	%r1039, %r1038, %r372;
	add.s32 	%r1040, %r1039, -899497514;
	shf.l.wrap.b32 	%r1041, %r1024, %r1024, 30;
	xor.b32  	%r1042, %r1041, %r1033;
	xor.b32  	%r1043, %r1042, %r1032;
	shf.l.wrap.b32 	%r1044, %r1040, %r1040, 5;
	add.s32 	%r1045, %r1044, %r1025;
	add.s32 	%r1046, %r1045, %r1043;
	add.s32 	%r1047, %r1046, %r376;
	add.s32 	%r1048, %r1047, -899497514;
	shf.l.wrap.b32 	%r1049, %r1032, %r1032, 30;
	xor.b32  	%r1050, %r1049, %r1041;
	xor.b32  	%r1051, %r1050, %r1040;
	shf.l.wrap.b32 	%r1052, %r1048, %r1048, 5;
	add.s32 	%r1053, %r1052, %r1033;
	add.s32 	%r1054, %r1053, %r1051;
	add.s32 	%r1055, %r1054, %r380;
	add.s32 	%r1056, %r1055, -899497514;
	shf.l.wrap.b32 	%r1057, %r1040, %r1040, 30;
	xor.b32  	%r1058, %r1057, %r1049;
	xor.b32  	%r1059, %r1058, %r1048;
	shf.l.wrap.b32 	%r1060, %r1056, %r1056, 5;
	add.s32 	%r1061, %r1060, %r1041;
	add.s32 	%r1062, %r1061, %r1059;
	add.s32 	%r1063, %r1062, %r384;
	add.s32 	%r1064, %r1063, -899497514;
	shf.l.wrap.b32 	%r1065, %r1048, %r1048, 30;
	xor.b32  	%r1066, %r1065, %r1057;
	xor.b32  	%r1067, %r1066, %r1056;
	shf.l.wrap.b32 	%r1068, %r1064, %r1064, 5;
	add.s32 	%r1069, %r1068, %r1049;
	add.s32 	%r1070, %r1069, %r1067;
	add.s32 	%r1071, %r1070, %r388;
	add.s32 	%r1072, %r1071, -899497514;
	shf.l.wrap.b32 	%r1073, %r1056, %r1056, 30;
	xor.b32  	%r1074, %r1073, %r1065;
	xor.b32  	%r1075, %r1074, %r1064;
	shf.l.wrap.b32 	%r1076, %r1072, %r1072, 5;
	add.s32 	%r1077, %r1076, %r1057;
	add.s32 	%r1078, %r1077, %r1075;
	add.s32 	%r1079, %r1078, %r392;
	add.s32 	%r1080, %r1079, -899497514;
	shf.l.wrap.b32 	%r1081, %r1064, %r1064, 30;
	xor.b32  	%r1082, %r1081, %r1073;
	xor.b32  	%r1083, %r1082, %r1072;
	shf.l.wrap.b32 	%r1084, %r1080, %r1080, 5;
	add.s32 	%r1085, %r1084, %r1065;
	add.s32 	%r1086, %r1085, %r1083;
	add.s32 	%r1087, %r1086, %r396;
	add.s32 	%r1088, %r1087, -899497514;
	shf.l.wrap.b32 	%r1089, %r1072, %r1072, 30;
	xor.b32  	%r1090, %r1089, %r1081;
	xor.b32  	%r1091, %r1090, %r1080;
	shf.l.wrap.b32 	%r1092, %r1088, %r1088, 5;
	add.s32 	%r1093, %r1092, %r1073;
	add.s32 	%r1094, %r1093, %r1091;
	add.s32 	%r1095, %r1094, %r400;
	add.s32 	%r1096, %r1095, -899497514;
	shf.l.wrap.b32 	%r1097, %r1080, %r1080, 30;
	xor.b32  	%r1098, %r1097, %r1089;
	xor.b32  	%r1099, %r1098, %r1088;
	shf.l.wrap.b32 	%r1100, %r1096, %r1096, 5;
	add.s32 	%r1101, %r1100, %r1081;
	add.s32 	%r1102, %r1101, %r1099;
	add.s32 	%r1103, %r1102, %r404;
	shf.l.wrap.b32 	%r1104, %r1088, %r1088, 30;
	add.s32 	%r1105, %r1103, 833086679;
	add.s32 	%r1106, %r1095, -1171231393;
	add.s32 	%r1107, %r1104, -1732584194;
	add.s32 	%r1108, %r1097, 271733878;
	add.s32 	%r1109, %r1089, -1009589776;
	shr.u32 	%r1110, %r1105, 24;
	st.global.u8 	[%rd9], %r1110;
	shr.u32 	%r1111, %r1105, 16;
	st.global.u8 	[%rd9+1], %r1111;
	shr.u32 	%r1112, %r1105, 8;
	st.global.u8 	[%rd9+2], %r1112;
	st.global.u8 	[%rd9+3], %r1105;
	shr.u32 	%r1113, %r1106, 24;
	st.global.u8 	[%rd9+4], %r1113;
	shr.u32 	%r1114, %r1106, 16;
	st.global.u8 	[%rd9+5], %r1114;
	shr.u32 	%r1115, %r1106, 8;
	st.global.u8 	[%rd9+6], %r1115;
	st.global.u8 	[%rd9+7], %r1106;
	shr.u32 	%r1116, %r1107, 24;
	st.global.u8 	[%rd9+8], %r1116;
	shr.u32 	%r1117, %r1107, 16;
	st.global.u8 	[%rd9+9], %r1117;
	shr.u32 	%r1118, %r1107, 8;
	st.global.u8 	[%rd9+10], %r1118;
	st.global.u8 	[%rd9+11], %r1107;
	shr.u32 	%r1119, %r1108, 24;
	st.global.u8 	[%rd9+12], %r1119;
	shr.u32 	%r1120, %r1108, 16;
	st.global.u8 	[%rd9+13], %r1120;
	shr.u32 	%r1121, %r1108, 8;
	st.global.u8 	[%rd9+14], %r1121;
	st.global.u8 	[%rd9+15], %r1108;
	shr.u32 	%r1122, %r1109, 24;
	st.global.u8 	[%rd9+16], %r1122;
	shr.u32 	%r1123, %r1109, 16;
	st.global.u8 	[%rd9+17], %r1123;
	shr.u32 	%r1124, %r1109, 8;
	st.global.u8 	[%rd9+18], %r1124;
	st.global.u8 	[%rd9+19], %r1109;
$L__BB2_2:
	ret;

}
	// .globl	_Z11sha1_kernelILi3EEvPKhPhm
.visible .entry _Z11sha1_kernelILi3EEvPKhPhm(
	.param .u64 .ptr .align 1 _Z11sha1_kernelILi3EEvPKhPhm_param_0,
	.param .u64 .ptr .align 1 _Z11sha1_kernelILi3EEvPKhPhm_param_1,
	.param .u64 _Z11sha1_kernelILi3EEvPKhPhm_param_2
)
{
	.reg .pred 	%p<2>;
	.reg .b16 	%rs<17>;
	.reg .b32 	%r<1125>;
	.reg .b64 	%rd<10>;

	ld.param.u64 	%rd2, [_Z11sha1_kernelILi3EEvPKhPhm_param_0];
	ld.param.u64 	%rd3, [_Z11sha1_kernelILi3EEvPKhPhm_param_1];
	ld.param.u64 	%rd4, [_Z11sha1_kernelILi3EEvPKhPhm_param_2];
	mov.u32 	%r1, %ctaid.x;
	mov.u32 	%r2, %ntid.x;
	mov.u32 	%r3, %tid.x;
	mad.lo.s32 	%r4, %r1, %r2, %r3;
	cvt.u64.u32 	%rd1, %r4;
	setp.le.u64 	%p1, %rd4, %rd1;
	@%p1 bra 	$L__BB3_2;
	cvta.to.global.u64 	%rd5, %rd3;
	cvta.to.global.u64 	%rd6, %rd2;
	shl.b64 	%rd7, %rd1, 6;
	add.s64 	%rd8, %rd6, %rd7;
	mad.lo.s64 	%rd9, %rd1, 20, %rd5;
	ld.global.u8 	%r5, [%rd8];
	shl.b32 	%r6, %r5, 24;
	ld.global.u8 	%r7, [%rd8+1];
	shl.b32 	%r8, %r7, 16;
	or.b32  	%r9, %r8, %r6;
	ld.global.u8 	%rs1, [%rd8+2];
	mul.wide.u16 	%r10, %rs1, 256;
	or.b32  	%r11, %r9, %r10;
	ld.global.u8 	%r12, [%rd8+3];
	or.b32  	%r13, %r11, %r12;
	ld.global.u8 	%r14, [%rd8+4];
	shl.b32 	%r15, %r14, 24;
	ld.global.u8 	%r16, [%rd8+5];
	shl.b32 	%r17, %r16, 16;
	or.b32  	%r18, %r17, %r15;
	ld.global.u8 	%rs2, [%rd8+6];
	mul.wide.u16 	%r19, %rs2, 256;
	or.b32  	%r20, %r18, %r19;
	ld.global.u8 	%r21, [%rd8+7];
	or.b32  	%r22, %r20, %r21;
	ld.global.u8 	%r23, [%rd8+8];
	shl.b32 	%r24, %r23, 24;
	ld.global.u8 	%r25, [%rd8+9];
	shl.b32 	%r26, %r25, 16;
	or.b32  	%r27, %r26, %r24;
	ld.global.u8 	%rs3, [%rd8+10];
	mul.wide.u16 	%r28, %rs3, 256;
	or.b32  	%r29, %r27, %r28;
	ld.global.u8 	%r30, [%rd8+11];
	or.b32  	%r31, %r29, %r30;
	ld.global.u8 	%r32, [%rd8+12];
	shl.b32 	%r33, %r32, 24;
	ld.global.u8 	%r34, [%rd8+13];
	shl.b32 	%r35, %r34, 16;
	or.b32  	%r36, %r35, %r33;
	ld.global.u8 	%rs4, [%rd8+14];
	mul.wide.u16 	%r37, %rs4, 256;
	or.b32  	%r38, %r36, %r37;
	ld.global.u8 	%r39, [%rd8+15];
	or.b32  	%r40, %r38, %r39;
	ld.global.u8 	%r41, [%rd8+16];
	shl.b32 	%r42, %r41, 24;
	ld.global.u8 	%r43, [%rd8+17];
	shl.b32 	%r44, %r43, 16;
	or.b32  	%r45, %r44, %r42;
	ld.global.u8 	%rs5, [%rd8+18];
	mul.wide.u16 	%r46, %rs5, 256;
	or.b32  	%r47, %r45, %r46;
	ld.global.u8 	%r48, [%rd8+19];
	or.b32  	%r49, %r47, %r48;
	ld.global.u8 	%r50, [%rd8+20];
	shl.b32 	%r51, %r50, 24;
	ld.global.u8 	%r52, [%rd8+21];
	shl.b32 	%r53, %r52, 16;
	or.b32  	%r54, %r53, %r51;
	ld.global.u8 	%rs6, [%rd8+22];
	mul.wide.u16 	%r55, %rs6, 256;
	or.b32  	%r56, %r54, %r55;
	ld.global.u8 	%r57, [%rd8+23];
	or.b32  	%r58, %r56, %r57;
	ld.global.u8 	%r59, [%rd8+24];
	shl.b32 	%r60, %r59, 24;
	ld.global.u8 	%r61, [%rd8+25];
	shl.b32 	%r62, %r61, 16;
	or.b32  	%r63, %r62, %r60;
	ld.global.u8 	%rs7, [%rd8+26];
	mul.wide.u16 	%r64, %rs7, 256;
	or.b32  	%r65, %r63, %r64;
	ld.global.u8 	%r66, [%rd8+27];
	or.b32  	%r67, %r65, %r66;
	ld.global.u8 	%r68, [%rd8+28];
	shl.b32 	%r69, %r68, 24;
	ld.global.u8 	%r70, [%rd8+29];
	shl.b32 	%r71, %r70, 16;
	or.b32  	%r72, %r71, %r69;
	ld.global.u8 	%rs8, [%rd8+30];
	mul.wide.u16 	%r73, %rs8, 256;
	or.b32  	%r74, %r72, %r73;
	ld.global.u8 	%r75, [%rd8+31];
	or.b32  	%r76, %r74, %r75;
	ld.global.u8 	%r77, [%rd8+32];
	shl.b32 	%r78, %r77, 24;
	ld.global.u8 	%r79, [%rd8+33];
	shl.b32 	%r80, %r79, 16;
	or.b32  	%r81, %r80, %r78;
	ld.global.u8 	%rs9, [%rd8+34];
	mul.wide.u16 	%r82, %rs9, 256;
	or.b32  	%r83, %r81, %r82;
	ld.global.u8 	%r84, [%rd8+35];
	or.b32  	%r85, %r83, %r84;
	ld.global.u8 	%r86, [%rd8+36];
	shl.b32 	%r87, %r86, 24;
	ld.global.u8 	%r88, [%rd8+37];
	shl.b32 	%r89, %r88, 16;
	or.b32  	%r90, %r89, %r87;
	ld.global.u8 	%rs10, [%rd8+38];
	mul.wide.u16 	%r91, %rs10, 256;
	or.b32  	%r92, %r90, %r91;
	ld.global.u8 	%r93, [%rd8+39];
	or.b32  	%r94, %r92, %r93;
	ld.global.u8 	%r95, [%rd8+40];
	shl.b32 	%r96, %r95, 24;
	ld.global.u8 	%r97, [%rd8+41];
	shl.b32 	%r98, %r97, 16;
	or.b32  	%r99, %r98, %r96;
	ld.global.u8 	%rs11, [%rd8+42];
	mul.wide.u16 	%r100, %rs11, 256;
	or.b32  	%r101, %r99, %r100;
	ld.global.u8 	%r102, [%rd8+43];
	or.b32  	%r103, %r101, %r102;
	ld.global.u8 	%r104, [%rd8+44];
	shl.b32 	%r105, %r104, 24;
	ld.global.u8 	%r106, [%rd8+45];
	shl.b32 	%r107, %r106, 16;
	or.b32  	%r108, %r107, %r105;
	ld.global.u8 	%rs12, [%rd8+46];
	mul.wide.u16 	%r109, %rs12, 256;
	or.b32  	%r110, %r108, %r109;
	ld.global.u8 	%r111, [%rd8+47];
	or.b32  	%r112, %r110, %r111;
	ld.global.u8 	%r113, [%rd8+48];
	shl.b32 	%r114, %r113, 24;
	ld.global.u8 	%r115, [%rd8+49];
	shl.b32 	%r116, %r115, 16;
	or.b32  	%r117, %r116, %r114;
	ld.global.u8 	%rs13, [%rd8+50];
	mul.wide.u16 	%r118, %rs13, 256;
	or.b32  	%r119, %r117, %r118;
	ld.global.u8 	%r120, [%rd8+51];
	or.b32  	%r121, %r119, %r120;
	ld.global.u8 	%r122, [%rd8+52];
	shl.b32 	%r123, %r122, 24;
	ld.global.u8 	%r124, [%rd8+53];
	shl.b32 	%r125, %r124, 16;
	or.b32  	%r126, %r125, %r123;
	ld.global.u8 	%rs14, [%rd8+54];
	mul.wide.u16 	%r127, %rs14, 256;
	or.b32  	%r128, %r126, %r127;
	ld.global.u8 	%r129, [%rd8+55];
	or.b32  	%r130, %r128, %r129;
	ld.global.u8 	%r131, [%rd8+56];
	shl.b32 	%r132, %r131, 24;
	ld.global.u8 	%r133, [%rd8+57];
	shl.b32 	%r134, %r133, 16;
	or.b32  	%r135, %r134, %r132;
	ld.global.u8 	%rs15, [%rd8+58];
	mul.wide.u16 	%r136, %rs15, 256;
	or.b32  	%r137, %r135, %r136;
	ld.global.u8 	%r138, [%rd8+59];
	or.b32  	%r139, %r137, %r138;
	ld.global.u8 	%r140, [%rd8+60];
	shl.b32 	%r141, %r140, 24;
	ld.global.u8 	%r142, [%rd8+61];
	shl.b32 	%r143, %r142, 16;
	or.b32  	%r144, %r143, %r141;
	ld.global.u8 	%rs16, [%rd8+62];
	mul.wide.u16 	%r145, %rs16, 256;
	or.b32  	%r146, %r144, %r145;
	ld.global.u8 	%r147, [%rd8+63];
	or.b32  	%r148, %r146, %r147;
	xor.b32  	%r149, %r85, %r130;
	xor.b32  	%r150, %r149, %r31;
	xor.b32  	%r151, %r150, %r13;
	shf.l.wrap.b32 	%r152, %r151, %r151, 1;
	xor.b32  	%r153, %r94, %r139;
	xor.b32  	%r154, %r153, %r40;
	xor.b32  	%r155, %r154, %r22;
	shf.l.wrap.b32 	%r156, %r155, %r155, 1;
	xor.b32  	%r157, %r103, %r148;
	xor.b32  	%r158, %r157, %r49;
	xor.b32  	%r159, %r158, %r31;
	shf.l.wrap.b32 	%r160, %r159, %r159, 1;
	xor.b32  	%r161, %r112, %r152;
	xor.b32  	%r162, %r161, %r58;
	xor.b32  	%r163, %r162, %r40;
	shf.l.wrap.b32 	%r164, %r163, %r163, 1;
	xor.b32  	%r165, %r121, %r156;
	xor.b32  	%r166, %r165, %r67;
	xor.b32  	%r167, %r166, %r49;
	shf.l.wrap.b32 	%r168, %r167, %r167, 1;
	xor.b32  	%r169, %r130, %r160;
	xor.b32  	%r170, %r169, %r76;
	xor.b32  	%r171, %r170, %r58;
	shf.l.wrap.b32 	%r172, %r171, %r171, 1;
	xor.b32  	%r173, %r139, %r164;
	xor.b32  	%r174, %r173, %r85;
	xor.b32  	%r175, %r174, %r67;
	shf.l.wrap.b32 	%r176, %r175, %r175, 1;
	xor.b32  	%r177, %r148, %r168;
	xor.b32  	%r178, %r177, %r94;
	xor.b32  	%r179, %r178, %r76;
	shf.l.wrap.b32 	%r180, %r179, %r179, 1;
	xor.b32  	%r181, %r152, %r172;
	xor.b32  	%r182, %r181, %r103;
	xor.b32  	%r183, %r182, %r85;
	shf.l.wrap.b32 	%r184, %r183, %r183, 1;
	xor.b32  	%r185, %r156, %r176;
	xor.b32  	%r186, %r185, %r112;
	xor.b32  	%r187, %r186, %r94;
	shf.l.wrap.b32 	%r188, %r187, %r187, 1;
	xor.b32  	%r189, %r160, %r180;
	xor.b32  	%r190, %r189, %r121;
	xor.b32  	%r191, %r190, %r103;
	shf.l.wrap.b32 	%r192, %r191, %r191, 1;
	xor.b32  	%r193, %r164, %r184;
	xor.b32  	%r194, %r193, %r130;
	xor.b32  	%r195, %r194, %r112;
	shf.l.wrap.b32 	%r196, %r195, %r195, 1;
	xor.b32  	%r197, %r168, %r188;
	xor.b32  	%r198, %r197, %r139;
	xor.b32  	%r199, %r198, %r121;
	shf.l.wrap.b32 	%r200, %r199, %r199, 1;
	xor.b32  	%r201, %r172, %r192;
	xor.b32  	%r202, %r201, %r148;
	xor.b32  	%r203, %r202, %r130;
	shf.l.wrap.b32 	%r204, %r203, %r203, 1;
	xor.b32  	%r205, %r176, %r196;
	xor.b32  	%r206, %r205, %r152;
	xor.b32  	%r207, %r206, %r139;
	shf.l.wrap.b32 	%r208, %r207, %r207, 1;
	xor.b32  	%r209, %r180, %r200;
	xor.b32  	%r210, %r209, %r156;
	xor.b32  	%r211, %r210, %r148;
	shf.l.wrap.b32 	%r212, %r211, %r211, 1;
	xor.b32  	%r213, %r184, %r204;
	xor.b32  	%r214, %r213, %r160;
	xor.b32  	%r215, %r214, %r152;
	shf.l.wrap.b32 	%r216, %r215, %r215, 1;
	xor.b32  	%r217, %r188, %r208;
	xor.b32  	%r218, %r217, %r164;
	xor.b32  	%r219, %r218, %r156;
	shf.l.wrap.b32 	%r220, %r219, %r219, 1;
	xor.b32  	%r221, %r192, %r212;
	xor.b32  	%r222, %r221, %r168;
	xor.b32  	%r223, %r222, %r160;
	shf.l.wrap.b32 	%r224, %r223, %r223, 1;
	xor.b32  	%r225, %r196, %r216;
	xor.b32  	%r226, %r225, %r172;
	xor.b32  	%r227, %r226, %r164;
	shf.l.wrap.b32 	%r228, %r227, %r227, 1;
	xor.b32  	%r229, %r200, %r220;
	xor.b32  	%r230, %r229, %r176;
	xor.b32  	%r231, %r230, %r168;
	shf.l.wrap.b32 	%r232, %r231, %r231, 1;
	xor.b32  	%r233, %r204, %r224;
	xor.b32  	%r234, %r233, %r180;
	xor.b32  	%r235, %r234, %r172;
	shf.l.wrap.b32 	%r236, %r235, %r235, 1;
	xor.b32  	%r237, %r208, %r228;
	xor.b32  	%r238, %r237, %r184;
	xor.b32  	%r239, %r238, %r176;
	shf.l.wrap.b32 	%r240, %r239, %r239, 1;
	xor.b32  	%r241, %r212, %r232;
	xor.b32  	%r242, %r241, %r188;
	xor.b32  	%r243, %r242, %r180;
	shf.l.wrap.b32 	%r244, %r243, %r243, 1;
	xor.b32  	%r245, %r216, %r236;
	xor.b32  	%r246, %r245, %r192;
	xor.b32  	%r247, %r246, %r184;
	shf.l.wrap.b32 	%r248, %r247, %r247, 1;
	xor.b32  	%r249, %r220, %r240;
	xor.b32  	%r250, %r249, %r196;
	xor.b32  	%r251, %r250, %r188;
	shf.l.wrap.b32 	%r252, %r251, %r251, 1;
	xor.b32  	%r253, %r224, %r244;
	xor.b32  	%r254, %r253, %r200;
	xor.b32  	%r255, %r254, %r192;
	shf.l.wrap.b32 	%r256, %r255, %r255, 1;
	xor.b32  	%r257, %r228, %r248;
	xor.b32  	%r258, %r257, %r204;
	xor.b32  	%r259, %r258, %r196;
	shf.l.wrap.b32 	%r260, %r259, %r259, 1;
	xor.b32  	%r261, %r232, %r252;
	xor.b32  	%r262, %r261, %r208;
	xor.b32  	%r263, %r262, %r200;
	shf.l.wrap.b32 	%r264, %r263, %r263, 1;
	xor.b32  	%r265, %r236, %r256;
	xor.b32  	%r266, %r265, %r212;
	xor.b32  	%r267, %r266, %r204;
	shf.l.wrap.b32 	%r268, %r267, %r267, 1;
	xor.b32  	%r269, %r240, %r260;
	xor.b32  	%r270, %r269, %r216;
	xor.b32  	%r271, %r270, %r208;
	shf.l.wrap.b32 	%r272, %r271, %r271, 1;
	xor.b32  	%r273, %r244, %r264;
	xor.b32  	%r274, %r273, %r220;
	xor.b32  	%r275, %r274, %r212;
	shf.l.wrap.b32 	%r276, %r275, %r275, 1;
	xor.b32  	%r277, %r248, %r268;
	xor.b32  	%r278, %r277, %r224;
	xor.b32  	%r279, %r278, %r216;
	shf.l.wrap.b32 	%r280, %r279, %r279, 1;
	xor.b32  	%r281, %r252, %r272;
	xor.b32  	%r282, %r281, %r228;
	xor.b32  	%r283, %r282, %r220;
	shf.l.wrap.b32 	%r284, %r283, %r283, 1;
	xor.b32  	%r285, %r256, %r276;
	xor.b32  	%r286, %r285, %r232;
	xor.b32  	%r287, %r286, %r224;
	shf.l.wrap.b32 	%r288, %r287, %r287, 1;
	xor.b32  	%r289, %r260, %r280;
	xor.b32  	%r290, %r289, %r236;
	xor.b32  	%r291, %r290, %r228;
	shf.l.wrap.b32 	%r292, %r291, %r291, 1;
	xor.b32  	%r293, %r264, %r284;
	xor.b32  	%r294, %r293, %r240;
	xor.b32  	%r295, %r294, %r232;
	shf.l.wrap.b32 	%r296, %r295, %r295, 1;
	xor.b32  	%r297, %r268, %r288;
	xor.b32  	%r298, %r297, %r244;
	xor.b32  	%r299, %r298, %r236;
	shf.l.wrap.b32 	%r300, %r299, %r299, 1;
	xor.b32  	%r301, %r272, %r292;
	xor.b32  	%r302, %r301, %r248;
	xor.b32  	%r303, %r302, %r240;
	shf.l.wrap.b32 	%r304, %r303, %r303, 1;
	xor.b32  	%r305, %r276, %r296;
	xor.b32  	%r306, %r305, %r252;
	xor.b32  	%r307, %r306, %r244;
	shf.l.wrap.b32 	%r308, %r307, %r307, 1;
	xor.b32  	%r309, %r280, %r300;
	xor.b32  	%r310, %r309, %r256;
	xor.b32  	%r311, %r310, %r248;
	shf.l.wrap.b32 	%r312, %r311, %r311, 1;
	xor.b32  	%r313, %r284, %r304;
	xor.b32  	%r314, %r313, %r260;
	xor.b32  	%r315, %r314, %r252;
	shf.l.wrap.b32 	%r316, %r315, %r315, 1;
	xor.b32  	%r317, %r288, %r308;
	xor.b32  	%r318, %r317, %r264;
	xor.b32  	%r319, %r318, %r256;
	shf.l.wrap.b32 	%r320, %r319, %r319, 1;
	xor.b32  	%r321, %r292, %r312;
	xor.b32  	%r322, %r321, %r268;
	xor.b32  	%r323, %r322, %r260;
	shf.l.wrap.b32 	%r324, %r323, %r323, 1;
	xor.b32  	%r325, %r296, %r316;
	xor.b32  	%r326, %r325, %r272;
	xor.b32  	%r327, %r326, %r264;
	shf.l.wrap.b32 	%r328, %r327, %r327, 1;
	xor.b32  	%r329, %r300, %r320;
	xor.b32  	%r330, %r329, %r276;
	xor.b32  	%r331, %r330, %r268;
	shf.l.wrap.b32 	%r332, %r331, %r331, 1;
	xor.b32  	%r333, %r304, %r324;
	xor.b32  	%r334, %r333, %r280;
	xor.b32  	%r335, %r334, %r272;
	shf.l.wrap.b32 	%r336, %r335, %r335, 1;
	xor.b32  	%r337, %r308, %r328;
	xor.b32  	%r338, %r337, %r284;
	xor.b32  	%r339, %r338, %r276;
	shf.l.wrap.b32 	%r340, %r339, %r339, 1;
	xor.b32  	%r341, %r312, %r332;
	xor.b32  	%r342, %r341, %r288;
	xor.b32  	%r343, %r342, %r280;
	shf.l.wrap.b32 	%r344, %r343, %r343, 1;
	xor.b32  	%r345, %r316, %r336;
	xor.b32  	%r346, %r345, %r292;
	xor.b32  	%r347, %r346, %r284;
	shf.l.wrap.b32 	%r348, %r347, %r347, 1;
	xor.b32  	%r349, %r320, %r340;
	xor.b32  	%r350, %r349, %r296;
	xor.b32  	%r351, %r350, %r288;
	shf.l.wrap.b32 	%r352, %r351, %r351, 1;
	xor.b32  	%r353, %r324, %r344;
	xor.b32  	%r354, %r353, %r300;
	xor.b32  	%r355, %r354, %r292;
	shf.l.wrap.b32 	%r356, %r355, %r355, 1;
	xor.b32  	%r357, %r328, %r348;
	xor.b32  	%r358, %r357, %r304;
	xor.b32  	%r359, %r358, %r296;
	shf.l.wrap.b32 	%r360, %r359, %r359, 1;
	xor.b32  	%r361, %r332, %r352;
	xor.b32  	%r362, %r361, %r308;
	xor.b32  	%r363, %r362, %r300;
	shf.l.wrap.b32 	%r364, %r363, %r363, 1;
	xor.b32  	%r365, %r336, %r356;
	xor.b32  	%r366, %r365, %r312;
	xor.b32  	%r367, %r366, %r304;
	shf.l.wrap.b32 	%r368, %r367, %r367, 1;
	xor.b32  	%r369, %r340, %r360;
	xor.b32  	%r370, %r369, %r316;
	xor.b32  	%r371, %r370, %r308;
	shf.l.wrap.b32 	%r372, %r371, %r371, 1;
	xor.b32  	%r373, %r344, %r364;
	xor.b32  	%r374, %r373, %r320;
	xor.b32  	%r375, %r374, %r312;
	shf.l.wrap.b32 	%r376, %r375, %r375, 1;
	xor.b32  	%r377, %r348, %r368;
	xor.b32  	%r378, %r377, %r324;
	xor.b32  	%r379, %r378, %r316;
	shf.l.wrap.b32 	%r380, %r379, %r379, 1;
	xor.b32  	%r381, %r352, %r372;
	xor.b32  	%r382, %r381, %r328;
	xor.b32  	%r383, %r382, %r320;
	shf.l.wrap.b32 	%r384, %r383, %r383, 1;
	xor.b32  	%r385, %r356, %r376;
	xor.b32  	%r386, %r385, %r332;
	xor.b32  	%r387, %r386, %r324;
	shf.l.wrap.b32 	%r388, %r387, %r387, 1;
	xor.b32  	%r389, %r360, %r380;
	xor.b32  	%r390, %r389, %r336;
	xor.b32  	%r391, %r390, %r328;
	shf.l.wrap.b32 	%r392, %r391, %r391, 1;
	xor.b32  	%r393, %r364, %r384;
	xor.b32  	%r394, %r393, %r340;
	xor.b32  	%r395, %r394, %r332;
	shf.l.wrap.b32 	%r396, %r395, %r395, 1;
	xor.b32  	%r397, %r368, %r388;
	xor.b32  	%r398, %r397, %r344;
	xor.b32  	%r399, %r398, %r336;
	shf.l.wrap.b32 	%r400, %r399, %r399, 1;
	xor.b32  	%r401, %r372, %r392;
	xor.b32  	%r402, %r401, %r348;
	xor.b32  	%r403, %r402, %r340;
	shf.l.wrap.b32 	%r404, %r403, %r403, 1;
	add.s32 	%r405, %r13, -1615554381;
	shf.l.wrap.b32 	%r406, %r405, %r405, 5;
	add.s32 	%r407, %r406, %r22;
	add.s32 	%r408, %r407, 1722862861;
	not.b32 	%r409, %r408;
	and.b32  	%r410, %r405, 1506887872;
	sub.s32 	%r411, 1615554380, %r13;
	and.b32  	%r412, %r411, 2079550178;
	or.b32  	%r413, %r410, %r412;
	shf.l.wrap.b32 	%r414, %r408, %r408, 5;
	add.s32 	%r415, %r414, %r413;
	add.s32 	%r416, %r415, %r31;
	add.s32 	%r417, %r416, -214083945;
	shf.l.wrap.b32 	%r418, %r405, %r405, 30;
	and.b32  	%r419, %r408, %r418;
	and.b32  	%r420, %r409, 1506887872;
	or.b32  	%r421, %r419, %r420;
	shf.l.wrap.b32 	%r422, %r417, %r417, 5;
	add.s32 	%r423, %r422, %r421;
	add.s32 	%r424, %r423, %r40;
	add.s32 	%r425, %r424, -696916869;
	shf.l.wrap.b32 	%r426, %r408, %r408, 30;
	and.b32  	%r427, %r417, %r426;
	not.b32 	%r428, %r417;
	and.b32  	%r429, %r418, %r428;
	or.b32  	%r430, %r427, %r429;
	shf.l.wrap.b32 	%r431, %r425, %r425, 5;
	add.s32 	%r432, %r431, %r430;
	add.s32 	%r433, %r432, %r49;
	add.s32 	%r434, %r433, -1269579175;
	shf.l.wrap.b32 	%r435, %r417, %r417, 30;
	and.b32  	%r436, %r425, %r435;
	not.b32 	%r437, %r425;
	and.b32  	%r438, %r426, %r437;
	or.b32  	%r439, %r436, %r438;
	shf.l.wrap.b32 	%r440, %r434, %r434, 5;
	add.s32 	%r441, %r440, %r418;
	add.s32 	%r442, %r441, %r439;
	add.s32 	%r443, %r442, %r58;
	add.s32 	%r444, %r443, 1518500249;
	shf.l.wrap.b32 	%r445, %r425, %r425, 30;
	and.b32  	%r446, %r434, %r445;
	not.b32 	%r447, %r434;
	and.b32  	%r448, %r435, %r447;
	or.b32  	%r449, %r446, %r448;
	shf.l.wrap.b32 	%r450, %r444, %r444, 5;
	add.s32 	%r451, %r450, %r426;
	add.s32 	%r452, %r451, %r449;
	add.s32 	%r453, %r452, %r67;
	add.s32 	%r454, %r453, 1518500249;
	shf.l.wrap.b32 	%r455, %r434, %r434, 30;
	and.b32  	%r456, %r444, %r455;
	not.b32 	%r457, %r444;
	and.b32  	%r458, %r445, %r457;
	or.b32  	%r459, %r456, %r458;
	shf.l.wrap.b32 	%r460, %r454, %r454, 5;
	add.s32 	%r461, %r460, %r435;
	add.s32 	%r462, %r461, %r459;
	add.s32 	%r463, %r462, %r76;
	add.s32 	%r464, %r463, 1518500249;
	shf.l.wrap.b32 	%r465, %r444, %r444, 30;
	and.b32  	%r466, %r454, %r465;
	not.b32 	%r467, %r454;
	and.b32  	%r468, %r455, %r467;
	or.b32  	%r469, %r466, %r468;
	shf.l.wrap.b32 	%r470, %r464, %r464, 5;
	add.s32 	%r471, %r470, %r445;
	add.s32 	%r472, %r471, %r469;
	add.s32 	%r473, %r472, %r85;
	add.s32 	%r474, %r473, 1518500249;
	shf.l.wrap.b32 	%r475, %r454, %r454, 30;
	and.b32  	%r476, %r464, %r475;
	not.b32 	%r477, %r464;
	and.b32  	%r478, %r465, %r477;
	or.b32  	%r479, %r476, %r478;
	shf.l.wrap.b32 	%r480, %r474, %r474, 5;
	add.s32 	%r481, %r480, %r455;
	add.s32 	%r482, %r481, %r479;
	add.s32 	%r483, %r482, %r94;
	add.s32 	%r484, %r483, 1518500249;
	shf.l.wrap.b32 	%r485, %r464, %r464, 30;
	and.b32  	%r486, %r474, %r485;
	not.b32 	%r487, %r474;
	and.b32  	%r488, %r475, %r487;
	or.b32  	%r489, %r486, %r488;
	shf.l.wrap.b32 	%r490, %r484, %r484, 5;
	add.s32 	%r491, %r490, %r465;
	add.s32 	%r492, %r491, %r489;
	add.s32 	%r493, %r492, %r103;
	add.s32 	%r494, %r493, 1518500249;
	shf.l.wrap.b32 	%r495, %r474, %r474, 30;
	and.b32  	%r496, %r484, %r495;
	not.b32 	%r497, %r484;
	and.b32  	%r498, %r485, %r497;
	or.b32  	%r499, %r496, %r498;
	shf.l.wrap.b32 	%r500, %r494, %r494, 5;
	add.s32 	%r501, %r500, %r475;
	add.s32 	%r502, %r501, %r499;
	add.s32 	%r503, %r502, %r112;
	add.s32 	%r504, %r503, 1518500249;
	shf.l.wrap.b32 	%r505, %r484, %r484, 30;
	and.b32  	%r506, %r494, %r505;
	not.b32 	%r507, %r494;
	and.b32  	%r508, %r495, %r507;
	or.b32  	%r509, %r506, %r508;
	shf.l.wrap.b32 	%r510, %r504, %r504, 5;
	add.s32 	%r511, %r510, %r485;
	add.s32 	%r512, %r511, %r509;
	add.s32 	%r513, %r512, %r121;
	add.s32 	%r514, %r513, 1518500249;
	shf.l.wrap.b32 	%r515, %r494, %r494, 30;
	and.b32  	%r516, %r504, %r515;
	not.b32 	%r517, %r504;
	and.b32  	%r518, %r505, %r517;
	or.b32  	%r519, %r516, %r518;
	shf.l.wrap.b32 	%r520, %r514, %r514, 5;
	add.s32 	%r521, %r520, %r495;
	add.s32 	%r522, %r521, %r519;
	add.s32 	%r523, %r522, %r130;
	add.s32 	%r524, %r523, 1518500249;
	shf.l.wrap.b32 	%r525, %r504, %r504, 30;
	and.b32  	%r526, %r514, %r525;
	not.b32 	%r527, %r514;
	and.b32  	%r528, %r515, %r527;
	or.b32  	%r529, %r526, %r528;
	shf.l.wrap.b32 	%r530, %r524, %r524, 5;
	add.s32 	%r531, %r530, %r505;
	add.s32 	%r532, %r531, %r529;
	add.s32 	%r533, %r532, %r139;
	add.s32 	%r534, %r533, 1518500249;
	shf.l.wrap.b32 	%r535, %r514, %r514, 30;
	and.b32  	%r536, %r524, %r535;
	not.b32 	%r537, %r524;
	and.b32  	%r538, %r525, %r537;
	or.b32  	%r539, %r536, %r538;
	shf.l.wrap.b32 	%r540, %r534, %r534, 5;
	add.s32 	%r541, %r540, %r515;
	add.s32 	%r542, %r541, %r539;
	add.s32 	%r543, %r542, %r148;
	add.s32 	%r544, %r543, 1518500249;
	shf.l.wrap.b32 	%r545, %r524, %r524, 30;
	and.b32  	%r546, %r534, %r545;
	not.b32 	%r547, %r534;
	and.b32  	%r548, %r535, %r547;
	or.b32  	%r549, %r546, %r548;
	shf.l.wrap.b32 	%r550, %r544, %r544, 5;
	add.s32 	%r551, %r550, %r525;
	add.s32 	%r552, %r551, %r549;
	add.s32 	%r553, %r552, %r152;
	add.s32 	%r554, %r553, 1518500249;
	shf.l.wrap.b32 	%r555, %r534, %r534, 30;
	and.b32  	%r556, %r544, %r555;
	not.b32 	%r557, %r544;
	and.b32  	%r558, %r545, %r557;
	or.b32  	%r559, %r556, %r558;
	shf.l.wrap.b32 	%r560, %r554, %r554, 5;
	add.s32 	%r561, %r560, %r535;
	add.s32 	%r562, %r561, %r559;
	add.s32 	%r563, %r562, %r156;
	add.s32 	%r564, %r563, 1518500249;
	shf.l.wrap.b32 	%r565, %r544, %r544, 30;
	and.b32  	%r566, %r554, %r565;
	not.b32 	%r567, %r554;
	and.b32  	%r568, %r555, %r567;
	or.b32  	%r569, %r566, %r568;
	shf.l.wrap.b32 	%r570, %r564, %r564, 5;
	add.s32 	%r571, %r570, %r545;
	add.s32 	%r572, %r571, %r569;
	add.s32 	%r573, %r572, %r160;
	add.s32 	%r574, %r573, 1518500249;
	shf.l.wrap.b32 	%r575, %r554, %r554, 30;
	and.b32  	%r576, %r564, %r575;
	not.b32 	%r577, %r564;
	and.b32  	%r578, %r565, %r577;
	or.b32  	%r579, %r576, %r578;
	shf.l.wrap.b32 	%r580, %r574, %r574, 5;
	add.s32 	%r581, %r580, %r555;
	add.s32 	%r582, %r581, %r579;
	add.s32 	%r583, %r582, %r164;
	add.s32 	%r584, %r583, 1518500249;
	shf.l.wrap.b32 	%r585, %r564, %r564, 30;
	xor.b32  	%r586, %r585, %r575;
	xor.b32  	%r587, %r586, %r574;
	shf.l.wrap.b32 	%r588, %r584, %r584, 5;
	add.s32 	%r589, %r588, %r565;
	add.s32 	%r590, %r589, %r587;
	add.s32 	%r591, %r590, %r168;
	add.s32 	%r592, %r591, 1859775393;
	shf.l.wrap.b32 	%r593, %r574, %r574, 30;
	xor.b32  	%r594, %r593, %r585;
	xor.b32  	%r595, %r594, %r584;
	shf.l.wrap.b32 	%r596, %r592, %r592, 5;
	add.s32 	%r597, %r596, %r575;
	add.s32 	%r598, %r597, %r595;
	add.s32 	%r599, %r598, %r172;
	add.s32 	%r600, %r599, 1859775393;
	shf.l.wrap.b32 	%r601, %r584, %r584, 30;
	xor.b32  	%r602, %r601, %r593;
	xor.b32  	%r603, %r602, %r592;
	shf.l.wrap.b32 	%r604, %r600, %r600, 5;
	add.s32 	%r605, %r604, %r585;
	add.s32 	%r606, %r605, %r603;
	add.s32 	%r607, %r606, %r176;
	add.s32 	%r608, %r607, 1859775393;
	shf.l.wrap.b32 	%r609, %r592, %r592, 30;
	xor.b32  	%r610, %r609, %r601;
	xor.b32  	%r611, %r610, %r600;
	shf.l.wrap.b32 	%r612, %r608, %r608, 5;
	add.s32 	%r613, %r612, %r593;
	add.s32 	%r614, %r613, %r611;
	add.s32 	%r615, %r614, %r180;
	add.s32 	%r616, %r615, 1859775393;
	shf.l.wrap.b32 	%r617, %r600, %r600, 30;
	xor.b32  	%r618, %r617, %r609;
	xor.b32  	%r619, %r618, %r608;
	shf.l.wrap.b32 	%r620, %r616, %r616, 5;
	add.s32 	%r621, %r620, %r601;
	add.s32 	%r622, %r621, %r619;
	add.s32 	%r623, %r622, %r184;
	add.s32 	%r624, %r623, 1859775393;
	shf.l.wrap.b32 	%r625, %r608, %r608, 30;
	xor.b32  	%r626, %r625, %r617;
	xor.b32  	%r627, %r626, %r616;
	shf.l.wrap.b32 	%r628, %r624, %r624, 5;
	add.s32 	%r629, %r628, %r609;
	add.s32 	%r630, %r629, %r627;
	add.s32 	%r631, %r630, %r188;
	add.s32 	%r632, %r631, 1859775393;
	shf.l.wrap.b32 	%r633, %r616, %r616, 30;
	xor.b32  	%r634, %r633, %r625;
	xor.b32  	%r635, %r634, %r624;
	shf.l.wrap.b32 	%r636, %r632, %r632, 5;
	add.s32 	%r637, %r636, %r617;
	add.s32 	%r638, %r637, %r635;
	add.s32 	%r639, %r638, %r192;
	add.s32 	%r640, %r639, 1859775393;
	shf.l.wrap.b32 	%r641, %r624, %r624, 30;
	xor.b32  	%r642, %r641, %r633;
	xor.b32  	%r643, %r642, %r632;
	shf.l.wrap.b32 	%r644, %r640, %r640, 5;
	add.s32 	%r645, %r644, %r625;
	add.s32 	%r646, %r645, %r643;
	add.s32 	%r647, %r646, %r196;
	add.s32 	%r648, %r647, 1859775393;
	shf.l.wrap.b32 	%r649, %r632, %r632, 30;
	xor.b32  	%r650, %r649, %r641;
	xor.b32  	%r651, %r650, %r640;
	shf.l.wrap.b32 	%r652, %r648, %r648, 5;
	add.s32 	%r653, %r652, %r633;
	add.s32 	%r654, %r653, %r651;
	add.s32 	%r655, %r654, %r200;
	add.s32 	%r656, %r655, 1859775393;
	shf.l.wrap.b32 	%r657, %r640, %r640, 30;
	xor.b32  	%r658, %r657, %r649;
	xor.b32  	%r659, %r658, %r648;
	shf.l.wrap.b32 	%r660, %r656, %r656, 5;
	add.s32 	%r661, %r660, %r641;
	add.s32 	%r662, %r661, %r659;
	add.s32 	%r663, %r662, %r204;
	add.s32 	%r664, %r663, 1859775393;
	shf.l.wrap.b32 	%r665, %r648, %r648, 30;
	xor.b32  	%r666, %r665, %r657;
	xor.b32  	%r667, %r666, %r656;
	shf.l.wrap.b32 	%r668, %r664, %r664, 5;
	add.s32 	%r669, %r668, %r649;
	add.s32 	%r670, %r669, %r667;
	add.s32 	%r671, %r670, %r208;
	add.s32 	%r672, %r671, 1859775393;
	shf.l.wrap.b32 	%r673, %r656, %r656, 30;
	xor.b32  	%r674, %r673, %r665;
	xor.b32  	%r675, %r674, %r664;
	shf.l.wrap.b32 	%r676, %r672, %r672, 5;
	add.s32 	%r677, %r676, %r657;
	add.s32 	%r678, %r677, %r675;
	add.s32 	%r679, %r678, %r212;
	add.s32 	%r680, %r679, 1859775393;
	shf.l.wrap.b32 	%r681, %r664, %r664, 30;
	xor.b32  	%r682, %r681, %r673;
	xor.b32  	%r683, %r682, %r672;
	shf.l.wrap.b32 	%r684, %r680, %r680, 5;
	add.s32 	%r685, %r684, %r665;
	add.s32 	%r686, %r685, %r683;
	add.s32 	%r687, %r686, %r216;
	add.s32 	%r688, %r687, 1859775393;
	shf.l.wrap.b32 	%r689, %r672, %r672, 30;
	xor.b32  	%r690, %r689, %r681;
	xor.b32  	%r691, %r690, %r680;
	shf.l.wrap.b32 	%r692, %r688, %r688, 5;
	add.s32 	%r693, %r692, %r673;
	add.s32 	%r694, %r693, %r691;
	add.s32 	%r695, %r694, %r220;
	add.s32 	%r696, %r695, 1859775393;
	shf.l.wrap.b32 	%r697, %r680, %r680, 30;
	xor.b32  	%r698, %r697, %r689;
	xor.b32  	%r699, %r698, %r688;
	shf.l.wrap.b32 	%r700, %r696, %r696, 5;
	add.s32 	%r701, %r700, %r681;
	add.s32 	%r702, %r701, %r699;
	add.s32 	%r703, %r702, %r224;
	add.s32 	%r704, %r703, 1859775393;
	shf.l.wrap.b32 	%r705, %r688, %r688, 30;
	xor.b32  	%r706, %r705, %r697;
	xor.b32  	%r707, %r706, %r696;
	shf.l.wrap.b32 	%r708, %r704, %r704, 5;
	add.s32 	%r709, %r708, %r689;
	add.s32 	%r710, %r709, %r707;
	add.s32 	%r711, %r710, %r228;
	add.s32 	%r712, %r711, 1859775393;
	shf.l.wrap.b32 	%r713, %r696, %r696, 30;
	xor.b32  	%r714, %r713, %r705;
	xor.b32  	%r715, %r714, %r704;
	shf.l.wrap.b32 	%r716, %r712, %r712, 5;
	add.s32 	%r717, %r716, %r697;
	add.s32 	%r718, %r717, %r715;
	add.s32 	%r719, %r718, %r232;
	add.s32 	%r720, %r719, 1859775393;
	shf.l.wrap.b32 	%r721, %r704, %r704, 30;
	xor.b32  	%r722, %r721, %r713;
	xor.b32  	%r723, %r722, %r712;
	shf.l.wrap.b32 	%r724, %r720, %r720, 5;
	add.s32 	%r725, %r724, %r705;
	add.s32 	%r726, %r725, %r723;
	add.s32 	%r727, %r726, %r236;
	add.s32 	%r728, %r727, 1859775393;
	shf.l.wrap.b32 	%r729, %r712, %r712, 30;
	xor.b32  	%r730, %r729, %r721;
	xor.b32  	%r731, %r730, %r720;
	shf.l.wrap.b32 	%r732, %r728, %r728, 5;
	add.s32 	%r733, %r732, %r713;
	add.s32 	%r734, %r733, %r731;
	add.s32 	%r735, %r734, %r240;
	add.s32 	%r736, %r735, 1859775393;
	shf.l.wrap.b32 	%r737, %r720, %r720, 30;
	xor.b32  	%r738, %r737, %r729;
	xor.b32  	%r739, %r738, %r728;
	shf.l.wrap.b32 	%r740, %r736, %r736, 5;
	add.s32 	%r741, %r740, %r721;
	add.s32 	%r742, %r741, %r739;
	add.s32 	%r743, %r742, %r244;
	add.s32 	%r744, %r743, 1859775393;
	shf.l.wrap.b32 	%r745, %r728, %r728, 30;
	or.b32  	%r746, %r745, %r737;
	and.b32  	%r747, %r736, %r746;
	and.b32  	%r748, %r745, %r737;
	or.b32  	%r749, %r747, %r748;
	shf.l.wrap.b32 	%r750, %r744, %r744, 5;
	add.s32 	%r751, %r750, %r729;
	add.s32 	%r752, %r751, %r749;
	add.s32 	%r753, %r752, %r248;
	add.s32 	%r754, %r753, -1894007588;
	shf.l.wrap.b32 	%r755, %r736, %r736, 30;
	or.b32  	%r756, %r755, %r745;
	and.b32  	%r757, %r744, %r756;
	and.b32  	%r758, %r755, %r745;
	or.b32  	%r759, %r757, %r758;
	shf.l.wrap.b32 	%r760, %r754, %r754, 5;
	add.s32 	%r761, %r760, %r737;
	add.s32 	%r762, %r761, %r759;
	add.s32 	%r763, %r762, %r252;
	add.s32 	%r764, %r763, -1894007588;
	shf.l.wrap.b32 	%r765, %r744, %r744, 30;
	or.b32  	%r766, %r765, %r755;
	and.b32  	%r767, %r754, %r766;
	and.b32  	%r768, %r765, %r755;
	or.b32  	%r769, %r767, %r768;
	shf.l.wrap.b32 	%r770, %r764, %r764, 5;
	add.s32 	%r771, %r770, %r745;
	add.s32 	%r772, %r771, %r769;
	add.s32 	%r773, %r772, %r256;
	add.s32 	%r774, %r773, -1894007588;
	shf.l.wrap.b32 	%r775, %r754, %r754, 30;
	or.b32  	%r776, %r775, %r765;
	and.b32  	%r777, %r764, %r776;
	and.b32  	%r778, %r775, %r765;
	or.b32  	%r779, %r777, %r778;
	shf.l.wrap.b32 	%r780, %r774, %r774, 5;
	add.s32 	%r781, %r780, %r755;
	add.s32 	%r782, %r781, %r779;
	add.s32 	%r783, %r782, %r260;
	add.s32 	%r784, %r783, -1894007588;
	shf.l.wrap.b32 	%r785, %r764, %r764, 30;
	or.b32  	%r786, %r785, %r775;
	and.b32  	%r787, %r774, %r786;
	and.b32  	%r788, %r785, %r775;
	or.b32  	%r789, %r787, %r788;
	shf.l.wrap.b32 	%r790, %r784, %r784, 5;
	add.s32 	%r791, %r790, %r765;
	add.s32 	%r792, %r791, %r789;
	add.s32 	%r793, %r792, %r264;
	add.s32 	%r794, %r793, -1894007588;
	shf.l.wrap.b32 	%r795, %r774, %r774, 30;
	or.b32  	%r796, %r795, %r785;
	and.b32  	%r797, %r784, %r796;
	and.b32  	%r798, %r795, %r785;
	or.b32  	%r799, %r797, %r798;
	shf.l.wrap.b32 	%r800, %r794, %r794, 5;
	add.s32 	%r801, %r800, %r775;
	add.s32 	%r802, %r801, %r799;
	add.s32 	%r803, %r802, %r268;
	add.s32 	%r804, %r803, -1894007588;
	shf.l.wrap.b32 	%r805, %r784, %r784, 30;
	or.b32  	%r806, %r805, %r795;
	and.b32  	%r807, %r794, %r806;
	and.b32  	%r808, %r805, %r795;
	or.b32  	%r809, %r807, %r808;
	shf.l.wrap.b32 	%r810, %r804, %r804, 5;
	add.s32 	%r811, %r810, %r785;
	add.s32 	%r812, %r811, %r809;
	add.s32 	%r813, %r812, %r272;
	add.s32 	%r814, %r813, -1894007588;
	shf.l.wrap.b32 	%r815, %r794, %r794, 30;
	or.b32  	%r816, %r815, %r805;
	and.b32  	%r817, %r804, %r816;
	and.b32  	%r818, %r815, %r805;
	or.b32  	%r819, %r817, %r818;
	shf.l.wrap.b32 	%r820, %r814, %r814, 5;
	add.s32 	%r821, %r820, %r795;
	add.s32 	%r822, %r821, %r819;
	add.s32 	%r823, %r822, %r276;
	add.s32 	%r824, %r823, -1894007588;
	shf.l.wrap.b32 	%r825, %r804, %r804, 30;
	or.b32  	%r826, %r825, %r815;
	and.b32  	%r827, %r814, %r826;
	and.b32  	%r828, %r825, %r815;
	or.b32  	%r829, %r827, %r828;
	shf.l.wrap.b32 	%r830, %r824, %r824, 5;
	add.s32 	%r831, %r830, %r805;
	add.s32 	%r832, %r831, %r829;
	add.s32 	%r833, %r832, %r280;
	add.s32 	%r834, %r833, -1894007588;
	shf.l.wrap.b32 	%r835, %r814, %r814, 30;
	or.b32  	%r836, %r835, %r825;
	and.b32  	%r837, %r824, %r836;
	and.b32  	%r838, %r835, %r825;
	or.b32  	%r839, %r837, %r838;
	shf.l.wrap.b32 	%r840, %r834, %r834, 5;
	add.s32 	%r841, %r840, %r815;
	add.s32 	%r842, %r841, %r839;
	add.s32 	%r843, %r842, %r284;
	add.s32 	%r844, %r843, -1894007588;
	shf.l.wrap.b32 	%r845, %r824, %r824, 30;
	or.b32  	%r846, %r845, %r835;
	and.b32  	%r847, %r834, %r846;
	and.b32  	%r848, %r845, %r835;
	or.b32  	%r849, %r847, %r848;
	shf.l.wrap.b32 	%r850, %r844, %r844, 5;
	add.s32 	%r851, %r850, %r825;
	add.s32 	%r852, %r851, %r849;
	add.s32 	%r853, %r852, %r288;
	add.s32 	%r854, %r853, -1894007588;
	shf.l.wrap.b32 	%r855, %r834, %r834, 30;
	or.b32  	%r856, %r855, %r845;
	and.b32  	%r857, %r844, %r856;
	and.b32  	%r858, %r855, %r845;
	or.b32  	%r859, %r857, %r858;
	shf.l.wrap.b32 	%r860, %r854, %r854, 5;
	add.s32 	%r861, %r860, %r835;
	add.s32 	%r862, %r861, %r859;
	add.s32 	%r863, %r862, %r292;
	add.s32 	%r864, %r863, -1894007588;
	shf.l.wrap.b32 	%r865, %r844, %r844, 30;
	or.b32  	%r866, %r865, %r855;
	and.b32  	%r867, %r854, %r866;
	and.b32  	%r868, %r865, %r855;
	or.b32  	%r869, %r867, %r868;
	shf.l.wrap.b32 	%r870, %r864, %r864, 5;
	add.s32 	%r871, %r870, %r845;
	add.s32 	%r872, %r871, %r869;
	add.s32 	%r873, %r872, %r296;
	add.s32 	%r874, %r873, -1894007588;
	shf.l.wrap.b32 	%r875, %r854, %r854, 30;
	or.b32  	%r876, %r875, %r865;
	and.b32  	%r877, %r864, %r876;
	and.b32  	%r878, %r875, %r865;
	or.b32  	%r879, %r877, %r878;
	shf.l.wrap.b32 	%r880, %r874, %r874, 5;
	add.s32 	%r881, %r880, %r855;
	add.s32 	%r882, %r881, %r879;
	add.s32 	%r883, %r882, %r300;
	add.s32 	%r884, %r883, -1894007588;
	shf.l.wrap.b32 	%r885, %r864, %r864, 30;
	or.b32  	%r886, %r885, %r875;
	and.b32  	%r887, %r874, %r886;
	and.b32  	%r888, %r885, %r875;
	or.b32  	%r889, %r887, %r888;
	shf.l.wrap.b32 	%r890, %r884, %r884, 5;
	add.s32 	%r891, %r890, %r865;
	add.s32 	%r892, %r891, %r889;
	add.s32 	%r893, %r892, %r304;
	add.s32 	%r894, %r893, -1894007588;
	shf.l.wrap.b32 	%r895, %r874, %r874, 30;
	or.b32  	%r896, %r895, %r885;
	and.b32  	%r897, %r884, %r896;
	and.b32  	%r898, %r895, %r885;
	or.b32  	%r899, %r897, %r898;
	shf.l.wrap.b32 	%r900, %r894, %r894, 5;
	add.s32 	%r901, %r900, %r875;
	add.s32 	%r902, %r901, %r899;
	add.s32 	%r903, %r902, %r308;
	add.s32 	%r904, %r903, -1894007588;
	shf.l.wrap.b32 	%r905, %r884, %r884, 30;
	or.b32  	%r906, %r905, %r895;
	and.b32  	%r907, %r894, %r906;
	and.b32  	%r908, %r905, %r895;
	or.b32  	%r909, %r907, %r908;
	shf.l.wrap.b32 	%r910, %r904, %r904, 5;
	add.s32 	%r911, %r910, %r885;
	add.s32 	%r912, %r911, %r909;
	add.s32 	%r913, %r912, %r312;
	add.s32 	%r914, %r913, -1894007588;
	shf.l.wrap.b32 	%r915, %r894, %r894, 30;
	or.b32  	%r916, %r915, %r905;
	and.b32  	%r917, %r904, %r916;
	and.b32  	%r918, %r915, %r905;
	or.b32  	%r919, %r917, %r918;
	shf.l.wrap.b32 	%r920, %r914, %r914, 5;
	add.s32 	%r921, %r920, %r895;
	add.s32 	%r922, %r921, %r919;
	add.s32 	%r923, %r922, %r316;
	add.s32 	%r924, %r923, -1894007588;
	shf.l.wrap.b32 	%r925, %r904, %r904, 30;
	or.b32  	%r926, %r925, %r915;
	and.b32  	%r927, %r914, %r926;
	and.b32  	%r928, %r925, %r915;
	or.b32  	%r929, %r927, %r928;
	shf.l.wrap.b32 	%r930, %r924, %r924, 5;
	add.s32 	%r931, %r930, %r905;
	add.s32 	%r932, %r931, %r929;
	add.s32 	%r933, %r932, %r320;
	add.s32 	%r934, %r933, -1894007588;
	shf.l.wrap.b32 	%r935, %r914, %r914, 30;
	or.b32  	%r936, %r935, %r925;
	and.b32  	%r937, %r924, %r936;
	and.b32  	%r938, %r935, %r925;
	or.b32  	%r939, %r937, %r938;
	shf.l.wrap.b32 	%r940, %r934, %r934, 5;
	add.s32 	%r941, %r940, %r915;
	add.s32 	%r942, %r941, %r939;
	add.s32 	%r943, %r942, %r324;
	add.s32 	%r944, %r943, -1894007588;
	shf.l.wrap.b32 	%r945, %r924, %r924, 30;
	xor.b32  	%r946, %r945, %r935;
	xor.b32  	%r947, %r946, %r934;
	shf.l.wrap.b32 	%r948, %r944, %r944, 5;
	add.s32 	%r949, %r948, %r925;
	add.s32 	%r950, %r949, %r947;
	add.s32 	%r951, %r950, %r328;
	add.s32 	%r952, %r951, -899497514;
	shf.l.wrap.b32 	%r953, %r934, %r934, 30;
	xor.b32  	%r954, %r953, %r945;
	xor.b32  	%r955, %r954, %r944;
	shf.l.wrap.b32 	%r956, %r952, %r952, 5;
	add.s32 	%r957, %r956, %r935;
	add.s32 	%r958, %r957, %r955;
	add.s32 	%r959, %r958, %r332;
	add.s32 	%r960, %r959, -899497514;
	shf.l.wrap.b32 	%r961, %r944, %r944, 30;
	xor.b32  	%r962, %r961, %r953;
	xor.b32  	%r963, %r962, %r952;
	shf.l.wrap.b32 	%r964, %r960, %r960, 5;
	add.s32 	%r965, %r964, %r945;
	add.s32 	%r966, %r965, %r963;
	add.s32 	%r967, %r966, %r336;
	add.s32 	%r968, %r967, -899497514;
	shf.l.wrap.b32 	%r969, %r952, %r952, 30;
	xor.b32  	%r970, %r969, %r961;
	xor.b32  	%r971, %r970, %r960;
	shf.l.wrap.b32 	%r972, %r968, %r968, 5;
	add.s32 	%r973, %r972, %r953;
	add.s32 	%r974, %r973, %r971;
	add.s32 	%r975, %r974, %r340;
	add.s32 	%r976, %r975, -899497514;
	shf.l.wrap.b32 	%r977, %r960, %r960, 30;
	xor.b32  	%r978, %r977, %r969;
	xor.b32  	%r979, %r978, %r968;
	shf.l.wrap.b32 	%r980, %r976, %r976, 5;
	add.s32 	%r981, %r980, %r961;
	add.s32 	%r982, %r981, %r979;
	add.s32 	%r983, %r982, %r344;
	add.s32 	%r984, %r983, -899497514;
	shf.l.wrap.b32 	%r985, %r968, %r968, 30;
	xor.b32  	%r986, %r985, %r977;
	xor.b32  	%r987, %r986, %r976;
	shf.l.wrap.b32 	%r988, %r984, %r984, 5;
	add.s32 	%r989, %r988, %r969;
	add.s32 	%r990, %r989, %r987;
	add.s32 	%r991, %r990, %r348;
	add.s32 	%r992, %r991, -899497514;
	shf.l.wrap.b32 	%r993, %r976, %r976, 30;
	xor.b32  	%r994, %r993, %r985;
	xor.b32  	%r995, %r994, %r984;
	shf.l.wrap.b32 	%r996, %r992, %r992, 5;
	add.s32 	%r997, %r996, %r977;
	add.s32 	%r998, %r997, %r995;
	add.s32 	%r999, %r998, %r352;
	add.s32 	%r1000, %r999, -899497514;
	shf.l.wrap.b32 	%r1001, %r984, %r984, 30;
	xor.b32  	%r1002, %r1001, %r993;
	xor.b32  	%r1003, %r1002, %r992;
	shf.l.wrap.b32 	%r1004, %r1000, %r1000, 5;
	add.s32 	%r1005, %r1004, %r985;
	add.s32 	%r1006, %r1005, %r1003;
	add.s32 	%r1007, %r1006, %r356;
	add.s32 	%r1008, %r1007, -899497514;
	shf.l.wrap.b32 	%r1009, %r992, %r992, 30;
	xor.b32  	%r1010, %r1009, %r1001;
	xor.b32  	%r1011, %r1010, %r1000;
	shf.l.wrap.b32 	%r1012, %r1008, %r1008, 5;
	add.s32 	%r1013, %r1012, %r993;
	add.s32 	%r1014, %r1013, %r1011;
	add.s32 	%r1015, %r1014, %r360;
	add.s32 	%r1016, %r1015, -899497514;
	shf.l.wrap.b32 	%r1017, %r1000, %r1000, 30;
	xor.b32  	%r1018, %r1017, %r1009;
	xor.b32  	%r1019, %r1018, %r1008;
	shf.l.wrap.b32 	%r1020, %r1016, %r1016, 5;
	add.s32 	%r1021, %r1020, %r1001;
	add.s32 	%r1022, %r1021, %r1019;
	add.s32 	%r1023, %r1022, %r364;
	add.s32 	%r1024, %r1023, -899497514;
	shf.l.wrap.b32 	%r1025, %r1008, %r1008, 30;
	xor.b32  	%r1026, %r1025, %r1017;
	xor.b32  	%r1027, %r1026, %r1016;
	shf.l.wrap.b32 	%r1028, %r1024, %r1024, 5;
	add.s32 	%r1029, %r1028, %r1009;
	add.s32 	%r1030, %r1029, %r1027;
	add.s32 	%r1031, %r1030, %r368;
	add.s32 	%r1032, %r1031, -899497514;
	shf.l.wrap.b32 	%r1033, %r1016, %r1016, 30;
	xor.b32  	%r1034, %r1033, %r1025;
	xor.b32  	%r1035, %r1034, %r1024;
	shf.l.wrap.b32 	%r1036, %r1032, %r1032, 5;
	add.s32 	%r1037, %r1036, %r1017;
	add.s32 	%r1038, %r1037, %r1035;
	add.s32 	%r1039, %r1038, %r372;
	add.s32 	%r1040, %r1039, -899497514;
	shf.l.wrap.b32 	%r1041, %r1024, %r1024, 30;
	xor.b32  	%r1042, %r1041, %r1033;
	xor.b32  	%r1043, %r1042, %r1032;
	shf.l.wrap.b32 	%r1044, %r1040, %r1040, 5;
	add.s32 	%r1045, %r1044, %r1025;
	add.s32 	%r1046, %r1045, %r1043;
	add.s32 	%r1047, %r1046, %r376;
	add.s32 	%r1048, %r1047, -899497514;
	shf.l.wrap.b32 	%r1049, %r1032, %r1032, 30;
	xor.b32  	%r1050, %r1049, %r1041;
	xor.b32  	%r1051, %r1050, %r1040;
	shf.l.wrap.b32 	%r1052, %r1048, %r1048, 5;
	add.s32 	%r1053, %r1052, %r1033;
	add.s32 	%r1054, %r1053, %r1051;
	add.s32 	%r1055, %r1054, %r380;
	add.s32 	%r1056, %r1055, -899497514;
	shf.l.wrap.b32 	%r1057, %r1040, %r1040, 30;
	xor.b32  	%r1058, %r1057, %r1049;
	xor.b32  	%r1059, %r1058, %r1048;
	shf.l.wrap.b32 	%r1060, %r1056, %r1056, 5;
	add.s32 	%r1061, %r1060, %r1041;
	add.s32 	%r1062, %r1061, %r1059;
	add.s32 	%r1063, %r1062, %r384;
	add.s32 	%r1064, %r1063, -899497514;
	shf.l.wrap.b32 	%r1065, %r1048, %r1048, 30;
	xor.b32  	%r1066, %r1065, %r1057;
	xor.b32  	%r1067, %r1066, %r1056;
	shf.l.wrap.b32 	%r1068, %r1064, %r1064, 5;
	add.s32 	%r1069, %r1068, %r1049;
	add.s32 	%r1070, %r1069, %r1067;
	add.s32 	%r1071, %r1070, %r388;
	add.s32 	%r1072, %r1071, -899497514;
	shf.l.wrap.b32 	%r1073, %r1056, %r1056, 30;
	xor.b32  	%r1074, %r1073, %r1065;
	xor.b32  	%r1075, %r1074, %r1064;
	shf.l.wrap.b32 	%r1076, %r1072, %r1072, 5;
	add.s32 	%r1077, %r1076, %r1057;
	add.s32 	%r1078, %r1077, %r1075;
	add.s32 	%r1079, %r1078, %r392;
	add.s32 	%r1080, %r1079, -899497514;
	shf.l.wrap.b32 	%r1081, %r1064, %r1064, 30;
	xor.b32  	%r1082, %r1081, %r1073;
	xor.b32  	%r1083, %r1082, %r1072;
	shf.l.wrap.b32 	%r1084, %r1080, %r1080, 5;
	add.s32 	%r1085, %r1084, %r1065;
	add.s32 	%r1086, %r1085, %r1083;
	add.s32 	%r1087, %r1086, %r396;
	add.s32 	%r1088, %r1087, -899497514;
	shf.l.wrap.b32 	%r1089, %r1072, %r1072, 30;
	xor.b32  	%r1090, %r1089, %r1081;
	xor.b32  	%r1091, %r1090, %r1080;
	shf.l.wrap.b32 	%r1092, %r1088, %r1088, 5;
	add.s32 	%r1093, %r1092, %r1073;
	add.s32 	%r1094, %r1093, %r1091;
	add.s32 	%r1095, %r1094, %r400;
	add.s32 	%r1096, %r1095, -899497514;
	shf.l.wrap.b32 	%r1097, %r1080, %r1080, 30;
	xor.b32  	%r1098, %r1097, %r1089;
	xor.b32  	%r1099, %r1098, %r1088;
	shf.l.wrap.b32 	%r1100, %r1096, %r1096, 5;
	add.s32 	%r1101, %r1100, %r1081;
	add.s32 	%r1102, %r1101, %r1099;
	add.s32 	%r1103, %r1102, %r404;
	shf.l.wrap.b32 	%r1104, %r1088, %r1088, 30;
	add.s32 	%r1105, %r1103, 833086679;
	add.s32 	%r1106, %r1095, -1171231393;
	add.s32 	%r1107, %r1104, -1732584194;
	add.s32 	%r1108, %r1097, 271733878;
	add.s32 	%r1109, %r1089, -1009589776;
	shr.u32 	%r1110, %r1105, 24;
	st.global.u8 	[%rd9], %r1110;
	shr.u32 	%r1111, %r1105, 16;
	st.global.u8 	[%rd9+1], %r1111;
	shr.u32 	%r1112, %r1105, 8;
	st.global.u8 	[%rd9+2], %r1112;
	st.global.u8 	[%rd9+3], %r1105;
	shr.u32 	%r1113, %r1106, 24;
	st.global.u8 	[%rd9+4], %r1113;
	shr.u32 	%r1114, %r1106, 16;
	st.global.u8 	[%rd9+5], %r1114;
	shr.u32 	%r1115, %r1106, 8;
	st.global.u8 	[%rd9+6], %r1115;
	st.global.u8 	[%rd9+7], %r1106;
	shr.u32 	%r1116, %r1107, 24;
	st.global.u8 	[%rd9+8], %r1116;
	shr.u32 	%r1117, %r1107, 16;
	st.global.u8 	[%rd9+9], %r1117;
	shr.u32 	%r1118, %r1107, 8;
	st.global.u8 	[%rd9+10], %r1118;
	st.global.u8 	[%rd9+11], %r1107;
	shr.u32 	%r1119, %r1108, 24;
	st.global.u8 	[%rd9+12], %r1119;
	shr.u32 	%r1120, %r1108, 16;
	st.global.u8 	[%rd9+13], %r1120;
	shr.u32 	%r1121, %r1108, 8;
	st.global.u8 	[%rd9+14], %r1121;
	st.global.u8 	[%rd9+15], %r1108;
	shr.u32 	%r1122, %r1109, 24;
	st.global.u8 	[%rd9+16], %r1122;
	shr.u32 	%r1123, %r1109, 16;
	st.global.u8 	[%rd9+17], %r1123;
	shr.u32 	%r1124, %r1109, 8;
	st.global.u8 	[%rd9+18], %r1124;
	st.global.u8 	[%rd9+19], %r1109;
$L__BB3_2:
	ret;

}
	// .globl	_Z11sha1_kernelILi4EEvPKhPhm
.visible .entry _Z11sha1_kernelILi4EEvPKhPhm(
	.param .u64 .ptr .align 1 _Z11sha1_kernelILi4EEvPKhPhm_param_0,
	.param .u64 .ptr .align 1 _Z11sha1_kernelILi4EEvPKhPhm_param_1,
	.param .u64 _Z11sha1_kernelILi4EEvPKhPhm_param_2
)
{
	.reg .pred 	%p<2>;
	.reg .b16 	%rs<17>;
	.reg .b32 	%r<1125>;
	.reg .b64 	%rd<10>;

	ld.param.u64 	%rd2, [_Z11sha1_kernelILi4EEvPKhPhm_param_0];
	ld.param.u64 	%rd3, [_Z11sha1_kernelILi4EEvPKhPhm_param_1];
	ld.param.u64 	%rd4, [_Z11sha1_kernelILi4EEvPKhPhm_param_2];
	mov.u32 	%r1, %ctaid.x;
	mov.u32 	%r2, %ntid.x;
	mov.u32 	%r3, %tid.x;
	mad.lo.s32 	%r4, %r1, %r2, %r3;
	cvt.u64.u32 	%rd1, %r4;
	setp.le.u64 	%p1, %rd4, %rd1;
	@%p1 bra 	$L__BB4_2;
	cvta.to.global.u64 	%rd5, %rd3;
	cvta.to.global.u64 	%rd6, %rd2;
	shl.b64 	%rd7, %rd1, 6;
	add.s64 	%rd8, %rd6, %rd7;
	mad.lo.s64 	%rd9, %rd1, 20, %rd5;
	ld.global.u8 	%r5, [%rd8];
	shl.b32 	%r6, %r5, 24;
	ld.global.u8 	%r7, [%rd8+1];
	shl.b32 	%r8, %r7, 16;
	or.b32  	%r9, %r8, %r6;
	ld.global.u8 	%rs1, [%rd8+2];
	mul.wide.u16 	%r10, %rs1, 256;
	or.b32  	%r11, %r9, %r10;
	ld.global.u8 	%r12, [%rd8+3];
	or.b32  	%r13, %r11, %r12;
	ld.global.u8 	%r14, [%rd8+4];
	shl.b32 	%r15, %r14, 24;
	ld.global.u8 	%r16, [%rd8+5];
	shl.b32 	%r17, %r16, 16;
	or.b32  	%r18, %r17, %r15;
	ld.global.u8 	%rs2, [%rd8+6];
	mul.wide.u16 	%r19, %rs2, 256;
	or.b32  	%r20, %r18, %r19;
	ld.global.u8 	%r21, [%rd8+7];
	or.b32  	%r22, %r20, %r21;
	ld.global.u8 	%r23, [%rd8+8];
	shl.b32 	%r24, %r23, 24;
	ld.global.u8 	%r25, [%rd8+9];
	shl.b32 	%r26, %r25, 16;
	or.b32  	%r27, %r26, %r24;
	ld.global.u8 	%rs3, [%rd8+10];
	mul.wide.u16 	%r28, %rs3, 256;
	or.b32  	%r29, %r27, %r28;
	ld.global.u8 	%r30, [%rd8+11];
	or.b32  	%r31, %r29, %r30;
	ld.global.u8 	%r32, [%rd8+12];
	shl.b32 	%r33, %r32, 24;
	ld.global.u8 	%r34, [%rd8+13];
	shl.b32 	%r35, %r34, 16;
	or.b32  	%r36, %r35, %r33;
	ld.global.u8 	%rs4, [%rd8+14];
	mul.wide.u16 	%r37, %rs4, 256;
	or.b32  	%r38, %r36, %r37;
	ld.global.u8 	%r39, [%rd8+15];
	or.b32  	%r40, %r38, %r39;
	ld.global.u8 	%r41, [%rd8+16];
	shl.b32 	%r42, %r41, 24;
	ld.global.u8 	%r43, [%rd8+17];
	shl.b32 	%r44, %r43, 16;
	or.b32  	%r45, %r44, %r42;
	ld.global.u8 	%rs5, [%rd8+18];
	mul.wide.u16 	%r46, %rs5, 256;
	or.b32  	%r47, %r45, %r46;
	ld.global.u8 	%r48, [%rd8+19];
	or.b32  	%r49, %r47, %r48;
	ld.global.u8 	%r50, [%rd8+20];
	shl.b32 	%r51, %r50, 24;
	ld.global.u8 	%r52, [%rd8+21];
	shl.b32 	%r53, %r52, 16;
	or.b32  	%r54, %r53, %r51;
	ld.global.u8 	%rs6, [%rd8+22];
	mul.wide.u16 	%r55, %rs6, 256;
	or.b32  	%r56, %r54, %r55;
	ld.global.u8 	%r57, [%rd8+23];
	or.b32  	%r58, %r56, %r57;
	ld.global.u8 	%r59, [%rd8+24];
	shl.b32 	%r60, %r59, 24;
	ld.global.u8 	%r61, [%rd8+25];
	shl.b32 	%r62, %r61, 16;
	or.b32  	%r63, %r62, %r60;
	ld.global.u8 	%rs7, [%rd8+26];
	mul.wide.u16 	%r64, %rs7, 256;
	or.b32  	%r65, %r63, %r64;
	ld.global.u8 	%r66, [%rd8+27];
	or.b32  	%r67, %r65, %r66;
	ld.global.u8 	%r68, [%rd8+28];
	shl.b32 	%r69, %r68, 24;
	ld.global.u8 	%r70, [%rd8+29];
	shl.b32 	%r71, %r70, 16;
	or.b32  	%r72, %r71, %r69;
	ld.global.u8 	%rs8, [%rd8+30];
	mul.wide.u16 	%r73, %rs8, 256;
	or.b32  	%r74, %r72, %r73;
	ld.global.u8 	%r75, [%rd8+31];
	or.b32  	%r76, %r74, %r75;
	ld.global.u8 	%r77, [%rd8+32];
	shl.b32 	%r78, %r77, 24;
	ld.global.u8 	%r79, [%rd8+33];
	shl.b32 	%r80, %r79, 16;
	or.b32  	%r81, %r80, %r78;
	ld.global.u8 	%rs9, [%rd8+34];
	mul.wide.u16 	%r82, %rs9, 256;
	or.b32  	%r83, %r81, %r82;
	ld.global.u8 	%r84, [%rd8+35];
	or.b32  	%r85, %r83, %r84;
	ld.global.u8 	%r86, [%rd8+36];
	shl.b32 	%r87, %r86, 24;
	ld.global.u8 	%r88, [%rd8+37];
	shl.b32 	%r89, %r88, 16;
	or.b32  	%r90, %r89, %r87;
	ld.global.u8 	%rs10, [%rd8+38];
	mul.wide.u16 	%r91, %rs10, 256;
	or.b32  	%r92, %r90, %r91;
	ld.global.u8 	%r93, [%rd8+39];
	or.b32  	%r94, %r92, %r93;
	ld.global.u8 	%r95, [%rd8+40];
	shl.b32 	%r96, %r95, 24;
	ld.global.u8 	%r97, [%rd8+41];
	shl.b32 	%r98, %r97, 16;
	or.b32  	%r99, %r98, %r96;
	ld.global.u8 	%rs11, [%rd8+42];
	mul.wide.u16 	%r100, %rs11, 256;
	or.b32  	%r101, %r99, %r100;
	ld.global.u8 	%r102, [%rd8+43];
	or.b32  	%r103, %r101, %r102;
	ld.global.u8 	%r104, [%rd8+44];
	shl.b32 	%r105, %r104, 24;
	ld.global.u8 	%r106, [%rd8+45];
	shl.b32 	%r107, %r106, 16;
	or.b32  	%r108, %r107, %r105;
	ld.global.u8 	%rs12, [%rd8+46];
	mul.wide.u16 	%r109, %rs12, 256;
	or.b32  	%r110, %r108, %r109;
	ld.global.u8 	%r111, [%rd8+47];
	or.b32  	%r112, %r110, %r111;
	ld.global.u8 	%r113, [%rd8+48];
	shl.b32 	%r114, %r113, 24;
	ld.global.u8 	%r115, [%rd8+49];
	shl.b32 	%r116, %r115, 16;
	or.b32  	%r117, %r116, %r114;
	ld.global.u8 	%rs13, [%rd8+50];
	mul.wide.u16 	%r118, %rs13, 256;
	or.b32  	%r119, %r117, %r118;
	ld.global.u8 	%r120, [%rd8+51];
	or.b32  	%r121, %r119, %r120;
	ld.global.u8 	%r122, [%rd8+52];
	shl.b32 	%r123, %r122, 24;
	ld.global.u8 	%r124, [%rd8+53];
	shl.b32 	%r125, %r124, 16;
	or.b32  	%r126, %r125, %r123;
	ld.global.u8 	%rs14, [%rd8+54];
	mul.wide.u16 	%r127, %rs14, 256;
	or.b32  	%r128, %r126, %r127;
	ld.global.u8 	%r129, [%rd8+55];
	or.b32  	%r130, %r128, %r129;
	ld.global.u8 	%r131, [%rd8+56];
	shl.b32 	%r132, %r131, 24;
	ld.global.u8 	%r133, [%rd8+57];
	shl.b32 	%r134, %r133, 16;
	or.b32  	%r135, %r134, %r132;
	ld.global.u8 	%rs15, [%rd8+58];
	mul.wide.u16 	%r136, %rs15, 256;
	or.b32  	%r137, %r135, %r136;
	ld.global.u8 	%r138, [%rd8+59];
	or.b32  	%r139, %r137, %r138;
	ld.global.u8 	%r140, [%rd8+60];
	shl.b32 	%r141, %r140, 24;
	ld.global.u8 	%r142, [%rd8+61];
	shl.b32 	%r143, %r142, 16;
	or.b32  	%r144, %r143, %r141;
	ld.global.u8 	%rs16, [%rd8+62];
	mul.wide.u16 	%r145, %rs16, 256;
	or.b32  	%r146, %r144, %r145;
	ld.global.u8 	%r147, [%rd8+63];
	or.b32  	%r148, %r146, %r147;
	xor.b32  	%r149, %r85, %r130;
	xor.b32  	%r150, %r149, %r31;
	xor.b32  	%r151, %r150, %r13;
	shf.l.wrap.b32 	%r152, %r151, %r151, 1;
	xor.b32  	%r153, %r94, %r139;
	xor.b32  	%r154, %r153, %r40;
	xor.b32  	%r155, %r154, %r22;
	shf.l.wrap.b32 	%r156, %r155, %r155, 1;
	xor.b32  	%r157, %r103, %r148;
	xor.b32  	%r158, %r157, %r49;
	xor.b32  	%r159, %r158, %r31;
	shf.l.wrap.b32 	%r160, %r159, %r159, 1;
	xor.b32  	%r161, %r112, %r152;
	xor.b32  	%r162, %r161, %r58;
	xor.b32  	%r163, %r162, %r40;
	shf.l.wrap.b32 	%r164, %r163, %r163, 1;
	xor.b32  	%r165, %r121, %r156;
	xor.b32  	%r166, %r165, %r67;
	xor.b32  	%r167, %r166, %r49;
	shf.l.wrap.b32 	%r168, %r167, %r167, 1;
	xor.b32  	%r169, %r130, %r160;
	xor.b32  	%r170, %r169, %r76;
	xor.b32  	%r171, %r170, %r58;
	shf.l.wrap.b32 	%r172, %r171, %r171, 1;
	xor.b32  	%r173, %r139, %r164;
	xor.b32  	%r174, %r173, %r85;
	xor.b32  	%r175, %r174, %r67;
	shf.l.wrap.b32 	%r176, %r175, %r175, 1;
	xor.b32  	%r177, %r148, %r168;
	xor.b32  	%r178, %r177, %r94;
	xor.b32  	%r179, %r178, %r76;
	shf.l.wrap.b32 	%r180, %r179, %r179, 1;
	xor.b32  	%r181, %r152, %r172;
	xor.b32  	%r182, %r181, %r103;
	xor.b32  	%r183, %r182, %r85;
	shf.l.wrap.b32 	%r184, %r183, %r183, 1;
	xor.b32  	%r185, %r156, %r176;
	xor.b32  	%r186, %r185, %r112;
	xor.b32  	%r187, %r186, %r94;
	shf.l.wrap.b32 	%r188, %r187, %r187, 1;
	xor.b32  	%r189, %r160, %r180;
	xor.b32  	%r190, %r189, %r121;
	xor.b32  	%r191, %r190, %r103;
	shf.l.wrap.b32 	%r192, %r191, %r191, 1;
	xor.b32  	%r193, %r164, %r184;
	xor.b32  	%r194, %r193, %r130;
	xor.b32  	%r195, %r194, %r112;
	shf.l.wrap.b32 	%r196, %r195, %r195, 1;
	xor.b32  	%r197, %r168, %r188;
	xor.b32  	%r198, %r197, %r139;
	xor.b32  	%r199, %r198, %r121;
	shf.l.wrap.b32 	%r200, %r199, %r199, 1;
	xor.b32  	%r201, %r172, %r192;
	xor.b32  	%r202, %r201, %r148;
	xor.b32  	%r203, %r202, %r130;
	shf.l.wrap.b32 	%r204, %r203, %r203, 1;
	xor.b32  	%r205, %r176, %r196;
	xor.b32  	%r206, %r205, %r152;
	xor.b32  	%r207, %r206, %r139;
	shf.l.wrap.b32 	%r208, %r207, %r207, 1;
	xor.b32  	%r209, %r180, %r200;
	xor.b32  	%r210, %r209, %r156;
	xor.b32  	%r211, %r210, %r148;
	shf.l.wrap.b32 	%r212, %r211, %r211, 1;
	xor.b32  	%r213, %r184, %r204;
	xor.b32  	%r214, %r213, %r160;
	xor.b32  	%r215, %r214, %r152;
	shf.l.wrap.b32 	%r216, %r215, %r215, 1;
	xor.b32  	%r217, %r188, %r208;
	xor.b32  	%r218, %r217, %r164;
	xor.b32  	%r219, %r218, %r156;
	shf.l.wrap.b32 	%r220, %r219, %r219, 1;
	xor.b32  	%r221, %r192, %r212;
	xor.b32  	%r222, %r221, %r168;
	xor.b32  	%r223, %r222, %r160;
	shf.l.wrap.b32 	%r224, %r223, %r223, 1;
	xor.b32  	%r225, %r196, %r216;
	xor.b32  	%r226, %r225, %r172;
	xor.b32  	%r227, %r226, %r164;
	shf.l.wrap.b32 	%r228, %r227, %r227, 1;
	xor.b32  	%r229, %r200, %r220;
	xor.b32  	%r230, %r229, %r176;
	xor.b32  	%r231, %r230, %r168;
	shf.l.wrap.b32 	%r232, %r231, %r231, 1;
	xor.b32  	%r233, %r204, %r224;
	xor.b32  	%r234, %r233, %r180;
	xor.b32  	%r235, %r234, %r172;
	shf.l.wrap.b32 	%r236, %r235, %r235, 1;
	xor.b32  	%r237, %r208, %r228;
	xor.b32  	%r238, %r237, %r184;
	xor.b32  	%r239, %r238, %r176;
	shf.l.wrap.b32 	%r240, %r239, %r239, 1;
	xor.b32  	%r241, %r212, %r232;
	xor.b32  	%r242, %r241, %r188;
	xor.b32  	%r243, %r242, %r180;
	shf.l.wrap.b32 	%r244, %r243, %r243, 1;
	xor.b32  	%r245, %r216, %r236;
	xor.b32  	%r246, %r245, %r192;
	xor.b32  	%r247, %r246, %r184;
	shf.l.wrap.b32 	%r248, %r247, %r247, 1;
	xor.b32  	%r249, %r220, %r240;
	xor.b32  	%r250, %r249, %r196;
	xor.b32  	%r251, %r250, %r188;
	shf.l.wrap.b32 	%r252, %r251, %r251, 1;
	xor.b32  	%r253, %r224, %r244;
	xor.b32  	%r254, %r253, %r200;
	xor.b32  	%r255, %r254, %r192;
	shf.l.wrap.b32 	%r256, %r255, %r255, 1;
	xor.b32  	%r257, %r228, %r248;
	xor.b32  	%r258, %r257, %r204;
	xor.b32  	%r259, %r258, %r196;
	shf.l.wrap.b32 	%r260, %r259, %r259, 1;
	xor.b32  	%r261, %r232, %r252;
	xor.b32  	%r262, %r261, %r208;
	xor.b32  	%r263, %r262, %r200;
	shf.l.wrap.b32 	%r264, %r263, %r263, 1;
	xor.b32  	%r265, %r236, %r256;
	xor.b32  	%r266, %r265, %r212;
	xor.b32  	%r267, %r266, %r204;
	shf.l.wrap.b32 	%r268, %r267, %r267, 1;
	xor.b32  	%r269, %r240, %r260;
	xor.b32  	%r270, %r269, %r216;
	xor.b32  	%r271, %r270, %r208;
	shf.l.wrap.b32 	%r272, %r271, %r271, 1;
	xor.b32  	%r273, %r244, %r264;
	xor.b32  	%r274, %r273, %r220;
	xor.b32  	%r275, %r274, %r212;
	shf.l.wrap.b32 	%r276, %r275, %r275, 1;
	xor.b32  	%r277, %r248, %r268;
	xor.b32  	%r278, %r277, %r224;
	xor.b32  	%r279, %r278, %r216;
	shf.l.wrap.b32 	%r280, %r279, %r279, 1;
	xor.b32  	%r281, %r252, %r272;
	xor.b32  	%r282, %r281, %r228;
	xor.b32  	%r283, %r282, %r220;
	shf.l.wrap.b32 	%r284, %r283, %r283, 1;
	xor.b32  	%r285, %r256, %r276;
	xor.b32  	%r286, %r285, %r232;
	xor.b32  	%r287, %r286, %r224;
	shf.l.wrap.b32 	%r288, %r287, %r287, 1;
	xor.b32  	%r289, %r260, %r280;
	xor.b32  	%r290, %r289, %r236;
	xor.b32  	%r291, %r290, %r228;
	shf.l.wrap.b32 	%r292, %r291, %r291, 1;
	xor.b32  	%r293, %r264, %r284;
	xor.b32  	%r294, %r293, %r240;
	xor.b32  	%r295, %r294, %r232;
	shf.l.wrap.b32 	%r296, %r295, %r295, 1;
	xor.b32  	%r297, %r268, %r288;
	xor.b32  	%r298, %r297, %r244;
	xor.b32  	%r299, %r298, %r236;
	shf.l.wrap.b32 	%r300, %r299, %r299, 1;
	xor.b32  	%r301, %r272, %r292;
	xor.b32  	%r302, %r301, %r248;
	xor.b32  	%r303, %r302, %r240;
	shf.l.wrap.b32 	%r304, %r303, %r303, 1;
	xor.b32  	%r305, %r276, %r296;
	xor.b32  	%r306, %r305, %r252;
	xor.b32  	%r307, %r306, %r244;
	shf.l.wrap.b32 	%r308, %r307, %r307, 1;
	xor.b32  	%r309, %r280, %r300;
	xor.b32  	%r310, %r309, %r256;
	xor.b32  	%r311, %r310, %r248;
	shf.l.wrap.b32 	%r312, %r311, %r311, 1;
	xor.b32  	%r313, %r284, %r304;
	xor.b32  	%r314, %r313, %r260;
	xor.b32  	%r315, %r314, %r252;
	shf.l.wrap.b32 	%r316, %r315, %r315, 1;
	xor.b32  	%r317, %r288, %r308;
	xor.b32  	%r318, %r317, %r264;
	xor.b32  	%r319, %r318, %r256;
	shf.l.wrap.b32 	%r320, %r319, %r319, 1;
	xor.b32  	%r321, %r292, %r312;
	xor.b32  	%r322, %r321, %r268;
	xor.b32  	%r323, %r322, %r260;
	shf.l.wrap.b32 	%r324, %r323, %r323, 1;
	xor.b32  	%r325, %r296, %r316;
	xor.b32  	%r326, %r325, %r272;
	xor.b32  	%r327, %r326, %r264;
	shf.l.wrap.b32 	%r328, %r327, %r327, 1;
	xor.b32  	%r329, %r300, %r320;
	xor.b32  	%r330, %r329, %r276;
	xor.b32  	%r331, %r330, %r268;
	shf.l.wrap.b32 	%r332, %r331, %r331, 1;
	xor.b32  	%r333, %r304, %r324;
	xor.b32  	%r334, %r333, %r280;
	xor.b32  	%r335, %r334, %r272;
	shf.l.wrap.b32 	%r336, %r335, %r335, 1;
	xor.b32  	%r337, %r308, %r328;
	xor.b32  	%r338, %r337, %r284;
	xor.b32  	%r339, %r338, %r276;
	shf.l.wrap.b32 	%r340, %r339, %r339, 1;
	xor.b32  	%r341, %r312, %r332;
	xor.b32  	%r342, %r341, %r288;
	xor.b32  	%r343, %r342, %r280;
	shf.l.wrap.b32 	%r344, %r343, %r343, 1;
	xor.b32  	%r345, %r316, %r336;
	xor.b32  	%r346, %r345, %r292;
	xor.b32  	%r347, %r346, %r284;
	shf.l.wrap.b32 	%r348, %r347, %r347, 1;
	xor.b32  	%r349, %r320, %r340;
	xor.b32  	%r350, %r349, %r296;
	xor.b32  	%r351, %r350, %r288;
	shf.l.wrap.b32 	%r352, %r351, %r351, 1;
	xor.b32  	%r353, %r324, %r344;
	xor.b32  	%r354, %r353, %r300;
	xor.b32  	%r355, %r354, %r292;
	shf.l.wrap.b32 	%r356, %r355, %r355, 1;
	xor.b32  	%r357, %r328, %r348;
	xor.b32  	%r358, %r357, %r304;
	xor.b32  	%r359, %r358, %r296;
	shf.l.wrap.b32 	%r360, %r359, %r359, 1;
	xor.b32  	%r361, %r332, %r352;
	xor.b32  	%r362, %r361, %r308;
	xor.b32  	%r363, %r362, %r300;
	shf.l.wrap.b32 	%r364, %r363, %r363, 1;
	xor.b32  	%r365, %r336, %r356;
	xor.b32  	%r366, %r365, %r312;
	xor.b32  	%r367, %r366, %r304;
	shf.l.wrap.b32 	%r368, %r367, %r367, 1;
	xor.b32  	%r369, %r340, %r360;
	xor.b32  	%r370, %r369, %r316;
	xor.b32  	%r371, %r370, %r308;
	shf.l.wrap.b32 	%r372, %r371, %r371, 1;
	xor.b32  	%r373, %r344, %r364;
	xor.b32  	%r374, %r373, %r320;
	xor.b32  	%r375, %r374, %r312;
	shf.l.wrap.b32 	%r376, %r375, %r375, 1;
	xor.b32  	%r377, %r348, %r368;
	xor.b32  	%r378, %r377, %r324;
	xor.b32  	%r379, %r378, %r316;
	shf.l.wrap.b32 	%r380, %r379, %r379, 1;
	xor.b32  	%r381, %r352, %r372;
	xor.b32  	%r382, %r381, %r328;
	xor.b32  	%r383, %r382, %r320;
	shf.l.wrap.b32 	%r384, %r383, %r383, 1;
	xor.b32  	%r385, %r356, %r376;
	xor.b32  	%r386, %r385, %r332;
	xor.b32  	%r387, %r386, %r324;
	shf.l.wrap.b32 	%r388, %r387, %r387, 1;
	xor.b32  	%r389, %r360, %r380;
	xor.b32  	%r390, %r389, %r336;
	xor.b32  	%r391, %r390, %r328;
	shf.l.wrap.b32 	%r392, %r391, %r391, 1;
	xor.b32  	%r393, %r364, %r384;
	xor.b32  	%r394, %r393, %r340;
	xor.b32  	%r395, %r394, %r332;
	shf.l.wrap.b32 	%r396, %r395, %r395, 1;
	xor.b32  	%r397, %r368, %r388;
	xor.b32  	%r398, %r397, %r344;
	xor.b32  	%r399, %r398, %r336;
	shf.l.wrap.b32 	%r400, %r399, %r399, 1;
	xor.b32  	%r401, %r372, %r392;
	xor.b32  	%r402, %r401, %r348;
	xor.b32  	%r403, %r402, %r340;
	shf.l.wrap.b32 	%r404, %r403, %r403, 1;
	add.s32 	%r405, %r13, -1615554381;
	shf.l.wrap.b32 	%r406, %r405, %r405, 5;
	add.s32 	%r407, %r406, %r22;
	add.s32 	%r408, %r407, 1722862861;
	not.b32 	%r409, %r408;
	and.b32  	%r410, %r405, 1506887872;
	sub.s32 	%r411, 1615554380, %r13;
	and.b32  	%r412, %r411, 2079550178;
	or.b32  	%r413, %r410, %r412;
	shf.l.wrap.b32 	%r414, %r408, %r408, 5;
	add.s32 	%r415, %r414, %r413;
	add.s32 	%r416, %r415, %r31;
	add.s32 	%r417, %r416, -214083945;
	shf.l.wrap.b32 	%r418, %r405, %r405, 30;
	and.b32  	%r419, %r408, %r418;
	and.b32  	%r420, %r409, 1506887872;
	or.b32  	%r421, %r419, %r420;
	shf.l.wrap.b32 	%r422, %r417, %r417, 5;
	add.s32 	%r423, %r422, %r421;
	add.s32 	%r424, %r423, %r40;
	add.s32 	%r425, %r424, -696916869;
	shf.l.wrap.b32 	%r426, %r408, %r408, 30;
	and.b32  	%r427, %r417, %r426;
	not.b32 	%r428, %r417;
	and.b32  	%r429, %r418, %r428;
	or.b32  	%r430, %r427, %r429;
	shf.l.wrap.b32 	%r431, %r425, %r425, 5;
	add.s32 	%r432, %r431, %r430;
	add.s32 	%r433, %r432, %r49;
	add.s32 	%r434, %r433, -1269579175;
	shf.l.wrap.b32 	%r435, %r417, %r417, 30;
	and.b32  	%r436, %r425, %r435;
	not.b32 	%r437, %r425;
	and.b32  	%r438, %r426, %r437;
	or.b32  	%r439, %r436, %r438;
	shf.l.wrap.b32 	%r440, %r434, %r434, 5;
	add.s32 	%r441, %r440, %r418;
	add.s32 	%r442, %r441, %r439;
	add.s32 	%r443, %r442, %r58;
	add.s32 	%r444, %r443, 1518500249;
	shf.l.wrap.b32 	%r445, %r425, %r425, 30;
	and.b32  	%r446, %r434, %r445;
	not.b32 	%r447, %r434;
	and.b32  	%r448, %r435, %r447;
	or.b32  	%r449, %r446, %r448;
	shf.l.wrap.b32 	%r450, %r444, %r444, 5;
	add.s32 	%r451, %r450, %r426;
	add.s32 	%r452, %r451, %r449;
	add.s32 	%r453, %r452, %r67;
	add.s32 	%r454, %r453, 1518500249;
	shf.l.wrap.b32 	%r455, %r434, %r434, 30;
	and.b32  	%r456, %r444, %r455;
	not.b32 	%r457, %r444;
	and.b32  	%r458, %r445, %r457;
	or.b32  	%r459, %r456, %r458;
	shf.l.wrap.b32 	%r460, %r454, %r454, 5;
	add.s32 	%r461, %r460, %r435;
	add.s32 	%r462, %r461, %r459;
	add.s32 	%r463, %r462, %r76;
	add.s32 	%r464, %r463, 1518500249;
	shf.l.wrap.b32 	%r465, %r444, %r444, 30;
	and.b32  	%r466, %r454, %r465;
	not.b32 	%r467, %r454;
	and.b32  	%r468, %r455, %r467;
	or.b32  	%r469, %r466, %r468;
	shf.l.wrap.b32 	%r470, %r464, %r464, 5;
	add.s32 	%r471, %r470, %r445;
	add.s32 	%r472, %r471, %r469;
	add.s32 	%r473, %r472, %r85;
	add.s32 	%r474, %r473, 1518500249;
	shf.l.wrap.b32 	%r475, %r454, %r454, 30;
	and.b32  	%r476, %r464, %r475;
	not.b32 	%r477, %r464;
	and.b32  	%r478, %r465, %r477;
	or.b32  	%r479, %r476, %r478;
	shf.l.wrap.b32 	%r480, %r474, %r474, 5;
	add.s32 	%r481, %r480, %r455;
	add.s32 	%r482, %r481, %r479;
	add.s32 	%r483, %r482, %r94;
	add.s32 	%r484, %r483, 1518500249;
	shf.l.wrap.b32 	%r485, %r464, %r464, 30;
	and.b32  	%r486, %r474, %r485;
	not.b32 	%r487, %r474;
	and.b32  	%r488, %r475, %r487;
	or.b32  	%r489, %r486, %r488;
	shf.l.wrap.b32 	%r490, %r484, %r484, 5;
	add.s32 	%r491, %r490, %r465;
	add.s32 	%r492, %r491, %r489;
	add.s32 	%r493, %r492, %r103;
	add.s32 	%r494, %r493, 1518500249;
	shf.l.wrap.b32 	%r495, %r474, %r474, 30;
	and.b32  	%r496, %r484, %r495;
	not.b32 	%r497, %r484;
	and.b32  	%r498, %r485, %r497;
	or.b32  	%r499, %r496, %r498;
	shf.l.wrap.b32 	%r500, %r494, %r494, 5;
	add.s32 	%r501, %r500, %r475;
	add.s32 	%r502, %r501, %r499;
	add.s32 	%r503, %r502, %r112;
	add.s32 	%r504, %r503, 1518500249;
	shf.l.wrap.b32 	%r505, %r484, %r484, 30;
	and.b32  	%r506, %r494, %r505;
	not.b32 	%r507, %r494;
	and.b32  	%r508, %r495, %r507;
	or.b32  	%r509, %r506, %r508;
	shf.l.wrap.b32 	%r510, %r504, %r504, 5;
	add.s32 	%r511, %r510, %r485;
	add.s32 	%r512, %r511, %r509;
	add.s32 	%r513, %r512, %r121;
	add.s32 	%r514, %r513, 1518500249;
	shf.l.wrap.b32 	%r515, %r494, %r494, 30;
	and.b32  	%r516, %r504, %r515;
	not.b32 	%r517, %r504;
	and.b32  	%r518, %r505, %r517;
	or.b32  	%r519, %r516, %r518;
	shf.l.wrap.b32 	%r520, %r514, %r514, 5;
	add.s32 	%r521, %r520, %r495;
	add.s32 	%r522, %r521, %r519;
	add.s32 	%r523, %r522, %r130;
	add.s32 	%r524, %r523, 1518500249;
	shf.l.wrap.b32 	%r525, %r504, %r504, 30;
	and.b32  	%r526, %r514, %r525;
	not.b32 	%r527, %r514;
	and.b32  	%r528, %r515, %r527;
	or.b32  	%r529, %r526, %r528;
	shf.l.wrap.b32 	%r530, %r524, %r524, 5;
	add.s32 	%r531, %r530, %r505;
	add.s32 	%r532, %r531, %r529;
	add.s32 	%r533, %r532, %r139;
	add.s32 	%r534, %r533, 1518500249;
	shf.l.wrap.b32 	%r535, %r514, %r514, 30;
	and.b32  	%r536, %r524, %r535;
	not.b32 	%r537, %r524;
	and.b32  	%r538, %r525, %r537;
	or.b32  	%r539, %r536, %r538;
	shf.l.wrap.b32 	%r540, %r534, %r534, 5;
	add.s32 	%r541, %r540, %r515;
	add.s32 	%r542, %r541, %r539;
	add.s32 	%r543, %r542, %r148;
	add.s32 	%r544, %r543, 1518500249;
	shf.l.wrap.b32 	%r545, %r524, %r524, 30;
	and.b32  	%r546, %r534, %r545;
	not.b32 	%r547, %r534;
	and.b32  	%r548, %r535, %r547;
	or.b32  	%r549, %r546, %r548;
	shf.l.wrap.b32 	%r550, %r544, %r544, 5;
	add.s32 	%r551, %r550, %r525;
	add.s32 	%r552, %r551, %r549;
	add.s32 	%r553, %r552, %r152;
	add.s32 	%r554, %r553, 1518500249;
	shf.l.wrap.b32 	%r555, %r534, %r534, 30;
	and.b32  	%r556, %r544, %r555;
	not.b32 	%r557, %r544;
	and.b32  	%r558, %r545, %r557;
	or.b32  	%r559, %r556, %r558;
	shf.l.wrap.b32 	%r560, %r554, %r554, 5;
	add.s32 	%r561, %r560, %r535;
	add.s32 	%r562, %r561, %r559;
	add.s32 	%r563, %r562, %r156;
	add.s32 	%r564, %r563, 1518500249;
	shf.l.wrap.b32 	%r565, %r544, %r544, 30;
	and.b32  	%r566, %r554, %r565;
	not.b32 	%r567, %r554;
	and.b32  	%r568, %r555, %r567;
	or.b32  	%r569, %r566, %r568;
	shf.l.wrap.b32 	%r570, %r564, %r564, 5;
	add.s32 	%r571, %r570, %r545;
	add.s32 	%r572, %r571, %r569;
	add.s32 	%r573, %r572, %r160;
	add.s32 	%r574, %r573, 1518500249;
	shf.l.wrap.b32 	%r575, %r554, %r554, 30;
	and.b32  	%r576, %r564, %r575;
	not.b32 	%r577, %r564;
	and.b32  	%r578, %r565, %r577;
	or.b32  	%r579, %r576, %r578;
	shf.l.wrap.b32 	%r580, %r574, %r574, 5;
	add.s32 	%r581, %r580, %r555;
	add.s32 	%r582, %r581, %r579;
	add.s32 	%r583, %r582, %r164;
	add.s32 	%r584, %r583, 1518500249;
	shf.l.wrap.b32 	%r585, %r564, %r564, 30;
	xor.b32  	%r586, %r585, %r575;
	xor.b32  	%r587, %r586, %r574;
	shf.l.wrap.b32 	%r588, %r584, %r584, 5;
	add.s32 	%r589, %r588, %r565;
	add.s32 	%r590, %r589, %r587;
	add.s32 	%r591, %r590, %r168;
	add.s32 	%r592, %r591, 1859775393;
	shf.l.wrap.b32 	%r593, %r574, %r574, 30;
	xor.b32  	%r594, %r593, %r585;
	xor.b32  	%r595, %r594, %r584;
	shf.l.wrap.b32 	%r596, %r592, %r592, 5;
	add.s32 	%r597, %r596, %r575;
	add.s32 	%r598, %r597, %r595;
	add.s32 	%r599, %r598, %r172;
	add.s32 	%r600, %r599, 1859775393;
	shf.l.wrap.b32 	%r601, %r584, %r584, 30;
	xor.b32  	%r602, %r601, %r593;
	xor.b32  	%r603, %r602, %r592;
	shf.l.wrap.b32 	%r604, %r600, %r600, 5;
	add.s32 	%r605, %r604, %r585;
	add.s32 	%r606, %r605, %r603;
	add.s32 	%r607, %r606, %r176;
	add.s32 	%r608, %r607, 1859775393;
	shf.l.wrap.b32 	%r609, %r592, %r592, 30;
	xor.b32  	%r610, %r609, %r601;
	xor.b32  	%r611, %r610, %r600;
	shf.l.wrap.b32 	%r612, %r608, %r608, 5;
	add.s32 	%r613, %r612, %r593;
	add.s32 	%r614, %r613, %r611;
	add.s32 	%r615, %r614, %r180;
	add.s32 	%r616, %r615, 1859775393;
	shf.l.wrap.b32 	%r617, %r600, %r600, 30;
	xor.b32  	%r618, %r617, %r609;
	xor.b32  	%r619, %r618, %r608;
	shf.l.wrap.b32 	%r620, %r616, %r616, 5;
	add.s32 	%r621, %r620, %r601;
	add.s32 	%r622, %r621, %r619;
	add.s32 	%r623, %r622, %r184;
	add.s32 	%r624, %r623, 1859775393;
	shf.l.wrap.b32 	%r625, %r608, %r608, 30;
	xor.b32  	%r626, %r625, %r617;
	xor.b32  	%r627, %r626, %r616;
	shf.l.wrap.b32 	%r628, %r624, %r624, 5;
	add.s32 	%r629, %r628, %r609;
	add.s32 	%r630, %r629, %r627;
	add.s32 	%r631, %r630, %r188;
	add.s32 	%r632, %r631, 1859775393;
	shf.l.wrap.b32 	%r633, %r616, %r616, 30;
	xor.b32  	%r634, %r633, %r625;
	xor.b32  	%r635, %r634, %r624;
	shf.l.wrap.b32 	%r636, %r632, %r632, 5;
	add.s32 	%r637, %r636, %r617;
	add.s32 	%r638, %r637, %r635;
	add.s32 	%r639, %r638, %r192;
	add.s32 	%r640, %r639, 1859775393;
	shf.l.wrap.b32 	%r641, %r624, %r624, 30;
	xor.b32  	%r642, %r641, %r633;
	xor.b32  	%r643, %r642, %r632;
	shf.l.wrap.b32 	%r644, %r640, %r640, 5;
	add.s32 	%r645, %r644, %r625;
	add.s32 	%r646, %r645, %r643;
	add.s32 	%r647, %r646, %r196;
	add.s32 	%r648, %r647, 1859775393;
	shf.l.wrap.b32 	%r649, %r632, %r632, 30;
	xor.b32  	%r650, %r649, %r641;
	xor.b32  	%r651, %r650, %r640;
	shf.l.wrap.b32 	%r652, %r648, %r648, 5;
	add.s32 	%r653, %r652, %r633;
	add.s32 	%r654, %r653, %r651;
	add.s32 	%r655, %r654, %r200;
	add.s32 	%r656, %r655, 1859775393;
	shf.l.wrap.b32 	%r657, %r640, %r640, 30;
	xor.b32  	%r658, %r657, %r649;
	xor.b32  	%r659, %r658, %r648;
	shf.l.wrap.b32 	%r660, %r656, %r656, 5;
	add.s32 	%r661, %r660, %r641;
	add.s32 	%r662, %r661, %r659;
	add.s32 	%r663, %r662, %r204;
	add.s32 	%r664, %r663, 1859775393;
	shf.l.wrap.b32 	%r665, %r648, %r648, 30;
	xor.b32  	%r666, %r665, %r657;
	xor.b32  	%r667, %r666, %r656;
	shf.l.wrap.b32 	%r668, %r664, %r664, 5;
	add.s32 	%r669, %r668, %r649;
	add.s32 	%r670, %r669, %r667;
	add.s32 	%r671, %r670, %r208;
	add.s32 	%r672, %r671, 1859775393;
	shf.l.wrap.b32 	%r673, %r656, %r656, 30;
	xor.b32  	%r674, %r673, %r665;
	xor.b32  	%r675, %r674, %r664;
	shf.l.wrap.b32 	%r676, %r672, %r672, 5;
	add.s32 	%r677, %r676, %r657;
	add.s32 	%r678, %r677, %r675;
	add.s32 	%r679, %r678, %r212;
	add.s32 	%r680, %r679, 1859775393;
	shf.l.wrap.b32 	%r681, %r664, %r664, 30;
	xor.b32  	%r682, %r681, %r673;
	xor.b32  	%r683, %r682, %r672;
	shf.l.wrap.b32 	%r684, %r680, %r680, 5;
	add.s32 	%r685, %r684, %r665;
	add.s32 	%r686, %r685, %r683;
	add.s32 	%r687, %r686, %r216;
	add.s32 	%r688, %r687, 1859775393;
	shf.l.wrap.b32 	%r689, %r672, %r672, 30;
	xor.b32  	%r690, %r689, %r681;
	xor.b32  	%r691, %r690, %r680;
	shf.l.wrap.b32 	%r692, %r688, %r688, 5;
	add.s32 	%r693, %r692, %r673;
	add.s32 	%r694, %r693, %r691;
	add.s32 	%r695, %r694, %r220;
	add.s32 	%r696, %r695, 1859775393;
	shf.l.wrap.b32 	%r697, %r680, %r680, 30;
	xor.b32  	%r698, %r697, %r689;
	xor.b32  	%r699, %r698, %r688;
	shf.l.wrap.b32 	%r700, %r696, %r696, 5;
	add.s32 	%r701, %r700, %r681;
	add.s32 	%r702, %r701, %r699;
	add.s32 	%r703, %r702, %r224;
	add.s32 	%r704, %r703, 1859775393;
	shf.l.wrap.b32 	%r705, %r688, %r688, 30;
	xor.b32  	%r706, %r705, %r697;
	xor.b32  	%r707, %r706, %r696;
	shf.l.wrap.b32 	%r708, %r704, %r704, 5;
	add.s32 	%r709, %r708, %r689;
	add.s32 	%r710, %r709, %r707;
	add.s32 	%r711, %r710, %r228;
	add.s32 	%r712, %r711, 1859775393;
	shf.l.wrap.b32 	%r713, %r696, %r696, 30;
	xor.b32  	%r714, %r713, %r705;
	xor.b32  	%r715, %r714, %r704;
	shf.l.wrap.b32 	%r716, %r712, %r712, 5;
	add.s32 	%r717, %r716, %r697;
	add.s32 	%r718, %r717, %r715;
	add.s32 	%r719, %r718, %r232;
	add.s32 	%r720, %r719, 1859775393;
	shf.l.wrap.b32 	%r721, %r704, %r704, 30;
	xor.b32  	%r722, %r721, %r713;
	xor.b32  	%r723, %r722, %r712;
	shf.l.wrap.b32 	%r724, %r720, %r720, 5;
	add.s32 	%r725, %r724, %r705;
	add.s32 	%r726, %r725, %r723;
	add.s32 	%r727, %r726, %r236;
	add.s32 	%r728, %r727, 1859775393;
	shf.l.wrap.b32 	%r729, %r712, %r712, 30;
	xor.b32  	%r730, %r729, %r721;
	xor.b32  	%r731, %r730, %r720;
	shf.l.wrap.b32 	%r732, %r728, %r728, 5;
	add.s32 	%r733, %r732, %r713;
	add.s32 	%r734, %r733, %r731;
	add.s32 	%r735, %r734, %r240;
	add.s32 	%r736, %r735, 1859775393;
	shf.l.wrap.b32 	%r737, %r720, %r720, 30;
	xor.b32  	%r738, %r737, %r729;
	xor.b32  	%r739, %r738, %r728;
	shf.l.wrap.b32 	%r740, %r736, %r736, 5;
	add.s32 	%r741, %r740, %r721;
	add.s32 	%r742, %r741, %r739;
	add.s32 	%r743, %r742, %r244;
	add.s32 	%r744, %r743, 1859775393;
	shf.l.wrap.b32 	%r745, %r728, %r728, 30;
	or.b32  	%r746, %r745, %r737;
	and.b32  	%r747, %r736, %r746;
	and.b32  	%r748, %r745, %r737;
	or.b32  	%r749, %r747, %r748;
	shf.l.wrap.b32 	%r750, %r744, %r744, 5;
	add.s32 	%r751, %r750, %r729;
	add.s32 	%r752, %r751, %r749;
	add.s32 	%r753, %r752, %r248;
	add.s32 	%r754, %r753, -1894007588;
	shf.l.wrap.b32 	%r755, %r736, %r736, 30;
	or.b32  	%r756, %r755, %r745;
	and.b32  	%r757, %r744, %r756;
	and.b32  	%r758, %r755, %r745;
	or.b32  	%r759, %r757, %r758;
	shf.l.wrap.b32 	%r760, %r754, %r754, 5;
	add.s32 	%r761, %r760, %r737;
	add.s32 	%r762, %r761, %r759;
	add.s32 	%r763, %r762, %r252;
	add.s32 	%r764, %r763, -1894007588;
	shf.l.wrap.b32 	%r765, %r744, %r744, 30;
	or.b32  	%r766, %r765, %r755;
	and.b32  	%r767, %r754, %r766;
	and.b32  	%r768, %r765, %r755;
	or.b32  	%r769, %r767, %r768;
	shf.l.wrap.b32 	%r770, %r764, %r764, 5;
	add.s32 	%r771, %r770, %r745;
	add.s32 	%r772, %r771, %r769;
	add.s32 	%r773, %r772, %r256;
	add.s32 	%r774, %r773, -1894007588;
	shf.l.wrap.b32 	%r775, %r754, %r754, 30;
	or.b32  	%r776, %r775, %r765;
	and.b32  	%r777, %r764, %r776;
	and.b32  	%r778, %r775, %r765;
	or.b32  	%r779, %r777, %r778;
	shf.l.wrap.b32 	%r780, %r774, %r774, 5;
	add.s32 	%r781, %r780, %r755;
	add.s32 	%r782, %r781, %r779;
	add.s32 	%r783, %r782, %r260;
	add.s32 	%r784, %r783, -1894007588;
	shf.l.wrap.b32 	%r785, %r764, %r764, 30;
	or.b32  	%r786, %r785, %r775;
	and.b32  	%r787, %r774, %r786;
	and.b32  	%r788, %r785, %r775;
	or.b32  	%r789, %r787, %r788;
	shf.l.wrap.b32 	%r790, %r784, %r784, 5;
	add.s32 	%r791, %r790, %r765;
	add.s32 	%r792, %r791, %r789;
	add.s32 	%r793, %r792, %r264;
	add.s32 	%r794, %r793, -1894007588;
	shf.l.wrap.b32 	%r795, %r774, %r774, 30;
	or.b32  	%r796, %r795, %r785;
	and.b32  	%r797, %r784, %r796;
	and.b32  	%r798, %r795, %r785;
	or.b32  	%r799, %r797, %r798;
	shf.l.wrap.b32 	%r800, %r794, %r794, 5;
	add.s32 	%r801, %r800, %r775;
	add.s32 	%r802, %r801, %r799;
	add.s32 	%r803, %r802, %r268;
	add.s32 	%r804, %r803, -1894007588;
	shf.l.wrap.b32 	%r805, %r784, %r784, 30;
	or.b32  	%r806, %r805, %r795;
	and.b32  	%r807, %r794, %r806;
	and.b32  	%r808, %r805, %r795;
	or.b32  	%r809, %r807, %r808;
	shf.l.wrap.b32 	%r810, %r804, %r804, 5;
	add.s32 	%r811, %r810, %r785;
	add.s32 	%r812, %r811, %r809;
	add.s32 	%r813, %r812, %r272;
	add.s32 	%r814, %r813, -1894007588;
	shf.l.wrap.b32 	%r815, %r794, %r794, 30;
	or.b32  	%r816, %r815, %r805;
	and.b32  	%r817, %r804, %r816;
	and.b32  	%r818, %r815, %r805;
	or.b32  	%r819, %r817, %r818;
	shf.l.wrap.b32 	%r820, %r814, %r814, 5;
	add.s32 	%r821, %r820, %r795;
	add.s32 	%r822, %r821, %r819;
	add.s32 	%r823, %r822, %r276;
	add.s32 	%r824, %r823, -1894007588;
	shf.l.wrap.b32 	%r825, %r804, %r804, 30;
	or.b32  	%r826, %r825, %r815;
	and.b32  	%r827, %r814, %r826;
	and.b32  	%r828, %r825, %r815;
	or.b32  	%r829, %r827, %r828;
	shf.l.wrap.b32 	%r830, %r824, %r824, 5;
	add.s32 	%r831, %r830, %r805;
	add.s32 	%r832, %r831, %r829;
	add.s32 	%r833, %r832, %r280;
	add.s32 	%r834, %r833, -1894007588;
	shf.l.wrap.b32 	%r835, %r814, %r814, 30;
	or.b32  	%r836, %r835, %r825;
	and.b32  	%r837, %r824, %r836;
	and.b32  	%r838, %r835, %r825;
	or.b32  	%r839, %r837, %r838;
	shf.l.wrap.b32 	%r840, %r834, %r834, 5;
	add.s32 	%r841, %r840, %r815;
	add.s32 	%r842, %r841, %r839;
	add.s32 	%r843, %r842, %r284;
	add.s32 	%r844, %r843, -1894007588;
	shf.l.wrap.b32 	%r845, %r824, %r824, 30;
	or.b32  	%r846, %r845, %r835;
	and.b32  	%r847, %r834, %r846;
	and.b32  	%r848, %r845, %r835;
	or.b32  	%r849, %r847, %r848;
	shf.l.wrap.b32 	%r850, %r844, %r844, 5;
	add.s32 	%r851, %r850, %r825;
	add.s32 	%r852, %r851, %r849;
	add.s32 	%r853, %r852, %r288;
	add.s32 	%r854, %r853, -1894007588;
	shf.l.wrap.b32 	%r855, %r834, %r834, 30;
	or.b32  	%r856, %r855, %r845;
	and.b32  	%r857, %r844, %r856;
	and.b32  	%r858, %r855, %r845;
	or.b32  	%r859, %r857, %r858;
	shf.l.wrap.b32 	%r860, %r854, %r854, 5;
	add.s32 	%r861, %r860, %r835;
	add.s32 	%r862, %r861, %r859;
	add.s32 	%r863, %r862, %r292;
	add.s32 	%r864, %r863, -1894007588;
	shf.l.wrap.b32 	%r865, %r844, %r844, 30;
	or.b32  	%r866, %r865, %r855;
	and.b32  	%r867, %r854, %r866;
	and.b32  	%r868, %r865, %r855;
	or.b32  	%r869, %r867, %r868;
	shf.l.wrap.b32 	%r870, %r864, %r864, 5;
	add.s32 	%r871, %r870, %r845;
	add.s32 	%r872, %r871, %r869;
	add.s32 	%r873, %r872, %r296;
	add.s32 	%r874, %r873, -1894007588;
	shf.l.wrap.b32 	%r875, %r854, %r854, 30;
	or.b32  	%r876, %r875, %r865;
	and.b32  	%r877, %r864, %r876;
	and.b32  	%r878, %r875, %r865;
	or.b32  	%r879, %r877, %r878;
	shf.l.wrap.b32 	%r880, %r874, %r874, 5;
	add.s32 	%r881, %r880, %r855;
	add.s32 	%r882, %r881, %r879;
	add.s32 	%r883, %r882, %r300;
	add.s32 	%r884, %r883, -1894007588;
	shf.l.wrap.b32 	%r885, %r864, %r864, 30;
	or.b32  	%r886, %r885, %r875;
	and.b32  	%r887, %r874, %r886;
	and.b32  	%r888, %r885, %r875;
	or.b32  	%r889, %r887, %r888;
	shf.l.wrap.b32 	%r890, %r884, %r884, 5;
	add.s32 	%r891, %r890, %r865;
	add.s32 	%r892, %r891, %r889;
	add.s32 	%r893, %r892, %r304;
	add.s32 	%r894, %r893, -1894007588;
	shf.l.wrap.b32 	%r895, %r874, %r874, 30;
	or.b32  	%r896, %r895, %r885;
	and.b32  	%r897, %r884, %r896;
	and.b32  	%r898, %r895, %r885;
	or.b32  	%r899, %r897, %r898;
	shf.l.wrap.b32 	%r900, %r894, %r894, 5;
	add.s32 	%r901, %r900, %r875;
	add.s32 	%r902, %r901, %r899;
	add.s32 	%r903, %r902, %r308;
	add.s32 	%r904, %r903, -1894007588;
	shf.l.wrap.b32 	%r905, %r884, %r884, 30;
	or.b32  	%r906, %r905, %r895;
	and.b32  	%r907, %r894, %r906;
	and.b32  	%r908, %r905, %r895;
	or.b32  	%r909, %r907, %r908;
	shf.l.wrap.b32 	%r910, %r904, %r904, 5;
	add.s32 	%r911, %r910, %r885;
	add.s32 	%r912, %r911, %r909;
	add.s32 	%r913, %r912, %r312;
	add.s32 	%r914, %r913, -1894007588;
	shf.l.wrap.b32 	%r915, %r894, %r894, 30;
	or.b32  	%r916, %r915, %r905;
	and.b32  	%r917, %r904, %r916;
	and.b32  	%r918, %r915, %r905;
	or.b32  	%r919, %r917, %r918;
	shf.l.wrap.b32 	%r920, %r914, %r914, 5;
	add.s32 	%r921, %r920, %r895;
	add.s32 	%r922, %r921, %r919;
	add.s32 	%r923, %r922, %r316;
	add.s32 	%r924, %r923, -1894007588;
	shf.l.wrap.b32 	%r925, %r904, %r904, 30;
	or.b32  	%r926, %r925, %r915;
	and.b32  	%r927, %r914, %r926;
	and.b32  	%r928, %r925, %r915;
	or.b32  	%r929, %r927, %r928;
	shf.l.wrap.b32 	%r930, %r924, %r924, 5;
	add.s32 	%r931, %r930, %r905;
	add.s32 	%r932, %r931, %r929;
	add.s32 	%r933, %r932, %r320;
	add.s32 	%r934, %r933, -1894007588;
	shf.l.wrap.b32 	%r935, %r914, %r914, 30;
	or.b32  	%r936, %r935, %r925;
	and.b32  	%r937, %r924, %r936;
	and.b32  	%r938, %r935, %r925;
	or.b32  	%r939, %r937, %r938;
	shf.l.wrap.b32 	%r940, %r934, %r934, 5;
	add.s32 	%r941, %r940, %r915;
	add.s32 	%r942, %r941, %r939;
	add.s32 	%r943, %r942, %r324;
	add.s32 	%r944, %r943, -1894007588;
	shf.l.wrap.b32 	%r945, %r924, %r924, 30;
	xor.b32  	%r946, %r945, %r935;
	xor.b32  	%r947, %r946, %r934;
	shf.l.wrap.b32 	%r948, %r944, %r944, 5;
	add.s32 	%r949, %r948, %r925;
	add.s32 	%r950, %r949, %r947;
	add.s32 	%r951, %r950, %r328;
	add.s32 	%r952, %r951, -899497514;
	shf.l.wrap.b32 	%r953, %r934, %r934, 30;
	xor.b32  	%r954, %r953, %r945;
	xor.b32  	%r955, %r954, %r944;
	shf.l.wrap.b32 	%r956, %r952, %r952, 5;
	add.s32 	%r957, %r956, %r935;
	add.s32 	%r958, %r957, %r955;
	add.s32 	%r959, %r958, %r332;
	add.s32 	%r960, %r959, -899497514;
	shf.l.wrap.b32 	%r961, %r944, %r944, 30;
	xor.b32  	%r962, %r961, %r953;
	xor.b32  	%r963, %r962, %r952;
	shf.l.wrap.b32 	%r964, %r960, %r960, 5;
	add.s32 	%r965, %r964, %r945;
	add.s32 	%r966, %r965, %r963;
	add.s32 	%r967, %r966, %r336;
	add.s32 	%r968, %r967, -899497514;
	shf.l.wrap.b32 	%r969, %r952, %r952, 30;
	xor.b32  	%r970, %r969, %r961;
	xor.b32  	%r971, %r970, %r960;
	shf.l.wrap.b32 	%r972, %r968, %r968, 5;
	add.s32 	%r973, %r972, %r953;
	add.s32 	%r974, %r973, %r971;
	add.s32 	%r975, %r974, %r340;
	add.s32 	%r976, %r975, -899497514;
	shf.l.wrap.b32 	%r977, %r960, %r960, 30;
	xor.b32  	%r978, %r977, %r969;
	xor.b32  	%r979, %r978, %r968;
	shf.l.wrap.b32 	%r980, %r976, %r976, 5;
	add.s32 	%r981, %r980, %r961;
	add.s32 	%r982, %r981, %r979;
	add.s32 	%r983, %r982, %r344;
	add.s32 	%r984, %r983, -899497514;
	shf.l.wrap.b32 	%r985, %r968, %r968, 30;
	xor.b32  	%r986, %r985, %r977;
	xor.b32  	%r987, %r986, %r976;
	shf.l.wrap.b32 	%r988, %r984, %r984, 5;
	add.s32 	%r989, %r988, %r969;
	add.s32 	%r990, %r989, %r987;
	add.s32 	%r991, %r990, %r348;
	add.s32 	%r992, %r991, -899497514;
	shf.l.wrap.b32 	%r993, %r976, %r976, 30;
	xor.b32  	%r994, %r993, %r985;
	xor.b32  	%r995, %r994, %r984;
	shf.l.wrap.b32 	%r996, %r992, %r992, 5;
	add.s32 	%r997, %r996, %r977;
	add.s32 	%r998, %r997, %r995;
	add.s32 	%r999, %r998, %r352;
	add.s32 	%r1000, %r999, -899497514;
	shf.l.wrap.b32 	%r1001, %r984, %r984, 30;
	xor.b32  	%r1002, %r1001, %r993;
	xor.b32  	%r1003, %r1002, %r992;
	shf.l.wrap.b32 	%r1004, %r1000, %r1000, 5;
	add.s32 	%r1005, %r1004, %r985;
	add.s32 	%r1006, %r1005, %r1003;
	add.s32 	%r1007, %r1006, %r356;
	add.s32 	%r1008, %r1007, -899497514;
	shf.l.wrap.b32 	%r1009, %r992, %r992, 30;
	xor.b32  	%r1010, %r1009, %r1001;
	xor.b32  	%r1011, %r1010, %r1000;
	shf.l.wrap.b32 	%r1012, %r1008, %r1008, 5;
	add.s32 	%r1013, %r1012, %r993;
	add.s32 	%r1014, %r1013, %r1011;
	add.s32 	%r1015, %r1014, %r360;
	add.s32 	%r1016, %r1015, -899497514;
	shf.l.wrap.b32 	%r1017, %r1000, %r1000, 30;
	xor.b32  	%r1018, %r1017, %r1009;
	xor.b32  	%r1019, %r1018, %r1008;
	shf.l.wrap.b32 	%r1020, %r1016, %r1016, 5;
	add.s32 	%r1021, %r1020, %r1001;
	add.s32 	%r1022, %r1021, %r1019;
	add.s32 	%r1023, %r1022, %r364;
	add.s32 	%r1024, %r1023, -899497514;
	shf.l.wrap.b32 	%r1025, %r1008, %r1008, 30;
	xor.b32  	%r1026, %r1025, %r1017;
	xor.b32  	%r1027, %r1026, %r1016;
	shf.l.wrap.b32 	%r1028, %r1024, %r1024, 5;
	add.s32 	%r1029, %r1028, %r1009;
	add.s32 	%r1030, %r1029, %r1027;
	add.s32 	%r1031, %r1030, %r368;
	add.s32 	%r1032, %r1031, -899497514;
	shf.l.wrap.b32 	%r1033, %r1016, %r1016, 30;
	xor.b32  	%r1034, %r1033, %r1025;
	xor.b32  	%r1035, %r1034, %r1024;
	shf.l.wrap.b32 	%r1036, %r1032, %r1032, 5;
	add.s32 	%r1037, %r1036, %r1017;
	add.s32 	%r1038, %r1037, %r1035;
	add.s32 	%r1039, %r1038, %r372;
	add.s32 	%r1040, %r1039, -899497514;
	shf.l.wrap.b32 	%r1041, %r1024, %r1024, 30;
	xor.b32  	%r1042, %r1041, %r1033;
	xor.b32  	%r1043, %r1042, %r1032;
	shf.l.wrap.b32 	%r1044, %r1040, %r1040, 5;
	add.s32 	%r1045, %r1044, %r1025;
	add.s32 	%r1046, %r1045, %r1043;
	add.s32 	%r1047, %r1046, %r376;
	add.s32 	%r1048, %r1047, -899497514;
	shf.l.wrap.b32 	%r1049, %r1032, %r1032, 30;
	xor.b32  	%r1050, %r1049, %r1041;
	xor.b32  	%r1051, %r1050, %r1040;
	shf.l.wrap.b32 	%r1052, %r1048, %r1048, 5;
	add.s32 	%r1053, %r1052, %r1033;
	add.s32 	%r1054, %r1053, %r1051;
	add.s32 	%r1055, %r1054, %r380;
	add.s32 	%r1056, %r1055, -899497514;
	shf.l.wrap.b32 	%r1057, %r1040, %r1040, 30;
	xor.b32  	%r1058, %r1057, %r1049;
	xor.b32  	%r1059, %r1058, %r1048;
	shf.l.wrap.b32 	%r1060, %r1056, %r1056, 5;
	add.s32 	%r1061, %r1060, %r1041;
	add.s32 	%r1062, %r1061, %r1059;
	add.s32 	%r1063, %r1062, %r384;
	add.s32 	%r1064, %r1063, -899497514;
	shf.l.wrap.b32 	%r1065, %r1048, %r1048, 30;
	xor.b32  	%r1066, %r1065, %r1057;
	xor.b32  	%r1067, %r1066, %r1056;
	shf.l.wrap.b32 	%r1068, %r1064, %r1064, 5;
	add.s32 	%r1069, %r1068, %r1049;
	add.s32 	%r1070, %r1069, %r1067;
	add.s32 	%r1071, %r1070, %r388;
	add.s32 	%r1072, %r1071, -899497514;
	shf.l.wrap.b32 	%r1073, %r1056, %r1056, 30;
	xor.b32  	%r1074, %r1073, %r1065;
	xor.b32  	%r1075, %r1074, %r1064;
	shf.l.wrap.b32 	%r1076, %r1072, %r1072, 5;
	add.s32 	%r1077, %r1076, %r1057;
	add.s32 	%r1078, %r1077, %r1075;
	add.s32 	%r1079, %r1078, %r392;
	add.s32 	%r1080, %r1079, -899497514;
	shf.l.wrap.b32 	%r1081, %r1064, %r1064, 30;
	xor.b32  	%r1082, %r1081, %r1073;
	xor.b32  	%r1083, %r1082, %r1072;
	shf.l.wrap.b32 	%r1084, %r1080, %r1080, 5;
	add.s32 	%r1085, %r1084, %r1065;
	add.s32 	%r1086, %r1085, %r1083;
	add.s32 	%r1087, %r1086, %r396;
	add.s32 	%r1088, %r1087, -899497514;
	shf.l.wrap.b32 	%r1089, %r1072, %r1072, 30;
	xor.b32  	%r1090, %r1089, %r1081;
	xor.b32  	%r1091, %r1090, %r1080;
	shf.l.wrap.b32 	%r1092, %r1088, %r1088, 5;
	add.s32 	%r1093, %r1092, %r1073;
	add.s32 	%r1094, %r1093, %r1091;
	add.s32 	%r1095, %r1094, %r400;
	add.s32 	%r1096, %r1095, -899497514;
	shf.l.wrap.b32 	%r1097, %r1080, %r1080, 30;
	xor.b32  	%r1098, %r1097, %r1089;
	xor.b32  	%r1099, %r1098, %r1088;
	shf.l.wrap.b32 	%r1100, %r1096, %r1096, 5;
	add.s32 	%r1101, %r1100, %r1081;
	add.s32 	%r1102, %r1101, %r1099;
	add.s32 	%r1103, %r1102, %r404;
	shf.l.wrap.b32 	%r1104, %r1088, %r1088, 30;
	add.s32 	%r1105, %r1103, 833086679;
	add.s32 	%r1106, %r1095, -1171231393;
	add.s32 	%r1107, %r1104, -1732584194;
	add.s32 	%r1108, %r1097, 271733878;
	add.s32 	%r1109, %r1089, -1009589776;
	shr.u32 	%r1110, %r1105, 24;
	st.global.u8 	[%rd9], %r1110;
	shr.u32 	%r1111, %r1105, 16;
	st.global.u8 	[%rd9+1], %r1111;
	shr.u32 	%r1112, %r1105, 8;
	st.global.u8 	[%rd9+2], %r1112;
	st.global.u8 	[%rd9+3], %r1105;
	shr.u32 	%r1113, %r1106, 24;
	st.global.u8 	[%rd9+4], %r1113;
	shr.u32 	%r1114, %r1106, 16;
	st.global.u8 	[%rd9+5], %r1114;
	shr.u32 	%r1115, %r1106, 8;
	st.global.u8 	[%rd9+6], %r1115;
	st.global.u8 	[%rd9+7], %r1106;
	shr.u32 	%r1116, %r1107, 24;
	st.global.u8 	[%rd9+8], %r1116;
	shr.u32 	%r1117, %r1107, 16;
	st.global.u8 	[%rd9+9], %r1117;
	shr.u32 	%r1118, %r1107, 8;
	st.global.u8 	[%rd9+10], %r1118;
	st.global.u8 	[%rd9+11], %r1107;
	shr.u32 	%r1119, %r1108, 24;
	st.global.u8 	[%rd9+12], %r1119;
	shr.u32 	%r1120, %r1108, 16;
	st.global.u8 	[%rd9+13], %r1120;
	shr.u32 	%r1121, %r1108, 8;
	st.global.u8 	[%rd9+14], %r1121;
	st.global.u8 	[%rd9+15], %r1108;
	shr.u32 	%r1122, %r1109, 24;
	st.global.u8 	[%rd9+16], %r1122;
	shr.u32 	%r1123, %r1109, 16;
	st.global.u8 	[%rd9+17], %r1123;
	shr.u32 	%r1124, %r1109, 8;
	st.global.u8 	[%rd9+18], %r1124;
	st.global.u8 	[%rd9+19], %r1109;
$L__BB4_2:
	ret;

}
	// .globl	_Z11sha1_kernelILi5EEvPKhPhm
.visible .entry _Z11sha1_kernelILi5EEvPKhPhm(
	.param .u64 .ptr .align 1 _Z11sha1_kernelILi5EEvPKhPhm_param_0,
	.param .u64 .ptr .align 1 _Z11sha1_kernelILi5EEvPKhPhm_param_1,
	.param .u64 _Z11sha1_kernelILi5EEvPKhPhm_param_2
)
{
	.reg .pred 	%p<2>;
	.reg .b16 	%rs<17>;
	.reg .b32 	%r<1125>;
	.reg .b64 	%rd<10>;

	ld.param.u64 	%rd2, [_Z11sha1_kernelILi5EEvPKhPhm_param_0];
	ld.param.u64 	%rd3, [_Z11sha1_kernelILi5EEvPKhPhm_param_1];
	ld.param.u64 	%rd4, [_Z11sha1_kernelILi5EEvPKhPhm_param_2];
	mov.u32 	%r1, %ctaid.x;
	mov.u32 	%r2, %ntid.x;
	mov.u32 	%r3, %tid.x;
	mad.lo.s32 	%r4, %r1, %r2, %r3;
	cvt.u64.u32 	%rd1, %r4;
	setp.le.u64 	%p1, %rd4, %rd1;
	@%p1 bra 	$L__BB5_2;
	cvta.to.global.u64 	%rd5, %rd3;
	cvta.to.global.u64 	%rd6, %rd2;
	shl.b64 	%rd7, %rd1, 6;
	add.s64 	%rd8, %rd6, %rd7;
	mad.lo.s64 	%rd9, %rd1, 20, %rd5;
	ld.global.u8 	%r5, [%rd8];
	shl.b32 	%r6, %r5, 24;
	ld.global.u8 	%r7, [%rd8+1];
	shl.b32 	%r8, %r7, 16;
	or.b32  	%r9, %r8, %r6;
	ld.global.u8 	%rs1, [%rd8+2];
	mul.wide.u16 	%r10, %rs1, 256;
	or.b32  	%r11, %r9, %r10;
	ld.global.u8 	%r12, [%rd8+3];
	or.b32  	%r13, %r11, %r12;
	ld.global.u8 	%r14, [%rd8+4];
	shl.b32 	%r15, %r14, 24;
	ld.global.u8 	%r16, [%rd8+5];
	shl.b32 	%r17, %r16, 16;
	or.b32  	%r18, %r17, %r15;
	ld.global.u8 	%rs2, [%rd8+6];
	mul.wide.u16 	%r19, %rs2, 256;
	or.b32  	%r20, %r18, %r19;
	ld.global.u8 	%r21, [%rd8+7];
	or.b32  	%r22, %r20, %r21;
	ld.global.u8 	%r23, [%rd8+8];
	shl.b32 	%r24, %r23, 24;
	ld.global.u8 	%r25, [%rd8+9];
	shl.b32 	%r26, %r25, 16;
	or.b32  	%r27, %r26, %r24;
	ld.global.u8 	%rs3, [%rd8+10];
	mul.wide.u16 	%r28, %rs3, 256;
	or.b32  	%r29, %r27, %r28;
	ld.global.u8 	%r30, [%rd8+11];
	or.b32  	%r31, %r29, %r30;
	ld.global.u8 	%r32, [%rd8+12];
	shl.b32 	%r33, %r32, 24;
	ld.global.u8 	%r34, [%rd8+13];
	shl.b32 	%r35, %r34, 16;
	or.b32  	%r36, %r35, %r33;
	ld.global.u8 	%rs4, [%rd8+14];
	mul.wide.u16 	%r37, %rs4, 256;
	or.b32  	%r38, %r36, %r37;
	ld.global.u8 	%r39, [%rd8+15];
	or.b32  	%r40, %r38, %r39;
	ld.global.u8 	%r41, [%rd8+16];
	shl.b32 	%r42, %r41, 24;
	ld.global.u8 	%r43, [%rd8+17];
	shl.b32 	%r44, %r43, 16;
	or.b32  	%r45, %r44, %r42;
	ld.global.u8 	%rs5, [%rd8+18];
	mul.wide.u16 	%r46, %rs5, 256;
	or.b32  	%r47, %r45, %r46;
	ld.global.u8 	%r48, [%rd8+19];
	or.b32  	%r49, %r47, %r48;
	ld.global.u8 	%r50, [%rd8+20];
	shl.b32 	%r51, %r50, 24;
	ld.global.u8 	%r52, [%rd8+21];
	shl.b32 	%r53, %r52, 16;
	or.b32  	%r54, %r53, %r51;
	ld.global.u8 	%rs6, [%rd8+22];
	mul.wide.u16 	%r55, %rs6, 256;
	or.b32  	%r56, %r54, %r55;
	ld.global.u8 	%r57, [%rd8+23];
	or.b32  	%r58, %r56, %r57;
	ld.global.u8 	%r59, [%rd8+24];
	shl.b32 	%r60, %r59, 24;
	ld.global.u8 	%r61, [%rd8+25];
	shl.b32 	%r62, %r61, 16;
	or.b32  	%r63, %r62, %r60;
	ld.global.u8 	%rs7, [%rd8+26];
	mul.wide.u16 	%r64, %rs7, 256;
	or.b32  	%r65, %r63, %r64;
	ld.global.u8 	%r66, [%rd8+27];
	or.b32  	%r67, %r65, %r66;
	ld.global.u8 	%r68, [%rd8+28];
	shl.b32 	%r69, %r68, 24;
	ld.global.u8 	%r70, [%rd8+29];
	shl.b32 	%r71, %r70, 16;
	or.b32  	%r72, %r71, %r69;
	ld.global.u8 	%rs8, [%rd8+30];
	mul.wide.u16 	%r73, %rs8, 256;
	or.b32  	%r74, %r72, %r73;
	ld.global.u8 	%r75, [%rd8+31];
	or.b32  	%r76, %r74, %r75;
	ld.global.u8 	%r77, [%rd8+32];
	shl.b32 	%r78, %r77, 24;
	ld.global.u8 	%r79, [%rd8+33];
	shl.b32 	%r80, %r79, 16;
	or.b32  	%r81, %r80, %r78;
	ld.global.u8 	%rs9, [%rd8+34];
	mul.wide.u16 	%r82, %rs9, 256;
	or.b32  	%r83, %r81, %r82;
	ld.global.u8 	%r84, [%rd8+35];
	or.b32  	%r85, %r83, %r84;
	ld.global.u8 	%r86, [%rd8+36];
	shl.b32 	%r87, %r86, 24;
	ld.global.u8 	%r88, [%rd8+37];
	shl.b32 	%r89, %r88, 16;
	or.b32  	%r90, %r89, %r87;
	ld.global.u8 	%rs10, [%rd8+38];
	mul.wide.u16 	%r91, %rs10, 256;
	or.b32  	%r92, %r90, %r91;
	ld.global.u8 	%r93, [%rd8+39];
	or.b32  	%r94, %r92, %r93;
	ld.global.u8 	%r95, [%rd8+40];
	shl.b32 	%r96, %r95, 24;
	ld.global.u8 	%r97, [%rd8+41];
	shl.b32 	%r98, %r97, 16;
	or.b32  	%r99, %r98, %r96;
	ld.global.u8 	%rs11, [%rd8+42];
	mul.wide.u16 	%r100, %rs11, 256;
	or.b32  	%r101, %r99, %r100;
	ld.global.u8 	%r102, [%rd8+43];
	or.b32  	%r103, %r101, %r102;
	ld.global.u8 	%r104, [%rd8+44];
	shl.b32 	%r105, %r104, 24;
	ld.global.u8 	%r106, [%rd8+45];
	shl.b32 	%r107, %r106, 16;
	or.b32  	%r108, %r107, %r105;
	ld.global.u8 	%rs12, [%rd8+46];
	mul.wide.u16 	%r109, %rs12, 256;
	or.b32  	%r110, %r108, %r109;
	ld.global.u8 	%r111, [%rd8+47];
	or.b32  	%r112, %r110, %r111;
	ld.global.u8 	%r113, [%rd8+48];
	shl.b32 	%r114, %r113, 24;
	ld.global.u8 	%r115, [%rd8+49];
	shl.b32 	%r116, %r115, 16;
	or.b32  	%r117, %r116, %r114;
	ld.global.u8 	%rs13, [%rd8+50];
	mul.wide.u16 	%r118, %rs13, 256;
	or.b32  	%r119, %r117, %r118;
	ld.global.u8 	%r120, [%rd8+51];
	or.b32  	%r121, %r119, %r120;
	ld.global.u8 	%r122, [%rd8+52];
	shl.b32 	%r123, %r122, 24;
	ld.global.u8 	%r124, [%rd8+53];
	shl.b32 	%r125, %r124, 16;
	or.b32  	%r126, %r125, %r123;
	ld.global.u8 	%rs14, [%rd8+54];
	mul.wide.u16 	%r127, %rs14, 256;
	or.b32  	%r128, %r126, %r127;
	ld.global.u8 	%r129, [%rd8+55];
	or.b32  	%r130, %r128, %r129;
	ld.global.u8 	%r131, [%rd8+56];
	shl.b32 	%r132, %r131, 24;
	ld.global.u8 	%r133, [%rd8+57];
	shl.b32 	%r134, %r133, 16;
	or.b32  	%r135, %r134, %r132;
	ld.global.u8 	%rs15, [%rd8+58];
	mul.wide.u16 	%r136, %rs15, 256;
	or.b32  	%r137, %r135, %r136;
	ld.global.u8 	%r138, [%rd8+59];
	or.b32  	%r139, %r137, %r138;
	ld.global.u8 	%r140, [%rd8+60];
	shl.b32 	%r141, %r140, 24;
	ld.global.u8 	%r142, [%rd8+61];
	shl.b32 	%r143, %r142, 16;
	or.b32  	%r144, %r143, %r141;
	ld.global.u8 	%rs16, [%rd8+62];
	mul.wide.u16 	%r145, %rs16, 256;
	or.b32  	%r146, %r144, %r145;
	ld.global.u8 	%r147, [%rd8+63];
	or.b32  	%r148, %r146, %r147;
	xor.b32  	%r149, %r85, %r130;
	xor.b32  	%r150, %r149, %r31;
	xor.b32  	%r151, %r150, %r13;
	shf.l.wrap.b32 	%r152, %r151, %r151, 1;
	xor.b32  	%r153, %r94, %r139;
	xor.b32  	%r154, %r153, %r40;
	xor.b32  	%r155, %r154, %r22;
	shf.l.wrap.b32 	%r156, %r155, %r155, 1;
	xor.b32  	%r157, %r103, %r148;
	xor.b32  	%r158, %r157, %r49;
	xor.b32  	%r159, %r158, %r31;
	shf.l.wrap.b32 	%r160, %r159, %r159, 1;
	xor.b32  	%r161, %r112, %r152;
	xor.b32  	%r162, %r161, %r58;
	xor.b32  	%r163, %r162, %r40;
	shf.l.wrap.b32 	%r164, %r163, %r163, 1;
	xor.b32  	%r165, %r121, %r156;
	xor.b32  	%r166, %r165, %r67;
	xor.b32  	%r167, %r166, %r49;
	shf.l.wrap.b32 	%r168, %r167, %r167, 1;
	xor.b32  	%r169, %r130, %r160;
	xor.b32  	%r170, %r169, %r76;
	xor.b32  	%r171, %r170, %r58;
	shf.l.wrap.b32 	%r172, %r171, %r171, 1;
	xor.b32  	%r173, %r139, %r164;
	xor.b32  	%r174, %r173, %r85;
	xor.b32  	%r175, %r174, %r67;
	shf.l.wrap.b32 	%r176, %r175, %r175, 1;
	xor.b32  	%r177, %r148, %r168;
	xor.b32  	%r178, %r177, %r94;
	xor.b32  	%r179, %r178, %r76;
	shf.l.wrap.b32 	%r180, %r179, %r179, 1;
	xor.b32  	%r181, %r152, %r172;
	xor.b32  	%r182, %r181, %r103;
	xor.b32  	%r183, %r182, %r85;
	shf.l.wrap.b32 	%r184, %r183, %r183, 1;
	xor.b32  	%r185, %r156, %r176;
	xor.b32  	%r186, %r185, %r112;
	xor.b32  	%r187, %r186, %r94;
	shf.l.wrap.b32 	%r188, %r187, %r187, 1;
	xor.b32  	%r189, %r160, %r180;
	xor.b32  	%r190, %r189, %r121;
	xor.b32  	%r191, %r190, %r103;
	shf.l.wrap.b32 	%r192, %r191, %r191, 1;
	xor.b32  	%r193, %r164, %r184;
	xor.b32  	%r194, %r193, %r130;
	xor.b32  	%r195, %r194, %r112;
	shf.l.wrap.b32 	%r196, %r195, %r195, 1;
	xor.b32  	%r197, %r168, %r188;
	xor.b32  	%r198, %r197, %r139;
	xor.b32  	%r199, %r198, %r121;
	shf.l.wrap.b32 	%r200, %r199, %r199, 1;
	xor.b32  	%r201, %r172, %r192;
	xor.b32  	%r202, %r201, %r148;
	xor.b32  	%r203, %r202, %r130;
	shf.l.wrap.b32 	%r204, %r203, %r203, 1;
	xor.b32  	%r205, %r176, %r196;
	xor.b32  	%r206, %r205, %r152;
	xor.b32  	%r207, %r206, %r139;
	shf.l.wrap.b32 	%r208, %r207, %r207, 1;
	xor.b32  	%r209, %r180, %r200;
	xor.b32  	%r210, %r209, %r156;
	xor.b32  	%r211, %r210, %r148;
	shf.l.wrap.b32 	%r212, %r211, %r211, 1;
	xor.b32  	%r213, %r184, %r204;
	xor.b32  	%r214, %r213, %r160;
	xor.b32  	%r215, %r214, %r152;
	shf.l.wrap.b32 	%r216, %r215, %r215, 1;
	xor.b32  	%r217, %r188, %r208;
	xor.b32  	%r218, %r217, %r164;
	xor.b32  	%r219, %r218, %r156;
	shf.l.wrap.b32 	%r220, %r219, %r219, 1;
	xor.b32  	%r221, %r192, %r212;
	xor.b32  	%r222, %r221, %r168;
	xor.b32  	%r223, %r222, %r160;
	shf.l.wrap.b32 	%r224, %r223, %r223, 1;
	xor.b32  	%r225, %r196, %r216;
	xor.b32  	%r226, %r225, %r172;
	xor.b32  	%r227, %r226, %r164;
	shf.l.wrap.b32 	%r228, %r227, %r227, 1;
	xor.b32  	%r229, %r200, %r220;
	xor.b32  	%r230, %r229, %r176;
	xor.b32  	%r231, %r230, %r168;
	shf.l.wrap.b32 	%r232, %r231, %r231, 1;
	xor.b32  	%r233, %r204, %r224;
	xor.b32  	%r234, %r233, %r180;
	xor.b32  	%r235, %r234, %r172;
	shf.l.wrap.b32 	%r236, %r235, %r235, 1;
	xor.b32  	%r237, %r208, %r228;
	xor.b32  	%r238, %r237, %r184;
	xor.b32  	%r239, %r238, %r176;
	shf.l.wrap.b32 	%r240, %r239, %r239, 1;
	xor.b32  	%r241, %r212, %r232;
	xor.b32  	%r242, %r241, %r188;
	xor.b32  	%r243, %r242, %r180;
	shf.l.wrap.b32 	%r244, %r243, %r243, 1;
	xor.b32  	%r245, %r216, %r236;
	xor.b32  	%r246, %r245, %r192;
	xor.b32  	%r247, %r246, %r184;
	shf.l.wrap.b32 	%r248, %r247, %r247, 1;
	xor.b32  	%r249, %r220, %r240;
	xor.b32  	%r250, %r249, %r196;
	xor.b32  	%r251, %r250, %r188;
	shf.l.wrap.b32 	%r252, %r251, %r251, 1;
	xor.b32  	%r253, %r224, %r244;
	xor.b32  	%r254, %r253, %r200;
	xor.b32  	%r255, %r254, %r192;
	shf.l.wrap.b32 	%r256, %r255, %r255, 1;
	xor.b32  	%r257, %r228, %r248;
	xor.b32  	%r258, %r257, %r204;
	xor.b32  	%r259, %r258, %r196;
	shf.l.wrap.b32 	%r260, %r259, %r259, 1;
	xor.b32  	%r261, %r232, %r252;
	xor.b32  	%r262, %r261, %r208;
	xor.b32  	%r263, %r262, %r200;
	shf.l.wrap.b32 	%r264, %r263, %r263, 1;
	xor.b32  	%r265, %r236, %r256;
	xor.b32  	%r266, %r265, %r212;
	xor.b32  	%r267, %r266, %r204;
	shf.l.wrap.b32 	%r268, %r267, %r267, 1;
	xor.b32  	%r269, %r240, %r260;
	xor.b32  	%r270, %r269, %r216;
	xor.b32  	%r271, %r270, %r208;
	shf.l.wrap.b32 	%r272, %r271, %r271, 1;
	xor.b32  	%r273, %r244, %r264;
	xor.b32  	%r274, %r273, %r220;
	xor.b32  	%r275, %r274, %r212;
	shf.l.wrap.b32 	%r276, %r275, %r275, 1;
	xor.b32  	%r277, %r248, %r268;
	xor.b32  	%r278, %r277, %r224;
	xor.b32  	%r279, %r278, %r216;
	shf.l.wrap.b32 	%r280, %r279, %r279, 1;
	xor.b32  	%r281, %r252, %r272;
	xor.b32  	%r282, %r281, %r228;
	xor.b32  	%r283, %r282, %r220;
	shf.l.wrap.b32 	%r284, %r283, %r283, 1;
	xor.b32  	%r285, %r256, %r276;
	xor.b32  	%r286, %r285, %r232;
	xor.b32  	%r287, %r286, %r224;
	shf.l.wrap.b32 	%r288, %r287, %r287, 1;
	xor.b32  	%r289, %r260, %r280;
	xor.b32  	%r290, %r289, %r236;
	xor.b32  	%r291, %r290, %r228;
	shf.l.wrap.b32 	%r292, %r291, %r291, 1;
	xor.b32  	%r293, %r264, %r284;
	xor.b32  	%r294, %r293, %r240;
	xor.b32  	%r295, %r294, %r232;
	shf.l.wrap.b32 	%r296, %r295, %r295, 1;
	xor.b32  	%r297, %r268, %r288;
	xor.b32  	%r298, %r297, %r244;
	xor.b32  	%r299, %r298, %r236;
	shf.l.wrap.b32 	%r300, %r299, %r299, 1;
	xor.b32  	%r301, %r272, %r292;
	xor.b32  	%r302, %r301, %r248;
	xor.b32  	%r303, %r302, %r240;
	shf.l.wrap.b32 	%r304, %r303, %r303, 1;
	xor.b32  	%r305, %r276, %r296;
	xor.b32  	%r306, %r305, %r252;
	xor.b32  	%r307, %r306, %r244;
	shf.l.wrap.b32 	%r308, %r307, %r307, 1;
	xor.b32  	%r309, %r280, %r300;
	xor.b32  	%r310, %r309, %r256;
	xor.b32  	%r311, %r310, %r248;
	shf.l.wrap.b32 	%r312, %r311, %r311, 1;
	xor.b32  	%r313, %r284, %r304;
	xor.b32  	%r314, %r313, %r260;
	xor.b32  	%r315, %r314, %r252;
	shf.l.wrap.b32 	%r316, %r315, %r315, 1;
	xor.b32  	%r317, %r288, %r308;
	xor.b32  	%r318, %r317, %r264;
	xor.b32  	%r319, %r318, %r256;
	shf.l.wrap.b32 	%r320, %r319, %r319, 1;
	xor.b32  	%r321, %r292, %r312;
	xor.b32  	%r322, %r321, %r268;
	xor.b32  	%r323, %r322, %r260;
	shf.l.wrap.b32 	%r324, %r323, %r323, 1;
	xor.b32  	%r325, %r296, %r316;
	xor.b32  	%r326, %r325, %r272;
	xor.b32  	%r327, %r326, %r264;
	shf.l.wrap.b32 	%r328, %r327, %r327, 1;
	xor.b32  	%r329, %r300, %r320;
	xor.b32  	%r330, %r329, %r276;
	xor.b32  	%r331, %r330, %r268;
	shf.l.wrap.b32 	%r332, %r331, %r331, 1;
	xor.b32  	%r333, %r304, %r324;
	xor.b32  	%r334, %r333, %r280;
	xor.b32  	%r335, %r334, %r272;
	shf.l.wrap.b32 	%r336, %r335, %r335, 1;
	xor.b32  	%r337, %r308, %r328;
	xor.b32  	%r338, %r337, %r284;
	xor.b32  	%r339, %r338, %r276;
	shf.l.wrap.b32 	%r340, %r339, %r339, 1;
	xor.b32  	%r341, %r312, %r332;
	xor.b32  	%r342, %r341, %r288;
	xor.b32  	%r343, %r342, %r280;
	shf.l.wrap.b32 	%r344, %r343, %r343, 1;
	xor.b32  	%r345, %r316, %r336;
	xor.b32  	%r346, %r345, %r292;
	xor.b32  	%r347, %r346, %r284;
	shf.l.wrap.b32 	%r348, %r347, %r347, 1;
	xor.b32  	%r349, %r320, %r340;
	xor.b32  	%r350, %r349, %r296;
	xor.b32  	%r351, %r350, %r288;
	shf.l.wrap.b32 	%r352, %r351, %r351, 1;
	xor.b32  	%r353, %r324, %r344;
	xor.b32  	%r354, %r353, %r300;
	xor.b32  	%r355, %r354, %r292;
	shf.l.wrap.b32 	%r356, %r355, %r355, 1;
	xor.b32  	%r357, %r328, %r348;
	xor.b32  	%r358, %r357, %r304;
	xor.b32  	%r359, %r358, %r296;
	shf.l.wrap.b32 	%r360, %r359, %r359, 1;
	xor.b32  	%r361, %r332, %r352;
	xor.b32  	%r362, %r361, %r308;
	xor.b32  	%r363, %r362, %r300;
	shf.l.wrap.b32 	%r364, %r363, %r363, 1;
	xor.b32  	%r365, %r336, %r356;
	xor.b32  	%r366, %r365, %r312;
	xor.b32  	%r367, %r366, %r304;
	shf.l.wrap.b32 	%r368, %r367, %r367, 1;
	xor.b32  	%r369, %r340, %r360;
	xor.b32  	%r370, %r369, %r316;
	xor.b32  	%r371, %r370, %r308;
	shf.l.wrap.b32 	%r372, %r371, %r371, 1;
	xor.b32  	%r373, %r344, %r364;
	xor.b32  	%r374, %r373, %r320;
	xor.b32  	%r375, %r374, %r312;
	shf.l.wrap.b32 	%r376, %r375, %r375, 1;
	xor.b32  	%r377, %r348, %r368;
	xor.b32  	%r378, %r377, %r324;
	xor.b32  	%r379, %r378, %r316;
	shf.l.wrap.b32 	%r380, %r379, %r379, 1;
	xor.b32  	%r381, %r352, %r372;
	xor.b32  	%r382, %r381, %r328;
	xor.b32  	%r383, %r382, %r320;
	shf.l.wrap.b32 	%r384, %r383, %r383, 1;
	xor.b32  	%r385, %r356, %r376;
	xor.b32  	%r386, %r385, %r332;
	xor.b32  	%r387, %r386, %r324;
	shf.l.wrap.b32 	%r388, %r387, %r387, 1;
	xor.b32  	%r389, %r360, %r380;
	xor.b32  	%r390, %r389, %r336;
	xor.b32  	%r391, %r390, %r328;
	shf.l.wrap.b32 	%r392, %r391, %r391, 1;
	xor.b32  	%r393, %r364, %r384;
	xor.b32  	%r394, %r393, %r340;
	xor.b32  	%r395, %r394, %r332;
	shf.l.wrap.b32 	%r396, %r395, %r395, 1;
	xor.b32  	%r397, %r368, %r388;
	xor.b32  	%r398, %r397, %r344;
	xor.b32  	%r399, %r398, %r336;
	shf.l.wrap.b32 	%r400, %r399, %r399, 1;
	xor.b32  	%r401, %r372, %r392;
	xor.b32  	%r402, %r401, %r348;
	xor.b32  	%r403, %r402, %r340;
	shf.l.wrap.b32 	%r404, %r403, %r403, 1;
	add.s32 	%r405, %r13, -1615554381;
	shf.l.wrap.b32 	%r406, %r405, %r405, 5;
	add.s32 	%r407, %r406, %r22;
	add.s32 	%r408, %r407, 1722862861;
	not.b32 	%r409, %r408;
	and.b32  	%r410, %r405, 1506887872;
	sub.s32 	%r411, 1615554380, %r13;
	and.b32  	%r412, %r411, 2079550178;
	or.b32  	%r413, %r410, %r412;
	shf.l.wrap.b32 	%r414, %r408, %r408, 5;
	add.s32 	%r415, %r414, %r413;
	add.s32 	%r416, %r415, %r31;
	add.s32 	%r417, %r416, -214083945;
	shf.l.wrap.b32 	%r418, %r405, %r405, 30;
	and.b32  	%r419, %r408, %r418;
	and.b32  	%r420, %r409, 1506887872;
	or.b32  	%r421, %r419, %r420;
	shf.l.wrap.b32 	%r422, %r417, %r417, 5;
	add.s32 	%r423, %r422, %r421;
	add.s32 	%r424, %r423, %r40;
	add.s32 	%r425, %r424, -696916869;
	shf.l.wrap.b32 	%r426, %r408, %r408, 30;
	and.b32  	%r427, %r417, %r426;
	not.b32 	%r428, %r417;
	and.b32  	%r429, %r418, %r428;
	or.b32  	%r430, %r427, %r429;
	shf.l.wrap.b32 	%r431, %r425, %r425, 5;
	add.s32 	%r432, %r431, %r430;
	add.s32 	%r433, %r432, %r49;
	add.s32 	%r434, %r433, -1269579175;
	shf.l.wrap.b32 	%r435, %r417, %r417, 30;
	and.b32  	%r436, %r425, %r435;
	not.b32 	%r437, %r425;
	and.b32  	%r438, %r426, %r437;
	or.b32  	%r439, %r436, %r438;
	shf.l.wrap.b32 	%r440, %r434, %r434, 5;
	add.s32 	%r441, %r440, %r418;
	add.s32 	%r442, %r441, %r439;
	add.s32 	%r443, %r442, %r58;
	add.s32 	%r444, %r443, 1518500249;
	shf.l.wrap.b32 	%r445, %r425, %r425, 30;
	and.b32  	%r446, %r434, %r445;
	not.b32 	%r447, %r434;
	and.b32  	%r448, %r435, %r447;
	or.b32  	%r449, %r446, %r448;
	shf.l.wrap.b32 	%r450, %r444, %r444, 5;
	add.s32 	%r451, %r450, %r426;
	add.s32 	%r452, %r451, %r449;
	add.s32 	%r453, %r452, %r67;
	add.s32 	%r454, %r453, 1518500249;
	shf.l.wrap.b32 	%r455, %r434, %r434, 30;
	and.b32  	%r456, %r444, %r455;
	not.b32 	%r457, %r444;
	and.b32  	%r458, %r445, %r457;
	or.b32  	%r459, %r456, %r458;
	shf.l.wrap.b32 	%r460, %r454, %r454, 5;
	add.s32 	%r461, %r460, %r435;
	add.s32 	%r462, %r461, %r459;
	add.s32 	%r463, %r462, %r76;
	add.s32 	%r464, %r463, 1518500249;
	shf.l.wrap.b32 	%r465, %r444, %r444, 30;
	and.b32  	%r466, %r454, %r465;
	not.b32 	%r467, %r454;
	and.b32  	%r468, %r455, %r467;
	or.b32  	%r469, %r466, %r468;
	shf.l.wrap.b32 	%r470, %r464, %r464, 5;
	add.s32 	%r471, %r470, %r445;
	add.s32 	%r472, %r471, %r469;
	add.s32 	%r473, %r472, %r85;
	add.s32 	%r474, %r473, 1518500249;
	shf.l.wrap.b32 	%r475, %r454, %r454, 30;
	and.b32  	%r476, %r464, %r475;
	not.b32 	%r477, %r464;
	and.b32  	%r478, %r465, %r477;
	or.b32  	%r479, %r476, %r478;
	shf.l.wrap.b32 	%r480, %r474, %r474, 5;
	add.s32 	%r481, %r480, %r455;
	add.s32 	%r482, %r481, %r479;
	add.s32 	%r483, %r482, %r94;
	add.s32 	%r484, %r483, 1518500249;
	shf.l.wrap.b32 	%r485, %r464, %r464, 30;
	and.b32  	%r486, %r474, %r485;
	not.b32 	%r487, %r474;
	and.b32  	%r488, %r475, %r487;
	or.b32  	%r489, %r486, %r488;
	shf.l.wrap.b32 	%r490, %r484, %r484, 5;
	add.s32 	%r491, %r490, %r465;
	add.s32 	%r492, %r491, %r489;
	add.s32 	%r493, %r492, %r103;
	add.s32 	%r494, %r493, 1518500249;
	shf.l.wrap.b32 	%r495, %r474, %r474, 30;
	and.b32  	%r496, %r484, %r495;
	not.b32 	%r497, %r484;
	and.b32  	%r498, %r485, %r497;
	or.b32  	%r499, %r496, %r498;
	shf.l.wrap.b32 	%r500, %r494, %r494, 5;
	add.s32 	%r501, %r500, %r475;
	add.s32 	%r502, %r501, %r499;
	add.s32 	%r503, %r502, %r112;
	add.s32 	%r504, %r503, 1518500249;
	shf.l.wrap.b32 	%r505, %r484, %r484, 30;
	and.b32  	%r506, %r494, %r505;
	not.b32 	%r507, %r494;
	and.b32  	%r508, %r495, %r507;
	or.b32  	%r509, %r506, %r508;
	shf.l.wrap.b32 	%r510, %r504, %r504, 5;
	add.s32 	%r511, %r510, %r485;
	add.s32 	%r512, %r511, %r509;
	add.s32 	%r513, %r512, %r121;
	add.s32 	%r514, %r513, 1518500249;
	shf.l.wrap.b32 	%r515, %r494, %r494, 30;
	and.b32  	%r516, %r504, %r515;
	not.b32 	%r517, %r504;
	and.b32  	%r518, %r505, %r517;
	or.b32  	%r519, %r516, %r518;
	shf.l.wrap.b32 	%r520, %r514, %r514, 5;
	add.s32 	%r521, %r520, %r495;
	add.s32 	%r522, %r521, %r519;
	add.s32 	%r523, %r522, %r130;
	add.s32 	%r524, %r523, 1518500249;
	shf.l.wrap.b32 	%r525, %r504, %r504, 30;
	and.b32  	%r526, %r514, %r525;
	not.b32 	%r527, %r514;
	and.b32  	%r528, %r515, %r527;
	or.b32  	%r529, %r526, %r528;
	shf.l.wrap.b32 	%r530, %r524, %r524, 5;
	add.s32 	%r531, %r530, %r505;
	add.s32 	%r532, %r531, %r529;
	add.s32 	%r533, %r532, %r139;
	add.s32 	%r534, %r533, 1518500249;
	shf.l.wrap.b32 	%r535, %r514, %r514, 30;
	and.b32  	%r536, %r524, %r535;
	not.b32 	%r537, %r524;
	and.b32  	%r538, %r525, %r537;
	or.b32  	%r539, %r536, %r538;
	shf.l.wrap.b32 	%r540, %r534, %r534, 5;
	add.s32 	%r541, %r540, %r515;
	add.s32 	%r542, %r541, %r539;
	add.s32 	%r543, %r542, %r148;
	add.s32 	%r544, %r543, 1518500249;
	shf.l.wrap.b32 	%r545, %r524, %r524, 30;
	and.b32  	%r546, %r534, %r545;
	not.b32 	%r547, %r534;
	and.b32  	%r548, %r535, %r547;
	or.b32  	%r549, %r546, %r548;
	shf.l.wrap.b32 	%r550, %r544, %r544, 5;
	add.s32 	%r551, %r550, %r525;
	add.s32 	%r552, %r551, %r549;
	add.s32 	%r553, %r552, %r152;
	add.s32 	%r554, %r553, 1518500249;
	shf.l.wrap.b32 	%r555, %r534, %r534, 30;
	and.b32  	%r556, %r544, %r555;
	not.b32 	%r557, %r544;
	and.b32  	%r558, %r545, %r557;
	or.b32  	%r559, %r556, %r558;
	shf.l.wrap.b32 	%r560, %r554, %r554, 5;
	add.s32 	%r561, %r560, %r535;
	add.s32 	%r562, %r561, %r559;
	add.s32 	%r563, %r562, %r156;
	add.s32 	%r564, %r563, 1518500249;
	shf.l.wrap.b32 	%r565, %r544, %r544, 30;
	and.b32  	%r566, %r554, %r565;
	not.b32 	%r567, %r554;
	and.b32  	%r568, %r555, %r567;
	or.b32  	%r569, %r566, %r568;
	shf.l.wrap.b32 	%r570, %r564, %r564, 5;
	add.s32 	%r571, %r570, %r545;
	add.s32 	%r572, %r571, %r569;
	add.s32 	%r573, %r572, %r160;
	add.s32 	%r574, %r573, 1518500249;
	shf.l.wrap.b32 	%r575, %r554, %r554, 30;
	and.b32  	%r576, %r564, %r575;
	not.b32 	%r577, %r564;
	and.b32  	%r578, %r565, %r577;
	or.b32  	%r579, %r576, %r578;
	shf.l.wrap.b32 	%r580, %r574, %r574, 5;
	add.s32 	%r581, %r580, %r555;
	add.s32 	%r582, %r581, %r579;
	add.s32 	%r583, %r582, %r164;
	add.s32 	%r584, %r583, 1518500249;
	shf.l.wrap.b32 	%r585, %r564, %r564, 30;
	xor.b32  	%r586, %r585, %r575;
	xor.b32  	%r587, %r586, %r574;
	shf.l.wrap.b32 	%r588, %r584, %r584, 5;
	add.s32 	%r589, %r588, %r565;
	add.s32 	%r590, %r589, %r587;
	add.s32 	%r591, %r590, %r168;
	add.s32 	%r592, %r591, 1859775393;
	shf.l.wrap.b32 	%r593, %r574, %r574, 30;
	xor.b32  	%r594, %r593, %r585;
	xor.b32  	%r595, %r594, %r584;
	shf.l.wrap.b32 	%r596, %r592, %r592, 5;
	add.s32 	%r597, %r596, %r575;
	add.s32 	%r598, %r597, %r595;
	add.s32 	%r599, %r598, %r172;
	add.s32 	%r600, %r599, 1859775393;
	shf.l.wrap.b32 	%r601, %r584, %r584, 30;
	xor.b32  	%r602, %r601, %r593;
	xor.b32  	%r603, %r602, %r592;
	shf.l.wrap.b32 	%r604, %r600, %r600, 5;
	add.s32 	%r605, %r604, %r585;
	add.s32 	%r606, %r605, %r603;
	add.s32 	%r607, %r606, %r176;
	add.s32 	%r608, %r607, 1859775393;
	shf.l.wrap.b32 	%r609, %r592, %r592, 30;
	xor.b32  	%r610, %r609, %r601;
	xor.b32  	%r611, %r610, %r600;
	shf.l.wrap.b32 	%r612, %r608, %r608, 5;
	add.s32 	%r613, %r612, %r593;
	add.s32 	%r614, %r613, %r611;
	add.s32 	%r615, %r614, %r180;
	add.s32 	%r616, %r615, 1859775393;
	shf.l.wrap.b32 	%r617, %r600, %r600, 30;
	xor.b32  	%r618, %r617, %r609;
	xor.b32  	%r619, %r618, %r608;
	shf.l.wrap.b32 	%r620, %r616, %r616, 5;
	add.s32 	%r621, %r620, %r601;
	add.s32 	%r622, %r621, %r619;
	add.s32 	%r623, %r622, %r184;
	add.s32 	%r624, %r623, 1859775393;
	shf.l.wrap.b32 	%r625, %r608, %r608, 30;
	xor.b32  	%r626, %r625, %r617;
	xor.b32  	%r627, %r626, %r616;
	shf.l.wrap.b32 	%r628, %r624, %r624, 5;
	add.s32 	%r629, %r628, %r609;
	add.s32 	%r630, %r629, %r627;
	add.s32 	%r631, %r630, %r188;
	add.s32 	%r632, %r631, 1859775393;
	shf.l.wrap.b32 	%r633, %r616, %r616, 30;
	xor.b32  	%r634, %r633, %r625;
	xor.b32  	%r635, %r634, %r624;
	shf.l.wrap.b32 	%r636, %r632, %r632, 5;
	add.s32 	%r637, %r636, %r617;
	add.s32 	%r638, %r637, %r635;
	add.s32 	%r639, %r638, %r192;
	add.s32 	%r640, %r639, 1859775393;
	shf.l.wrap.b32 	%r641, %r624, %r624, 30;
	xor.b32  	%r642, %r641, %r633;
	xor.b32  	%r643, %r642, %r632;
	shf.l.wrap.b32 	%r644, %r640, %r640, 5;
	add.s32 	%r645, %r644, %r625;
	add.s32 	%r646, %r645, %r643;
	add.s32 	%r647, %r646, %r196;
	add.s32 	%r648, %r647, 1859775393;
	shf.l.wrap.b32 	%r649, %r632, %r632, 30;
	xor.b32  	%r650, %r649, %r641;
	xor.b32  	%r651, %r650, %r640;
	shf.l.wrap.b32 	%r652, %r648, %r648, 5;
	add.s32 	%r653, %r652, %r633;
	add.s32 	%r654, %r653, %r651;
	add.s32 	%r655, %r654, %r200;
	add.s32 	%r656, %r655, 1859775393;
	shf.l.wrap.b32 	%r657, %r640, %r640, 30;
	xor.b32  	%r658, %r657, %r649;
	xor.b32  	%r659, %r658, %r648;
	shf.l.wrap.b32 	%r660, %r656, %r656, 5;
	add.s32 	%r661, %r660, %r641;
	add.s32 	%r662, %r661, %r659;
	add.s32 	%r663, %r662, %r204;
	add.s32 	%r664, %r663, 1859775393;
	shf.l.wrap.b32 	%r665, %r648, %r648, 30;
	xor.b32  	%r666, %r665, %r657;
	xor.b32  	%r667, %r666, %r656;
	shf.l.wrap.b32 	%r668, %r664, %r664, 5;
	add.s32 	%r669, %r668, %r649;
	add.s32 	%r670, %r669, %r667;
	add.s32 	%r671, %r670, %r208;
	add.s32 	%r672, %r671, 1859775393;
	shf.l.wrap.b32 	%r673, %r656, %r656, 30;
	xor.b32  	%r674, %r673, %r665;
	xor.b32  	%r675, %r674, %r664;
	shf.l.wrap.b32 	%r676, %r672, %r672, 5;
	add.s32 	%r677, %r676, %r657;
	add.s32 	%r678, %r677, %r675;
	add.s32 	%r679, %r678, %r212;
	add.s32 	%r680, %r679, 1859775393;
	shf.l.wrap.b32 	%r681, %r664, %r664, 30;
	xor.b32  	%r682, %r681, %r673;
	xor.b32  	%r683, %r682, %r672;
	shf.l.wrap.b32 	%r684, %r680, %r680, 5;
	add.s32 	%r685, %r684, %r665;
	add.s32 	%r686, %r685, %r683;
	add.s32 	%r687, %r686, %r216;
	add.s32 	%r688, %r687, 1859775393;
	shf.l.wrap.b32 	%r689, %r672, %r672, 30;
	xor.b32  	%r690, %r689, %r681;
	xor.b32  	%r691, %r690, %r680;
	shf.l.wrap.b32 	%r692, %r688, %r688, 5;
	add.s32 	%r693, %r692, %r673;
	add.s32 	%r694, %r693, %r691;
	add.s32 	%r695, %r694, %r220;
	add.s32 	%r696, %r695, 1859775393;
	shf.l.wrap.b32 	%r697, %r680, %r680, 30;
	xor.b32  	%r698, %r697, %r689;
	xor.b32  	%r699, %r698, %r688;
	shf.l.wrap.b32 	%r700, %r696, %r696, 5;
	add.s32 	%r701, %r700, %r681;
	add.s32 	%r702, %r701, %r699;
	add.s32 	%r703, %r702, %r224;
	add.s32 	%r704, %r703, 1859775393;
	shf.l.wrap.b32 	%r705, %r688, %r688, 30;
	xor.b32  	%r706, %r705, %r697;
	xor.b32  	%r707, %r706, %r696;
	shf.l.wrap.b32 	%r708, %r704, %r704, 5;
	add.s32 	%r709, %r708, %r689;
	add.s32 	%r710, %r709, %r707;
	add.s32 	%r711, %r710, %r228;
	add.s32 	%r712, %r711, 1859775393;
	shf.l.wrap.b32 	%r713, %r696, %r696, 30;
	xor.b32  	%r714, %r713, %r705;
	xor.b32  	%r715, %r714, %r704;
	shf.l.wrap.b32 	%r716, %r712, %r712, 5;
	add.s32 	%r717, %r716, %r697;
	add.s32 	%r718, %r717, %r715;
	add.s32 	%r719, %r718, %r232;
	add.s32 	%r720, %r719, 1859775393;
	shf.l.wrap.b32 	%r721, %r704, %r704, 30;
	xor.b32  	%r722, %r721, %r713;
	xor.b32  	%r723, %r722, %r712;
	shf.l.wrap.b32 	%r724, %r720, %r720, 5;
	add.s32 	%r725, %r724, %r705;
	add.s32 	%r726, %r725, %r723;
	add.s32 	%r727, %r726, %r236;
	add.s32 	%r728, %r727, 1859775393;
	shf.l.wrap.b32 	%r729, %r712, %r712, 30;
	xor.b32  	%r730, %r729, %r721;
	xor.b32  	%r731, %r730, %r720;
	shf.l.wrap.b32 	%r732, %r728, %r728, 5;
	add.s32 	%r733, %r732, %r713;
	add.s32 	%r734, %r733, %r731;
	add.s32 	%r735, %r734, %r240;
	add.s32 	%r736, %r735, 1859775393;
	shf.l.wrap.b32 	%r737, %r720, %r720, 30;
	xor.b32  	%r738, %r737, %r729;
	xor.b32  	%r739, %r738, %r728;
	shf.l.wrap.b32 	%r740, %r736, %r736, 5;
	add.s32 	%r741, %r740, %r721;
	add.s32 	%r742, %r741, %r739;
	add.s32 	%r743, %r742, %r244;
	add.s32 	%r744, %r743, 1859775393;
	shf.l.wrap.b32 	%r745, %r728, %r728, 30;
	or.b32  	%r746, %r745, %r737;
	and.b32  	%r747, %r736, %r746;
	and.b32  	%r748, %r745, %r737;
	or.b32  	%r749, %r747, %r748;
	shf.l.wrap.b32 	%r750, %r744, %r744, 5;
	add.s32 	%r751, %r750, %r729;
	add.s32 	%r752, %r751, %r749;
	add.s32 	%r753, %r752, %r248;
	add.s32 	%r754, %r753, -1894007588;
	shf.l.wrap.b32 	%r755, %r736, %r736, 30;
	or.b32  	%r756, %r755, %r745;
	and.b32  	%r757, %r744, %r756;
	and.b32  	%r758, %r755, %r745;
	or.b32  	%r759, %r757, %r758;
	shf.l.wrap.b32 	%r760, %r754, %r754, 5;
	add.s32 	%r761, %r760, %r737;
	add.s32 	%r762, %r761, %r759;
	add.s32 	%r763, %r762, %r252;
	add.s32 	%r764, %r763, -1894007588;
	shf.l.wrap.b32 	%r765, %r744, %r744, 30;
	or.b32  	%r766, %r765, %r755;
	and.b32  	%r767, %r754, %r766;
	and.b32  	%r768, %r765, %r755;
	or.b32  	%r769, %r767, %r768;
	shf.l.wrap.b32 	%r770, %r764, %r764, 5;
	add.s32 	%r771, %r770, %r745;
	add.s32 	%r772, %r771, %r769;
	add.s32 	%r773, %r772, %r256;
	add.s32 	%r774, %r773, -1894007588;
	shf.l.wrap.b32 	%r775, %r754, %r754, 30;
	or.b32  	%r776, %r775, %r765;
	and.b32  	%r777, %r764, %r776;
	and.b32  	%r778, %r775, %r765;
	or.b32  	%r779, %r777, %r778;
	shf.l.wrap.b32 	%r780, %r774, %r774, 5;
	add.s32 	%r781, %r780, %r755;
	add.s32 	%r782, %r781, %r779;
	add.s32 	%r783, %r782, %r260;
	add.s32 	%r784, %r783, -1894007588;
	shf.l.wrap.b32 	%r785, %r764, %r764, 30;
	or.b32  	%r786, %r785, %r775;
	and.b32  	%r787, %r774, %r786;
	and.b32  	%r788, %r785, %r775;
	or.b32  	%r789, %r787, %r788;
	shf.l.wrap.b32 	%r790, %r784, %r784, 5;
	add.s32 	%r791, %r790, %r765;
	add.s32 	%r792, %r791, %r789;
	add.s32 	%r793, %r792, %r264;
	add.s32 	%r794, %r793, -1894007588;
	shf.l.wrap.b32 	%r795, %r774, %r774, 30;
	or.b32  	%r796, %r795, %r785;
	and.b32  	%r797, %r784, %r796;
	and.b32  	%r798, %r795, %r785;
	or.b32  	%r799, %r797, %r798;
	shf.l.wrap.b32 	%r800, %r794, %r794, 5;
	add.s32 	%r801, %r800, %r775;
	add.s32 	%r802, %r801, %r799;
	add.s32 	%r803, %r802, %r268;
	add.s32 	%r804, %r803, -1894007588;
	shf.l.wrap.b32 	%r805, %r784, %r784, 30;
	or.b32  	%r806, %r805, %r795;
	and.b32  	%r807, %r794, %r806;
	and.b32  	%r808, %r805, %r795;
	or.b32  	%r809, %r807, %r808;
	shf.l.wrap.b32 	%r810, %r804, %r804, 5;
	add.s32 	%r811, %r810, %r785;
	add.s32 	%r812, %r811, %r809;
	add.s32 	%r813, %r812, %r272;
	add.s32 	%r814, %r813, -1894007588;
	shf.l.wrap.b32 	%r815, %r794, %r794, 30;
	or.b32  	%r816, %r815, %r805;
	and.b32  	%r817, %r804, %r816;
	and.b32  	%r818, %r815, %r805;
	or.b32  	%r819, %r817, %r818;
	shf.l.wrap.b32 	%r820, %r814, %r814, 5;
	add.s32 	%r821, %r820, %r795;
	add.s32 	%r822, %r821, %r819;
	add.s32 	%r823, %r822, %r276;
	add.s32 	%r824, %r823, -1894007588;
	shf.l.wrap.b32 	%r825, %r804, %r804, 30;
	or.b32  	%r826, %r825, %r815;
	and.b32  	%r827, %r814, %r826;
	and.b32  	%r828, %r825, %r815;
	or.b32  	%r829, %r827, %r828;
	shf.l.wrap.b32 	%r830, %r824, %r824, 5;
	add.s32 	%r831, %r830, %r805;
	add.s32 	%r832, %r831, %r829;
	add.s32 	%r833, %r832, %r280;
	add.s32 	%r834, %r833, -1894007588;
	shf.l.wrap.b32 	%r835, %r814, %r814, 30;
	or.b32  	%r836, %r835, %r825;
	and.b32  	%r837, %r824, %r836;
	and.b32  	%r838, %r835, %r825;
	or.b32  	%r839, %r837, %r838;
	shf.l.wrap.b32 	%r840, %r834, %r834, 5;
	add.s32 	%r841, %r840, %r815;
	add.s32 	%r842, %r841, %r839;
	add.s32 	%r843, %r842, %r284;
	add.s32 	%r844, %r843, -1894007588;
	shf.l.wrap.b32 	%r845, %r824, %r824, 30;
	or.b32  	%r846, %r845, %r835;
	and.b32  	%r847, %r834, %r846;
	and.b32  	%r848, %r845, %r835;
	or.b32  	%r849, %r847, %r848;
	shf.l.wrap.b32 	%r850, %r844, %r844, 5;
	add.s32 	%r851, %r850, %r825;
	add.s32 	%r852, %r851, %r849;
	add.s32 	%r853, %r852, %r288;
	add.s32 	%r854, %r853, -1894007588;
	shf.l.wrap.b32 	%r855, %r834, %r834, 30;
	or.b32  	%r856, %r855, %r845;
	and.b32  	%r857, %r844, %r856;
	and.b32  	%r858, %r855, %r845;
	or.b32  	%r859, %r857, %r858;
	shf.l.wrap.b32 	%r860, %r854, %r854, 5;
	add.s32 	%r861, %r860, %r835;
	add.s32 	%r862, %r861, %r859;
	add.s32 	%r863, %r862, %r292;
	add.s32 	%r864, %r863, -1894007588;
	shf.l.wrap.b32 	%r865, %r844, %r844, 30;
	or.b32  	%r866, %r865, %r855;
	and.b32  	%r867, %r854, %r866;
	and.b32  	%r868, %r865, %r855;
	or.b32  	%r869, %r867, %r868;
	shf.l.wrap.b32 	%r870, %r864, %r864, 5;
	add.s32 	%r871, %r870, %r845;
	add.s32 	%r872, %r871, %r869;
	add.s32 	%r873, %r872, %r296;
	add.s32 	%r874, %r873, -1894007588;
	shf.l.wrap.b32 	%r875, %r854, %r854, 30;
	or.b32  	%r876, %r875, %r865;
	and.b32  	%r877, %r864, %r876;
	and.b32  	%r878, %r875, %r865;
	or.b32  	%r879, %r877, %r878;
	shf.l.wrap.b32 	%r880, %r874, %r874, 5;
	add.s32 	%r881, %r880, %r855;
	add.s32 	%r882, %r881, %r879;
	add.s32 	%r883, %r882, %r300;
	add.s32 	%r884, %r883, -1894007588;
	shf.l.wrap.b32 	%r885, %r864, %r864, 30;
	or.b32  	%r886, %r885, %r875;
	and.b32  	%r887, %r874, %r886;
	and.b32  	%r888, %r885, %r875;
	or.b32  	%r889, %r887, %r888;
	shf.l.wrap.b32 	%r890, %r884, %r884, 5;
	add.s32 	%r891, %r890, %r865;
	add.s32 	%r892, %r891, %r889;
	add.s32 	%r893, %r892, %r304;
	add.s32 	%r894, %r893, -1894007588;
	shf.l.wrap.b32 	%r895, %r874, %r874, 30;
	or.b32  	%r896, %r895, %r885;
	and.b32  	%r897, %r884, %r896;
	and.b32  	%r898, %r895, %r885;
	or.b32  	%r899, %r897, %r898;
	shf.l.wrap.b32 	%r900, %r894, %r894, 5;
	add.s32 	%r901, %r900, %r875;
	add.s32 	%r902, %r901, %r899;
	add.s32 	%r903, %r902, %r308;
	add.s32 	%r904, %r903, -1894007588;
	shf.l.wrap.b32 	%r905, %r884, %r884, 30;
	or.b32  	%r906, %r905, %r895;
	and.b32  	%r907, %r894, %r906;
	and.b32  	%r908, %r905, %r895;
	or.b32  	%r909, %r907, %r908;
	shf.l.wrap.b32 	%r910, %r904, %r904, 5;
	add.s32 	%r911, %r910, %r885;
	add.s32 	%r912, %r911, %r909;
	add.s32 	%r913, %r912, %r312;
	add.s32 	%r914, %r913, -1894007588;
	shf.l.wrap.b32 	%r915, %r894, %r894, 30;
	or.b32  	%r916, %r915, %r905;
	and.b32  	%r917, %r904, %r916;
	and.b32  	%r918, %r915, %r905;
	or.b32  	%r919, %r917, %r918;
	shf.l.wrap.b32 	%r920, %r914, %r914, 5;
	add.s32 	%r921, %r920, %r895;
	add.s32 	%r922, %r921, %r919;
	add.s32 	%r923, %r922, %r316;
	add.s32 	%r924, %r923, -1894007588;
	shf.l.wrap.b32 	%r925, %r904, %r904, 30;
	or.b32  	%r926, %r925, %r915;
	and.b32  	%r927, %r914, %r926;
	and.b32  	%r928, %r925, %r915;
	or.b32  	%r929, %r927, %r928;
	shf.l.wrap.b32 	%r930, %r924, %r924, 5;
	add.s32 	%r931, %r930, %r905;
	add.s32 	%r932, %r931, %r929;
	add.s32 	%r933, %r932, %r320;
	add.s32 	%r934, %r933, -1894007588;
	shf.l.wrap.b32 	%r935, %r914, %r914, 30;
	or.b32  	%r936, %r935, %r925;
	and.b32  	%r937, %r924, %r936;
	and.b32  	%r938, %r935, %r925;
	or.b32  	%r939, %r937, %r938;
	shf.l.wrap.b32 	%r940, %r934, %r934, 5;
	add.s32 	%r941, %r940, %r915;
	add.s32 	%r942, %r941, %r939;
	add.s32 	%r943, %r942, %r324;
	add.s32 	%r944, %r943, -1894007588;
	shf.l.wrap.b32 	%r945, %r924, %r924, 30;
	xor.b32  	%r946, %r945, %r935;
	xor.b32  	%r947, %r946, %r934;
	shf.l.wrap.b32 	%r948, %r944, %r944, 5;
	add.s32 	%r949, %r948, %r925;
	add.s32 	%r950, %r949, %r947;
	add.s32 	%r951, %r950, %r328;
	add.s32 	%r952, %r951, -899497514;
	shf.l.wrap.b32 	%r953, %r934, %r934, 30;
	xor.b32  	%r954, %r953, %r945;
	xor.b32  	%r955, %r954, %r944;
	shf.l.wrap.b32 	%r956, %r952, %r952, 5;
	add.s32 	%r957, %r956, %r935;
	add.s32 	%r958, %r957, %r955;
	add.s32 	%r959, %r958, %r332;
	add.s32 	%r960, %r959, -899497514;
	shf.l.wrap.b32 	%r961, %r944, %r944, 30;
	xor.b32  	%r962, %r961, %r953;
	xor.b32  	%r963, %r962, %r952;
	shf.l.wrap.b32 	%r964, %r960, %r960, 5;
	add.s32 	%r965, %r964, %r945;
	add.s32 	%r966, %r965, %r963;
	add.s32 	%r967, %r966, %r336;
	add.s32 	%r968, %r967, -899497514;
	shf.l.wrap.b32 	%r969, %r952, %r952, 30;
	xor.b32  	%r970, %r969, %r961;
	xor.b32  	%r971, %r970, %r960;
	shf.l.wrap.b32 	%r972, %r968, %r968, 5;
	add.s32 	%r973, %r972, %r953;
	add.s32 	%r974, %r973, %r971;
	add.s32 	%r975, %r974, %r340;
	add.s32 	%r976, %r975, -899497514;
	shf.l.wrap.b32 	%r977, %r960, %r960, 30;
	xor.b32  	%r978, %r977, %r969;
	xor.b32  	%r979, %r978, %r968;
	shf.l.wrap.b32 	%r980, %r976, %r976, 5;
	add.s32 	%r981, %r980, %r961;
	add.s32 	%r982, %r981, %r979;
	add.s32 	%r983, %r982, %r344;
	add.s32 	%r984, %r983, -899497514;
	shf.l.wrap.b32 	%r985, %r968, %r968, 30;
	xor.b32  	%r986, %r985, %r977;
	xor.b32  	%r987, %r986, %r976;
	shf.l.wrap.b32 	%r988, %r984, %r984, 5;
	add.s32 	%r989, %r988, %r969;
	add.s32 	%r990, %r989, %r987;
	add.s32 	%r991, %r990, %r348;
	add.s32 	%r992, %r991, -899497514;
	shf.l.wrap.b32 	%r993, %r976, %r976, 30;
	xor.b32  	%r994, %r993, %r985;
	xor.b32  	%r995, %r994, %r984;
	shf.l.wrap.b32 	%r996, %r992, %r992, 5;
	add.s32 	%r997, %r996, %r977;
	add.s32 	%r998, %r997, %r995;
	add.s32 	%r999, %r998, %r352;
	add.s32 	%r1000, %r999, -899497514;
	shf.l.wrap.b32 	%r1001, %r984, %r984, 30;
	xor.b32  	%r1002, %r1001, %r993;
	xor.b32  	%r1003, %r1002, %r992;
	shf.l.wrap.b32 	%r1004, %r1000, %r1000, 5;
	add.s32 	%r1005, %r1004, %r985;
	add.s32 	%r1006, %r1005, %r1003;
	add.s32 	%r1007, %r1006, %r356;
	add.s32 	%r1008, %r1007, -899497514;
	shf.l.wrap.b32 	%r1009, %r992, %r992, 30;
	xor.b32  	%r1010, %r1009, %r1001;
	xor.b32  	%r1011, %r1010, %r1000;
	shf.l.wrap.b32 	%r1012, %r1008, %r1008, 5;
	add.s32 	%r1013, %r1012, %r993;
	add.s32 	%r1014, %r1013, %r1011;
	add.s32 	%r1015, %r1014, %r360;
	add.s32 	%r1016, %r1015, -899497514;
	shf.l.wrap.b32 	%r1017, %r1000, %r1000, 30;
	xor.b32  	%r1018, %r1017, %r1009;
	xor.b32  	%r1019, %r1018, %r1008;
	shf.l.wrap.b32 	%r1020, %r1016, %r1016, 5;
	add.s32 	%r1021, %r1020, %r1001;
	add.s32 	%r1022, %r1021, %r1019;
	add.s32 	%r1023, %r1022, %r364;
	add.s32 	%r1024, %r1023, -899497514;
	shf.l.wrap.b32 	%r1025, %r1008, %r1008, 30;
	xor.b32  	%r1026, %r1025, %r1017;
	xor.b32  	%r1027, %r1026, %r1016;
	shf.l.wrap.b32 	%r1028, %r1024, %r1024, 5;
	add.s32 	%r1029, %r1028, %r1009;
	add.s32 	%r1030, %r1029, %r1027;
	add.s32 	%r1031, %r1030, %r368;
	add.s32 	%r1032, %r1031, -899497514;
	shf.l.wrap.b32 	%r1033, %r1016, %r1016, 30;
	xor.b32  	%r1034, %r1033, %r1025;
	xor.b32  	%r1035, %r1034, %r1024;
	shf.l.wrap.b32 	%r1036, %r1032, %r1032, 5;
	add.s32 	%r1037, %r1036, %r1017;
	add.s32 	%r1038, %r1037, %r1035;
	add.s32 	%r1039, %r1038, %r372;
	add.s32 	%r1040, %r1039, -899497514;
	shf.l.wrap.b32 	%r1041, %r1024, %r1024, 30;
	xor.b32  	%r1042, %r1041, %r1033;
	xor.b32  	%r1043, %r1042, %r1032;
	shf.l.wrap.b32 	%r1044, %r1040, %r1040, 5;
	add.s32 	%r1045, %r1044, %r1025;
	add.s32 	%r1046, %r1045, %r1043;
	add.s32 	%r1047, %r1046, %r376;
	add.s32 	%r1048, %r1047, -899497514;
	shf.l.wrap.b32 	%r1049, %r1032, %r1032, 30;
	xor.b32  	%r1050, %r1049, %r1041;
	xor.b32  	%r1051, %r1050, %r1040;
	shf.l.wrap.b32 	%r1052, %r1048, %r1048, 5;
	add.s32 	%r1053, %r1052, %r1033;
	add.s32 	%r1054, %r1053, %r1051;
	add.s32 	%r1055, %r1054, %r380;
	add.s32 	%r1056, %r1055, -899497514;
	shf.l.wrap.b32 	%r1057, %r1040, %r1040, 30;
	xor.b32  	%r1058, %r1057, %r1049;
	xor.b32  	%r1059, %r1058, %r1048;
	shf.l.wrap.b32 	%r1060, %r1056, %r1056, 5;
	add.s32 	%r1061, %r1060, %r1041;
	add.s32 	%r1062, %r1061, %r1059;
	add.s32 	%r1063, %r1062, %r384;
	add.s32 	%r1064, %r1063, -899497514;
	shf.l.wrap.b32 	%r1065, %r1048, %r1048, 30;
	xor.b32  	%r1066, %r1065, %r1057;
	xor.b32  	%r1067, %r1066, %r1056;
	shf.l.wrap.b32 	%r1068, %r1064, %r1064, 5;
	add.s32 	%r1069, %r1068, %r1049;
	add.s32 	%r1070, %r1069, %r1067;
	add.s32 	%r1071, %r1070, %r388;
	add.s32 	%r1072, %r1071, -899497514;
	shf.l.wrap.b32 	%r1073, %r1056, %r1056, 30;
	xor.b32  	%r1074, %r1073, %r1065;
	xor.b32  	%r1075, %r1074, %r1064;
	shf.l.wrap.b32 	%r1076, %r1072, %r1072, 5;
	add.s32 	%r1077, %r1076, %r1057;
	add.s32 	%r1078, %r1077, %r1075;
	add.s32 	%r1079, %r1078, %r392;
	add.s32 	%r1080, %r1079, -899497514;
	shf.l.wrap.b32 	%r1081, %r1064, %r1064, 30;
	xor.b32  	%r1082, %r1081, %r1073;
	xor.b32  	%r1083, %r1082, %r1072;
	shf.l.wrap.b32 	%r1084, %r1080, %r1080, 5;
	add.s32 	%r1085, %r1084, %r1065;
	add.s32 	%r1086, %r1085, %r1083;
	add.s32 	%r1087, %r1086, %r396;
	add.s32 	%r1088, %r1087, -899497514;
	shf.l.wrap.b32 	%r1089, %r1072, %r1072, 30;
	xor.b32  	%r1090, %r1089, %r1081;
	xor.b32  	%r1091, %r1090, %r1080;
	shf.l.wrap.b32 	%r1092, %r1088, %r1088, 5;
	add.s32 	%r1093, %r1092, %r1073;
	add.s32 	%r1094, %r1093, %r1091;
	add.s32 	%r1095, %r1094, %r400;
	add.s32 	%r1096, %r1095, -899497514;
	shf.l.wrap.b32 	%r1097, %r1080, %r1080, 30;
	xor.b32  	%r1098, %r1097, %r1089;
	xor.b32  	%r1099, %r1098, %r1088;
	shf.l.wrap.b32 	%r1100, %r1096, %r1096, 5;
	add.s32 	%r1101, %r1100, %r1081;
	add.s32 	%r1102, %r1101, %r1099;
	add.s32 	%r1103, %r1102, %r404;
	shf.l.wrap.b32 	%r1104, %r1088, %r1088, 30;
	add.s32 	%r1105, %r1103, 833086679;
	add.s32 	%r1106, %r1095, -1171231393;
	add.s32 	%r1107, %r1104, -1732584194;
	add.s32 	%r1108, %r1097, 271733878;
	add.s32 	%r1109, %r1089, -1009589776;
	shr.u32 	%r1110, %r1105, 24;
	st.global.u8 	[%rd9], %r1110;
	shr.u32 	%r1111, %r1105, 16;
	st.global.u8 	[%rd9+1], %r1111;
	shr.u32 	%r1112, %r1105, 8;
	st.global.u8 	[%rd9+2], %r1112;
	st.global.u8 	[%rd9+3], %r1105;
	shr.u32 	%r1113, %r1106, 24;
	st.global.u8 	[%rd9+4], %r1113;
	shr.u32 	%r1114, %r1106, 16;
	st.global.u8 	[%rd9+5], %r1114;
	shr.u32 	%r1115, %r1106, 8;
	st.global.u8 	[%rd9+6], %r1115;
	st.global.u8 	[%rd9+7], %r1106;
	shr.u32 	%r1116, %r1107, 24;
	st.global.u8 	[%rd9+8], %r1116;
	shr.u32 	%r1117, %r1107, 16;
	st.global.u8 	[%rd9+9], %r1117;
	shr.u32 	%r1118, %r1107, 8;
	st.global.u8 	[%rd9+10], %r1118;
	st.global.u8 	[%rd9+11], %r1107;
	shr.u32 	%r1119, %r1108, 24;
	st.global.u8 	[%rd9+12], %r1119;
	shr.u32 	%r1120, %r1108, 16;
	st.global.u8 	[%rd9+13], %r1120;
	shr.u32 	%r1121, %r1108, 8;
	st.global.u8 	[%rd9+14], %r1121;
	st.global.u8 	[%rd9+15], %r1108;
	shr.u32 	%r1122, %r1109, 24;
	st.global.u8 	[%rd9+16], %r1122;
	shr.u32 	%r1123, %r1109, 16;
	st.global.u8 	[%rd9+17], %r1123;
	shr.u32 	%r1124, %r1109, 8;
	st.global.u8 	[%rd9+18], %r1124;
	st.global.u8 	[%rd9+19], %r1109;
$L__BB5_2:
	ret;

}
	// .globl	_Z11sha1_kernelILi6EEvPKhPhm
.visible .entry _Z11sha1_kernelILi6EEvPKhPhm(
	.param .u64 .ptr .align 1 _Z11sha1_kernelILi6EEvPKhPhm_param_0,
	.param .u64 .ptr .align 1 _Z11sha1_kernelILi6EEvPKhPhm_param_1,
	.param .u64 _Z11sha1_kernelILi6EEvPKhPhm_param_2
)
{
	.reg .pred 	%p<2>;
	.reg .b16 	%rs<17>;
	.reg .b32 	%r<1125>;
	.reg .b64 	%rd<10>;

	ld.param.u64 	%rd2, [_Z11sha1_kernelILi6EEvPKhPhm_param_0];
	ld.param.u64 	%rd3, [_Z11sha1_kernelILi6EEvPKhPhm_param_1];
	ld.param.u64 	%rd4, [_Z11sha1_kernelILi6EEvPKhPhm_param_2];
	mov.u32 	%r1, %ctaid.x;
	mov.u32 	%r2, %ntid.x;
	mov.u32 	%r3, %tid.x;
	mad.lo.s32 	%r4, %r1, %r2, %r3;
	cvt.u64.u32 	%rd1, %r4;
	setp.le.u64 	%p1, %rd4, %rd1;
	@%p1 bra 	$L__BB6_2;
	cvta.to.global.u64 	%rd5, %rd3;
	cvta.to.global.u64 	%rd6, %rd2;
	shl.b64 	%rd7, %rd1, 6;
	add.s64 	%rd8, %rd6, %rd7;
	mad.lo.s64 	%rd9, %rd1, 20, %rd5;
	ld.global.u8 	%r5, [%rd8];
	shl.b32 	%r6, %r5, 24;
	ld.global.u8 	%r7, [%rd8+1];
	shl.b32 	%r8, %r7, 16;
	or.b32  	%r9, %r8, %r6;
	ld.global.u8 	%rs1, [%rd8+2];
	mul.wide.u16 	%r10, %rs1, 256;
	or.b32  	%r11, %r9, %r10;
	ld.global.u8 	%r12, [%rd8+3];
	or.b32  	%r13, %r11, %r12;
	ld.global.u8 	%r14, [%rd8+4];
	shl.b32 	%r15, %r14, 24;
	ld.global.u8 	%r16, [%rd8+5];
	shl.b32 	%r17, %r16, 16;
	or.b32  	%r18, %r17, %r15;
	ld.global.u8 	%rs2, [%rd8+6];
	mul.wide.u16 	%r19, %rs2, 256;
	or.b32  	%r20, %r18, %r19;
	ld.global.u8 	%r21, [%rd8+7];
	or.b32  	%r22, %r20, %r21;
	ld.global.u8 	%r23, [%rd8+8];
	shl.b32 	%r24, %r23, 24;
	ld.global.u8 	%r25, [%rd8+9];
	shl.b32 	%r26, %r25, 16;
	or.b32  	%r27, %r26, %r24;
	ld.global.u8 	%rs3, [%rd8+10];
	mul.wide.u16 	%r28, %rs3, 256;
	or.b32  	%r29, %r27, %r28;
	ld.global.u8 	%r30, [%rd8+11];
	or.b32  	%r31, %r29, %r30;
	ld.global.u8 	%r32, [%rd8+12];
	shl.b32 	%r33, %r32, 24;
	ld.global.u8 	%r34, [%rd8+13];
	shl.b32 	%r35, %r34, 16;
	or.b32  	%r36, %r35, %r33;
	ld.global.u8 	%rs4, [%rd8+14];
	mul.wide.u16 	%r37, %rs4, 256;
	or.b32  	%r38, %r36, %r37;
	ld.global.u8 	%r39, [%rd8+15];
	or.b32  	%r40, %r38, %r39;
	ld.global.u8 	%r41, [%rd8+16];
	shl.b32 	%r42, %r41, 24;
	ld.global.u8 	%r43, [%rd8+17];
	shl.b32 	%r44, %r43, 16;
	or.b32  	%r45, %r44, %r42;
	ld.global.u8 	%rs5, [%rd8+18];
	mul.wide.u16 	%r46, %rs5, 256;
	or.b32  	%r47, %r45, %r46;
	ld.global.u8 	%r48, [%rd8+19];
	or.b32  	%r49, %r47, %r48;
	ld.global.u8 	%r50, [%rd8+20];
	shl.b32 	%r51, %r50, 24;
	ld.global.u8 	%r52, [%rd8+21];
	shl.b32 	%r53, %r52, 16;
	or.b32  	%r54, %r53, %r51;
	ld.global.u8 	%rs6, [%rd8+22];
	mul.wide.u16 	%r55, %rs6, 256;
	or.b32  	%r56, %r54, %r55;
	ld.global.u8 	%r57, [%rd8+23];
	or.b32  	%r58, %r56, %r57;
	ld.global.u8 	%r59, [%rd8+24];
	shl.b32 	%r60, %r59, 24;
	ld.global.u8 	%r61, [%rd8+25];
	shl.b32 	%r62, %r61, 16;
	or.b32  	%r63, %r62, %r60;
	ld.global.u8 	%rs7, [%rd8+26];
	mul.wide.u16 	%r64, %rs7, 256;
	or.b32  	%r65, %r63, %r64;
	ld.global.u8 	%r66, [%rd8+27];
	or.b32  	%r67, %r65, %r66;
	ld.global.u8 	%r68, [%rd8+28];
	shl.b32 	%r69, %r68, 24;
	ld.global.u8 	%r70, [%rd8+29];
	shl.b32 	%r71, %r70, 16;
	or.b32  	%r72, %r71, %r69;
	ld.global.u8 	%rs8, [%rd8+30];
	mul.wide.u16 	%r73, %rs8, 256;
	or.b32  	%r74, %r72, %r73;
	ld.global.u8 	%r75, [%rd8+31];
	or.b32  	%r76, %r74, %r75;
	ld.global.u8 	%r77, [%rd8+32];
	shl.b32 	%r78, %r77, 24;
	ld.global.u8 	%r79, [%rd8+33];
	shl.b32 	%r80, %r79, 16;
	or.b32  	%r81, %r80, %r78;
	ld.global.u8 	%rs9, [%rd8+34];
	mul.wide.u16 	%r82, %rs9, 256;
	or.b32  	%r83, %r81, %r82;
	ld.global.u8 	%r84, [%rd8+35];
	or.b32  	%r85, %r83, %r84;
	ld.global.u8 	%r86, [%rd8+36];
	shl.b32 	%r87, %r86, 24;
	ld.global.u8 	%r88, [%rd8+37];
	shl.b32 	%r89, %r88, 16;
	or.b32  	%r90, %r89, %r87;
	ld.global.u8 	%rs10, [%rd8+38];
	mul.wide.u16 	%r91, %rs10, 256;
	or.b32  	%r92, %r90, %r91;
	ld.global.u8 	%r93, [%rd8+39];
	or.b32  	%r94, %r92, %r93;
	ld.global.u8 	%r95, [%rd8+40];
	shl.b32 	%r96, %r95, 24;
	ld.global.u8 	%r97, [%rd8+41];
	shl.b32 	%r98, %r97, 16;
	or.b32  	%r99, %r98, %r96;
	ld.global.u8 	%rs11, [%rd8+42];
	mul.wide.u16 	%r100, %rs11, 256;
	or.b32  	%r101, %r99, %r100;
	ld.global.u8 	%r102, [%rd8+43];
	or.b32  	%r103, %r101, %r102;
	ld.global.u8 	%r104, [%rd8+44];
	shl.b32 	%r105, %r104, 24;
	ld.global.u8 	%r106, [%rd8+45];
	shl.b32 	%r107, %r106, 16;
	or.b32  	%r108, %r107, %r105;
	ld.global.u8 	%rs12, [%rd8+46];
	mul.wide.u16 	%r109, %rs12, 256;
	or.b32  	%r110, %r108, %r109;
	ld.global.u8 	%r111, [%rd8+47];
	or.b32  	%r112, %r110, %r111;
	ld.global.u8 	%r113, [%rd8+48];
	shl.b32 	%r114, %r113, 24;
	ld.global.u8 	%r115, [%rd8+49];
	shl.b32 	%r116, %r115, 16;
	or.b32  	%r117, %r116, %r114;
	ld.global.u8 	%rs13, [%rd8+50];
	mul.wide.u16 	%r118, %rs13, 256;
	or.b32  	%r119, %r117, %r118;
	ld.global.u8 	%r120, [%rd8+51];
	or.b32  	%r121, %r119, %r120;
	ld.global.u8 	%r122, [%rd8+52];
	shl.b32 	%r123, %r122, 24;
	ld.global.u8 	%r124, [%rd8+53];
	shl.b32 	%r125, %r124, 16;
	or.b32  	%r126, %r125, %r123;
	ld.global.u8 	%rs14, [%rd8+54];
	mul.wide.u16 	%r127, %rs14, 256;
	or.b32  	%r128, %r126, %r127;
	ld.global.u8 	%r129, [%rd8+55];
	or.b32  	%r130, %r128, %r129;
	ld.global.u8 	%r131, [%rd8+56];
	shl.b32 	%r132, %r131, 24;
	ld.global.u8 	%r133, [%rd8+57];
	shl.b32 	%r134, %r133, 16;
	or.b32  	%r135, %r134, %r132;
	ld.global.u8 	%rs15, [%rd8+58];
	mul.wide.u16 	%r136, %rs15, 256;
	or.b32  	%r137, %r135, %r136;
	ld.global.u8 	%r138, [%rd8+59];
	or.b32  	%r139, %r137, %r138;
	ld.global.u8 	%r140, [%rd8+60];
	shl.b32 	%r141, %r140, 24;
	ld.global.u8 	%r142, [%rd8+61];
	shl.b32 	%r143, %r142, 16;
	or.b32  	%r144, %r143, %r141;
	ld.global.u8 	%rs16, [%rd8+62];
	mul.wide.u16 	%r145, %rs16, 256;
	or.b32  	%r146, %r144, %r145;
	ld.global.u8 	%r147, [%rd8+63];
	or.b32  	%r148, %r146, %r147;
	xor.b32  	%r149, %r85, %r130;
	xor.b32  	%r150, %r149, %r31;
	xor.b32  	%r151, %r150, %r13;
	shf.l.wrap.b32 	%r152, %r151, %r151, 1;
	xor.b32  	%r153, %r94, %r139;
	xor.b32  	%r154, %r153, %r40;
	xor.b32  	%r155, %r154, %r22;
	shf.l.wrap.b32 	%r156, %r155, %r155, 1;
	xor.b32  	%r157, %r103, %r148;
	xor.b32  	%r158, %r157, %r49;
	xor.b32  	%r159, %r158, %r31;
	shf.l.wrap.b32 	%r160, %r159, %r159, 1;
	xor.b32  	%r161, %r112, %r152;
	xor.b32  	%r162, %r161, %r58;
	xor.b32  	%r163, %r162, %r40;
	shf.l.wrap.b32 	%r164, %r163, %r163, 1;
	xor.b32  	%r165, %r121, %r156;
	xor.b32  	%r166, %r165, %r67;
	xor.b32  	%r167, %r166, %r49;
	shf.l.wrap.b32 	%r168, %r167, %r167, 1;
	xor.b32  	%r169, %r130, %r160;
	xor.b32  	%r170, %r169, %r76;
	xor.b32  	%r171, %r170, %r58;
	shf.l.wrap.b32 	%r172, %r171, %r171, 1;
	xor.b32  	%r173, %r139, %r164;
	xor.b32  	%r174, %r173, %r85;
	xor.b32  	%r175, %r174, %r67;
	shf.l.wrap.b32 	%r176, %r175, %r175, 1;
	xor.b32  	%r177, %r148, %r168;
	xor.b32  	%r178, %r177, %r94;
	xor.b32  	%r179, %r178, %r76;
	shf.l.wrap.b32 	%r180, %r179, %r179, 1;
	xor.b32  	%r181, %r152, %r172;
	xor.b32  	%r182, %r181, %r103;
	xor.b32  	%r183, %r182, %r85;
	shf.l.wrap.b32 	%r184, %r183, %r183, 1;
	xor.b32  	%r185, %r156, %r176;
	xor.b32  	%r186, %r185, %r112;
	xor.b32  	%r187, %r186, %r94;
	shf.l.wrap.b32 	%r188, %r187, %r187, 1;
	xor.b32  	%r189, %r160, %r180;
	xor.b32  	%r190, %r189, %r121;
	xor.b32  	%r191, %r190, %r103;
	shf.l.wrap.b32 	%r192, %r191, %r191, 1;
	xor.b32  	%r193, %r164, %r184;
	xor.b32  	%r194, %r193, %r130;
	xor.b32  	%r195, %r194, %r112;
	shf.l.wrap.b32 	%r196, %r195, %r195, 1;
	xor.b32  	%r197, %r168, %r188;
	xor.b32  	%r198, %r197, %r139;
	xor.b32  	%r199, %r198, %r121;
	shf.l.wrap.b32 	%r200, %r199, %r199, 1;
	xor.b32  	%r201, %r172, %r192;
	xor.b32  	%r202, %r201, %r148;
	xor.b32  	%r203, %r202, %r130;
	shf.l.wrap.b32 	%r204, %r203, %r203, 1;
	xor.b32  	%r205, %r176, %r196;
	xor.b32  	%r206, %r205, %r152;
	xor.b32  	%r207, %r206, %r139;
	shf.l.wrap.b32 	%r208, %r207, %r207, 1;
	xor.b32  	%r209, %r180, %r200;
	xor.b32  	%r210, %r209, %r156;
	xor.b32  	%r211, %r210, %r148;
	shf.l.wrap.b32 	%r212, %r211, %r211, 1;
	xor.b32  	%r213, %r184, %r204;
	xor.b32  	%r214, %r213, %r160;
	xor.b32  	%r215, %r214, %r152;
	shf.l.wrap.b32 	%r216, %r215, %r215, 1;
	xor.b32  	%r217, %r188, %r208;
	xor.b32  	%r218, %r217, %r164;
	xor.b32  	%r219, %r218, %r156;
	shf.l.wrap.b32 	%r220, %r219, %r219, 1;
	xor.b32  	%r221, %r192, %r212;
	xor.b32  	%r222, %r221, %r168;
	xor.b32  	%r223, %r222, %r160;
	shf.l.wrap.b32 	%r224, %r223, %r223, 1;
	xor.b32  	%r225, %r196, %r216;
	xor.b32  	%r226, %r225, %r172;
	xor.b32  	%r227, %r226, %r164;
	shf.l.wrap.b32 	%r228, %r227, %r227, 1;
	xor.b32  	%r229, %r200, %r220;
	xor.b32  	%r230, %r229, %r176;
	xor.b32  	%r231, %r230, %r168;
	shf.l.wrap.b32 	%r232, %r231, %r231, 1;
	xor.b32  	%r233, %r204, %r224;
	xor.b32  	%r234, %r233, %r180;
	xor.b32  	%r235, %r234, %r172;
	shf.l.wrap.b32 	%r236, %r235, %r235, 1;
	xor.b32  	%r237, %r208, %r228;
	xor.b32  	%r238, %r237, %r184;
	xor.b32  	%r239, %r238, %r176;
	shf.l.wrap.b32 	%r240, %r239, %r239, 1;
	xor.b32  	%r241, %r212, %r232;
	xor.b32  	%r242, %r241, %r188;
	xor.b32  	%r243, %r242, %r180;
	shf.l.wrap.b32 	%r244, %r243, %r243, 1;
	xor.b32  	%r245, %r216, %r236;
	xor.b32  	%r246, %r245, %r192;
	xor.b32  	%r247, %r246, %r184;
	shf.l.wrap.b32 	%r248, %r247, %r247, 1;
	xor.b32  	%r249, %r220, %r240;
	xor.b32  	%r250, %r249, %r196;
	xor.b32  	%r251, %r250, %r188;
	shf.l.wrap.b32 	%r252, %r251, %r251, 1;
	xor.b32  	%r253, %r224, %r244;
	xor.b32  	%r254, %r253, %r200;
	xor.b32  	%r255, %r254, %r192;
	shf.l.wrap.b32 	%r256, %r255, %r255, 1;
	xor.b32  	%r257, %r228, %r248;
	xor.b32  	%r258, %r257, %r204;
	xor.b32  	%r259, %r258, %r196;
	shf.l.wrap.b32 	%r260, %r259, %r259, 1;
	xor.b32  	%r261, %r232, %r252;
	xor.b32  	%r262, %r261, %r208;
	xor.b32  	%r263, %r262, %r200;
	shf.l.wrap.b32 	%r264, %r263, %r263, 1;
	xor.b32  	%r265, %r236, %r256;
	xor.b32  	%r266, %r265, %r212;
	xor.b32  	%r267, %r266, %r204;
	shf.l.wrap.b32 	%r268, %r267, %r267, 1;
	xor.b32  	%r269, %r240, %r260;
	xor.b32  	%r270, %r269, %r216;
	xor.b32  	%r271, %r270, %r208;
	shf.l.wrap.b32 	%r272, %r271, %r271, 1;
	xor.b32  	%r273, %r244, %r264;
	xor.b32  	%r274, %r273, %r220;
	xor.b32  	%r275, %r274, %r212;
	shf.l.wrap.b32 	%r276, %r275, %r275, 1;
	xor.b32  	%r277, %r248, %r268;
	xor.b32  	%r278, %r277, %r224;
	xor.b32  	%r279, %r278, %r216;
	shf.l.wrap.b32 	%r280, %r279, %r279, 1;
	xor.b32  	%r281, %r252, %r272;
	xor.b32  	%r282, %r281, %r228;
	xor.b32  	%r283, %r282, %r220;
	shf.l.wrap.b32 	%r284, %r283, %r283, 1;
	xor.b32  	%r285, %r256, %r276;
	xor.b32  	%r286, %r285, %r232;
	xor.b32  	%r287, %r286, %r224;
	shf.l.wrap.b32 	%r288, %r287, %r287, 1;
	xor.b32  	%r289, %r260, %r280;
	xor.b32  	%r290, %r289, %r236;
	xor.b32  	%r291, %r290, %r228;
	shf.l.wrap.b32 	%r292, %r291, %r291, 1;
	xor.b32  	%r293, %r264, %r284;
	xor.b32  	%r294, %r293, %r240;
	xor.b32  	%r295, %r294, %r232;
	shf.l.wrap.b32 	%r296, %r295, %r295, 1;
	xor.b32  	%r297, %r268, %r288;
	xor.b32  	%r298, %r297, %r244;
	xor.b32  	%r299, %r298, %r236;
	shf.l.wrap.b32 	%r300, %r299, %r299, 1;
	xor.b32  	%r301, %r272, %r292;
	xor.b32  	%r302, %r301, %r248;
	xor.b32  	%r303, %r302, %r240;
	shf.l.wrap.b32 	%r304, %r303, %r303, 1;
	xor.b32  	%r305, %r276, %r296;
	xor.b32  	%r306, %r305, %r252;
	xor.b32  	%r307, %r306, %r244;
	shf.l.wrap.b32 	%r308, %r307, %r307, 1;
	xor.b32  	%r309, %r280, %r300;
	xor.b32  	%r310, %r309, %r256;
	xor.b32  	%r311, %r310, %r248;
	shf.l.wrap.b32 	%r312, %r311, %r311, 1;
	xor.b32  	%r313, %r284, %r304;
	xor.b32  	%r314, %r313, %r260;
	xor.b32  	%r315, %r314, %r252;
	shf.l.wrap.b32 	%r316, %r315, %r315, 1;
	xor.b32  	%r317, %r288, %r308;
	xor.b32  	%r318, %r317, %r264;
	xor.b32  	%r319, %r318, %r256;
	shf.l.wrap.b32 	%r320, %r319, %r319, 1;
	xor.b32  	%r321, %r292, %r312;
	xor.b32  	%r322, %r321, %r268;
	xor.b32  	%r323, %r322, %r260;
	shf.l.wrap.b32 	%r324, %r323, %r323, 1;
	xor.b32  	%r325, %r296, %r316;
	xor.b32  	%r326, %r325, %r272;
	xor.b32  	%r327, %r326, %r264;
	shf.l.wrap.b32 	%r328, %r327, %r327, 1;
	xor.b32  	%r329, %r300, %r320;
	xor.b32  	%r330, %r329, %r276;
	xor.b32  	%r331, %r330, %r268;
	shf.l.wrap.b32 	%r332, %r331, %r331, 1;
	xor.b32  	%r333, %r304, %r324;
	xor.b32  	%r334, %r333, %r280;
	xor.b32  	%r335, %r334, %r272;
	shf.l.wrap.b32 	%r336, %r335, %r335, 1;
	xor.b32  	%r337, %r308, %r328;
	xor.b32  	%r338, %r337, %r284;
	xor.b32  	%r339, %r338, %r276;
	shf.l.wrap.b32 	%r340, %r339, %r339, 1;
	xor.b32  	%r341, %r312, %r332;
	xor.b32  	%r342, %r341, %r288;
	xor.b32  	%r343, %r342, %r280;
	shf.l.wrap.b32 	%r344, %r343, %r343, 1;
	xor.b32  	%r345, %r316, %r336;
	xor.b32  	%r346, %r345, %r292;
	xor.b32  	%r347, %r346, %r284;
	shf.l.wrap.b32 	%r348, %r347, %r347, 1;
	xor.b32  	%r349, %r320, %r340;
	xor.b32  	%r350, %r349, %r296;
	xor.b32  	%r351, %r350, %r288;
	shf.l.wrap.b32 	%r352, %r351, %r351, 1;
	xor.b32  	%r353, %r324, %r344;
	xor.b32  	%r354, %r353, %r300;
	xor.b32  	%r355, %r354, %r292;
	shf.l.wrap.b32 	%r356, %r355, %r355, 1;
	xor.b32  	%r357, %r328, %r348;
	xor.b32  	%r358, %r357, %r304;
	xor.b32  	%r359, %r358, %r296;
	shf.l.wrap.b32 	%r360, %r359, %r359, 1;
	xor.b32  	%r361, %r332, %r352;
	xor.b32  	%r362, %r361, %r308;
	xor.b32  	%r363, %r362, %r300;
	shf.l.wrap.b32 	%r364, %r363, %r363, 1;
	xor.b32  	%r365, %r336, %r356;
	xor.b32  	%r366, %r365, %r312;
	xor.b32  	%r367, %r366, %r304;
	shf.l.wrap.b32 	%r368, %r367, %r367, 1;
	xor.b32  	%r369, %r340, %r360;
	xor.b32  	%r370, %r369, %r316;
	xor.b32  	%r371, %r370, %r308;
	shf.l.wrap.b32 	%r372, %r371, %r371, 1;
	xor.b32  	%r373, %r344, %r364;
	xor.b32  	%r374, %r373, %r320;
	xor.b32  	%r375, %r374, %r312;
	shf.l.wrap.b32 	%r376, %r375, %r375, 1;
	xor.b32  	%r377, %r348, %r368;
	xor.b32  	%r378, %r377, %r324;
	xor.b32  	%r379, %r378, %r316;
	shf.l.wrap.b32 	%r380, %r379, %r379, 1;
	xor.b32  	%r381, %r352, %r372;
	xor.b32  	%r382, %r381, %r328;
	xor.b32  	%r383, %r382, %r320;
	shf.l.wrap.b32 	%r384, %r383, %r383, 1;
	xor.b32  	%r385, %r356, %r376;
	xor.b32  	%r386, %r385, %r332;
	xor.b32  	%r387, %r386, %r324;
	shf.l.wrap.b32 	%r388, %r387, %r387, 1;
	xor.b32  	%r389, %r360, %r380;
	xor.b32  	%r390, %r389, %r336;
	xor.b32  	%r391, %r390, %r328;
	shf.l.wrap.b32 	%r392, %r391, %r391, 1;
	xor.b32  	%r393, %r364, %r384;
	xor.b32  	%r394, %r393, %r340;
	xor.b32  	%r395, %r394, %r332;
	shf.l.wrap.b32 	%r396, %r395, %r395, 1;
	xor.b32  	%r397, %r368, %r388;
	xor.b32  	%r398, %r397, %r344;
	xor.b32  	%r399, %r398, %r336;
	shf.l.wrap.b32 	%r400, %r399, %r399, 1;
	xor.b32  	%r401, %r372, %r392;
	xor.b32  	%r402, %r401, %r348;
	xor.b32  	%r403, %r402, %r340;
	shf.l.wrap.b32 	%r404, %r403, %r403, 1;
	add.s32 	%r405, %r13, -1615554381;
	shf.l.wrap.b32 	%r406, %r405, %r405, 5;
	add.s32 	%r407, %r406, %r22;
	add.s32 	%r408, %r407, 1722862861;
	not.b32 	%r409, %r408;
	and.b32  	%r410, %r405, 1506887872;
	sub.s32 	%r411, 1615554380, %r13;
	and.b32  	%r412, %r411, 2079550178;
	or.b32  	%r413, %r410, %r412;
	shf.l.wrap.b32 	%r414, %r408, %r408, 5;
	add.s32 	%r415, %r414, %r413;
	add.s32 	%r416, %r415, %r31;
	add.s32 	%r417, %r416, -214083945;
	shf.l.wrap.b32 	%r418, %r405, %r405, 30;
	and.b32  	%r419, %r408, %r418;
	and.b32  	%r420, %r409, 1506887872;
	or.b32  	%r421, %r419, %r420;
	shf.l.wrap.b32 	%r422, %r417, %r417, 5;
	add.s32 	%r423, %r422, %r421;
	add.s32 	%r424, %r423, %r40;
	add.s32 	%r425, %r424, -696916869;
	shf.l.wrap.b32 	%r426, %r408, %r408, 30;
	and.b32  	%r427, %r417, %r426;
	not.b32 	%r428, %r417;
	and.b32  	%r429, %r418, %r428;
	or.b32  	%r430, %r427, %r429;
	shf.l.wrap.b32 	%r431, %r425, %r425, 5;
	add.s32 	%r432, %r431, %r430;
	add.s32 	%r433, %r432, %r49;
	add.s32 	%r434, %r433, -1269579175;
	shf.l.wrap.b32 	%r435, %r417, %r417, 30;
	and.b32  	%r436, %r425, %r435;
	not.b32 	%r437, %r425;
	and.b32  	%r438, %r426, %r437;
	or.b32  	%r439, %r436, %r438;
	shf.l.wrap.b32 	%r440, %r434, %r434, 5;
	add.s32 	%r441, %r440, %r418;
	add.s32 	%r442, %r441, %r439;
	add.s32 	%r443, %r442, %r58;
	add.s32 	%r444, %r443, 1518500249;
	shf.l.wrap.b32 	%r445, %r425, %r425, 30;
	and.b32  	%r446, %r434, %r445;
	not.b32 	%r447, %r434;
	and.b32  	%r448, %r435, %r447;
	or.b32  	%r449, %r446, %r448;
	shf.l.wrap.b32 	%r450, %r444, %r444, 5;
	add.s32 	%r451, %r450, %r426;
	add.s32 	%r452, %r451, %r449;
	add.s32 	%r453, %r452, %r67;
	add.s32 	%r454, %r453, 1518500249;
	shf.l.wrap.b32 	%r455, %r434, %r434, 30;
	and.b32  	%r456, %r444, %r455;
	not.b32 	%r457, %r444;
	and.b32  	%r458, %r445, %r457;
	or.b32  	%r459, %r456, %r458;
	shf.l.wrap.b32 	%r460, %r454, %r454, 5;
	add.s32 	%r461, %r460, %r435;
	add.s32 	%r462, %r461, %r459;
	add.s32 	%r463, %r462, %r76;
	add.s32 	%r464, %r463, 1518500249;
	shf.l.wrap.b32 	%r465, %r444, %r444, 30;
	and.b32  	%r466, %r454, %r465;
	not.b32 	%r467, %r454;
	and.b32  	%r468, %r455, %r467;
	or.b32  	%r469, %r466, %r468;
	shf.l.wrap.b32 	%r470, %r464, %r464, 5;
	add.s32 	%r471, %r470, %r445;
	add.s32 	%r472, %r471, %r469;
	add.s32 	%r473, %r472, %r85;
	add.s32 	%r474, %r473, 1518500249;
	shf.l.wrap.b32 	%r475, %r454, %r454, 30;
	and.b32  	%r476, %r464, %r475;
	not.b32 	%r477, %r464;
	and.b32  	%r478, %r465, %r477;
	or.b32  	%r479, %r476, %r478;
	shf.l.wrap.b32 	%r480, %r474, %r474, 5;
	add.s32 	%r481, %r480, %r455;
	add.s32 	%r482, %r481, %r479;
	add.s32 	%r483, %r482, %r94;
	add.s32 	%r484, %r483, 1518500249;
	shf.l.wrap.b32 	%r485, %r464, %r464, 30;
	and.b32  	%r486, %r474, %r485;
	not.b32 	%r487, %r474;
	and.b32  	%r488, %r475, %r487;
	or.b32  	%r489, %r486, %r488;
	shf.l.wrap.b32 	%r490, %r484, %r484, 5;
	add.s32 	%r491, %r490, %r465;
	add.s32 	%r492, %r491, %r489;
	add.s32 	%r493, %r492, %r103;
	add.s32 	%r494, %r493, 1518500249;
	shf.l.wrap.b32 	%r495, %r474, %r474, 30;
	and.b32  	%r496, %r484, %r495;
	not.b32 	%r497, %r484;
	and.b32  	%r498, %r485, %r497;
	or.b32  	%r499, %r496, %r498;
	shf.l.wrap.b32 	%r500, %r494, %r494, 5;
	add.s32 	%r501, %r500, %r475;
	add.s32 	%r502, %r501, %r499;
	add.s32 	%r503, %r502, %r112;
	add.s32 	%r504, %r503, 1518500249;
	shf.l.wrap.b32 	%r505, %r484, %r484, 30;
	and.b32  	%r506, %r494, %r505;
	not.b32 	%r507, %r494;
	and.b32  	%r508, %r495, %r507;
	or.b32  	%r509, %r506, %r508;
	shf.l.wrap.b32 	%r510, %r504, %r504, 5;
	add.s32 	%r511, %r510, %r485;
	add.s32 	%r512, %r511, %r509;
	add.s32 	%r513, %r512, %r121;
	add.s32 	%r514, %r513, 1518500249;
	shf.l.wrap.b32 	%r515, %r494, %r494, 30;
	and.b32  	%r516, %r504, %r515;
	not.b32 	%r517, %r504;
	and.b32  	%r518, %r505, %r517;
	or.b32  	%r519, %r516, %r518;
	shf.l.wrap.b32 	%r520, %r514, %r514, 5;
	add.s32 	%r521, %r520, %r495;
	add.s32 	%r522, %r521, %r519;
	add.s32 	%r523, %r522, %r130;
	add.s32 	%r524, %r523, 1518500249;
	shf.l.wrap.b32 	%r525, %r504, %r504, 30;
	and.b32  	%r526, %r514, %r525;
	not.b32 	%r527, %r514;
	and.b32  	%r528, %r515, %r527;
	or.b32  	%r529, %r526, %r528;
	shf.l.wrap.b32 	%r530, %r524, %r524, 5;
	add.s32 	%r531, %r530, %r505;
	add.s32 	%r532, %r531, %r529;
	add.s32 	%r533, %r532, %r139;
	add.s32 	%r534, %r533, 1518500249;
	shf.l.wrap.b32 	%r535, %r514, %r514, 30;
	and.b32  	%r536, %r524, %r535;
	not.b32 	%r537, %r524;
	and.b32  	%r538, %r525, %r537;
	or.b32  	%r539, %r536, %r538;
	shf.l.wrap.b32 	%r540, %r534, %r534, 5;
	add.s32 	%r541, %r540, %r515;
	add.s32 	%r542, %r541, %r539;
	add.s32 	%r543, %r542, %r148;
	add.s32 	%r544, %r543, 1518500249;
	shf.l.wrap.b32 	%r545, %r524, %r524, 30;
	and.b32  	%r546, %r534, %r545;
	not.b32 	%r547, %r534;
	and.b32  	%r548, %r535, %r547;
	or.b32  	%r549, %r546, %r548;
	shf.l.wrap.b32 	%r550, %r544, %r544, 5;
	add.s32 	%r551, %r550, %r525;
	add.s32 	%r552, %r551, %r549;
	add.s32 	%r553, %r552, %r152;
	add.s32 	%r554, %r553, 1518500249;
	shf.l.wrap.b32 	%r555, %r534, %r534, 30;
	and.b32  	%r556, %r544, %r555;
	not.b32 	%r557, %r544;
	and.b32  	%r558, %r545, %r557;
	or.b32  	%r559, %r556, %r558;
	shf.l.wrap.b32 	%r560, %r554, %r554, 5;
	add.s32 	%r561, %r560, %r535;
	add.s32 	%r562, %r561, %r559;
	add.s32 	%r563, %r562, %r156;
	add.s32 	%r564, %r563, 1518500249;
	shf.l.wrap.b32 	%r565, %r544, %r544, 30;
	and.b32  	%r566, %r554, %r565;
	not.b32 	%r567, %r554;
	and.b32  	%r568, %r555, %r567;
	or.b32  	%r569, %r566, %r568;
	shf.l.wrap.b32 	%r570, %r564, %r564, 5;
	add.s32 	%r571, %r570, %r545;
	add.s32 	%r572, %r571, %r569;
	add.s32 	%r573, %r572, %r160;
	add.s32 	%r574, %r573, 1518500249;
	shf.l.wrap.b32 	%r575, %r554, %r554, 30;
	and.b32  	%r576, %r564, %r575;
	not.b32 	%r577, %r564;
	and.b32  	%r578, %r565, %r577;
	or.b32  	%r579, %r576, %r578;
	shf.l.wrap.b32 	%r580, %r574, %r574, 5;
	add.s32 	%r581, %r580, %r555;
	add.s32 	%r582, %r581, %r579;
	add.s32 	%r583, %r582, %r164;
	add.s32 	%r584, %r583, 1518500249;
	shf.l.wrap.b32 	%r585, %r564, %r564, 30;
	xor.b32  	%r586, %r585, %r575;
	xor.b32  	%r587, %r586, %r574;
	shf.l.wrap.b32 	%r588, %r584, %r584, 5;
	add.s32 	%r589, %r588, %r565;
	add.s32 	%r590, %r589, %r587;
	add.s32 	%r591, %r590, %r168;
	add.s32 	%r592, %r591, 1859775393;
	shf.l.wrap.b32 	%r593, %r574, %r574, 30;
	xor.b32  	%r594, %r593, %r585;
	xor.b32  	%r595, %r594, %r584;
	shf.l.wrap.b32 	%r596, %r592, %r592, 5;
	add.s32 	%r597, %r596, %r575;
	add.s32 	%r598, %r597, %r595;
	add.s32 	%r599, %r598, %r172;
	add.s32 	%r600, %r599, 1859775393;
	shf.l.wrap.b32 	%r601, %r584, %r584, 30;
	xor.b32  	%r602, %r601, %r593;
	xor.b32  	%r603, %r602, %r592;
	shf.l.wrap.b32 	%r604, %r600, %r600, 5;
	add.s32 	%r605, %r604, %r585;
	add.s32 	%r606, %r605, %r603;
	add.s32 	%r607, %r606, %r176;
	add.s32 	%r608, %r607, 1859775393;
	shf.l.wrap.b32 	%r609, %r592, %r592, 30;
	xor.b32  	%r610, %r609, %r601;
	xor.b32  	%r611, %r610, %r600;
	shf.l.wrap.b32 	%r612, %r608, %r608, 5;
	add.s32 	%r613, %r612, %r593;
	add.s32 	%r614, %r613, %r611;
	add.s32 	%r615, %r614, %r180;
	add.s32 	%r616, %r615, 1859775393;
	shf.l.wrap.b32 	%r617, %r600, %r600, 30;
	xor.b32  	%r618, %r617, %r609;
	xor.b32  	%r619, %r618, %r608;
	shf.l.wrap.b32 	%r620, %r616, %r616, 5;
	add.s32 	%r621, %r620, %r601;
	add.s32 	%r622, %r621, %r619;
	add.s32 	%r623, %r622, %r184;
	add.s32 	%r624, %r623, 1859775393;
	shf.l.wrap.b32 	%r625, %r608, %r608, 30;
	xor.b32  	%r626, %r625, %r617;
	xor.b32  	%r627, %r626, %r616;
	shf.l.wrap.b32 	%r628, %r624, %r624, 5;
	add.s32 	%r629, %r628, %r609;
	add.s32 	%r630, %r629, %r627;
	add.s32 	%r631, %r630, %r188;
	add.s32 	%r632, %r631, 1859775393;
	shf.l.wrap.b32 	%r633, %r616, %r616, 30;
	xor.b32  	%r634, %r633, %r625;
	xor.b32  	%r635, %r634, %r624;
	shf.l.wrap.b32 	%r636, %r632, %r632, 5;
	add.s32 	%r637, %r636, %r617;
	add.s32 	%r638, %r637, %r635;
	add.s32 	%r639, %r638, %r192;
	add.s32 	%r640, %r639, 1859775393;
	shf.l.wrap.b32 	%r641, %r624, %r624, 30;
	xor.b32  	%r642, %r641, %r633;
	xor.b32  	%r643, %r642, %r632;
	shf.l.wrap.b32 	%r644, %r640, %r640, 5;
	add.s32 	%r645, %r644, %r625;
	add.s32 	%r646, %r645, %r643;
	add.s32 	%r647, %r646, %r196;
	add.s32 	%r648, %r647, 1859775393;
	shf.l.wrap.b32 	%r649, %r632, %r632, 30;
	xor.b32  	%r650, %r649, %r641;
	xor.b32  	%r651, %r650, %r640;
	shf.l.wrap.b32 	%r652, %r648, %r648, 5;
	add.s32 	%r653, %r652, %r633;
	add.s32 	%r654, %r653, %r651;
	add.s32 	%r655, %r654, %r200;
	add.s32 	%r656, %r655, 1859775393;
	shf.l.wrap.b32 	%r657, %r640, %r640, 30;
	xor.b32  	%r658, %r657, %r649;
	xor.b32  	%r659, %r658, %r648;
	shf.l.wrap.b32 	%r660, %r656, %r656, 5;
	add.s32 	%r661, %r660, %r641;
	add.s32 	%r662, %r661, %r659;
	add.s32 	%r663, %r662, %r204;
	add.s32 	%r664, %r663, 1859775393;
	shf.l.wrap.b32 	%r665, %r648, %r648, 30;
	xor.b32  	%r666, %r665, %r657;
	xor.b32  	%r667, %r666, %r656;
	shf.l.wrap.b32 	%r668, %r664, %r664, 5;
	add.s32 	%r669, %r668, %r649;
	add.s32 	%r670, %r669, %r667;
	add.s32 	%r671, %r670, %r208;
	add.s32 	%r672, %r671, 1859775393;
	shf.l.wrap.b32 	%r673, %r656, %r656, 30;
	xor.b32  	%r674, %r673, %r665;
	xor.b32  	%r675, %r674, %r664;
	shf.l.wrap.b32 	%r676, %r672, %r672, 5;
	add.s32 	%r677, %r676, %r657;
	add.s32 	%r678, %r677, %r675;
	add.s32 	%r679, %r678, %r212;
	add.s32 	%r680, %r679, 1859775393;
	shf.l.wrap.b32 	%r681, %r664, %r664, 30;
	xor.b32  	%r682, %r681, %r673;
	xor.b32  	%r683, %r682, %r672;
	shf.l.wrap.b32 	%r684, %r680, %r680, 5;
	add.s32 	%r685, %r684, %r665;
	add.s32 	%r686, %r685, %r683;
	add.s32 	%r687, %r686, %r216;
	add.s32 	%r688, %r687, 1859775393;
	shf.l.wrap.b32 	%r689, %r672, %r672, 30;
	xor.b32  	%r690, %r689, %r681;
	xor.b32  	%r691, %r690, %r680;
	shf.l.wrap.b32 	%r692, %r688, %r688, 5;
	add.s32 	%r693, %r692, %r673;
	add.s32 	%r694, %r693, %r691;
	add.s32 	%r695, %r694, %r220;
	add.s32 	%r696, %r695, 1859775393;
	shf.l.wrap.b32 	%r697, %r680, %r680, 30;
	xor.b32  	%r698, %r697, %r689;
	xor.b32  	%r699, %r698, %r688;
	shf.l.wrap.b32 	%r700, %r696, %r696, 5;
	add.s32 	%r701, %r700, %r681;
	add.s32 	%r702, %r701, %r699;
	add.s32 	%r703, %r702, %r224;
	add.s32 	%r704, %r703, 1859775393;
	shf.l.wrap.b32 	%r705, %r688, %r688, 30;
	xor.b32  	%r706, %r705, %r697;
	xor.b32  	%r707, %r706, %r696;
	shf.l.wrap.b32 	%r708, %r704, %r704, 5;
	add.s32 	%r709, %r708, %r689;
	add.s32 	%r710, %r709, %r707;
	add.s32 	%r711, %r710, %r228;
	add.s32 	%r712, %r711, 1859775393;
	shf.l.wrap.b32 	%r713, %r696, %r696, 30;
	xor.b32  	%r714, %r713, %r705;
	xor.b32  	%r715, %r714, %r704;
	shf.l.wrap.b32 	%r716, %r712, %r712, 5;
	add.s32 	%r717, %r716, %r697;
	add.s32 	%r718, %r717, %r715;
	add.s32 	%r719, %r718, %r232;
	add.s32 	%r720, %r719, 1859775393;
	shf.l.wrap.b32 	%r721, %r704, %r704, 30;
	xor.b32  	%r722, %r721, %r713;
	xor.b32  	%r723, %r722, %r712;
	shf.l.wrap.b32 	%r724, %r720, %r720, 5;
	add.s32 	%r725, %r724, %r705;
	add.s32 	%r726, %r725, %r723;
	add.s32 	%r727, %r726, %r236;
	add.s32 	%r728, %r727, 1859775393;
	shf.l.wrap.b32 	%r729, %r712, %r712, 30;
	xor.b32  	%r730, %r729, %r721;
	xor.b32  	%r731, %r730, %r720;
	shf.l.wrap.b32 	%r732, %r728, %r728, 5;
	add.s32 	%r733, %r732, %r713;
	add.s32 	%r734, %r733, %r731;
	add.s32 	%r735, %r734, %r240;
	add.s32 	%r736, %r735, 1859775393;
	shf.l.wrap.b32 	%r737, %r720, %r720, 30;
	xor.b32  	%r738, %r737, %r729;
	xor.b32  	%r739, %r738, %r728;
	shf.l.wrap.b32 	%r740, %r736, %r736, 5;
	add.s32 	%r741, %r740, %r721;
	add.s32 	%r742, %r741, %r739;
	add.s32 	%r743, %r742, %r244;
	add.s32 	%r744, %r743, 1859775393;
	shf.l.wrap.b32 	%r745, %r728, %r728, 30;
	or.b32  	%r746, %r745, %r737;
	and.b32  	%r747, %r736, %r746;
	and.b32  	%r748, %r745, %r737;
	or.b32  	%r749, %r747, %r748;
	shf.l.wrap.b32 	%r750, %r744, %r744, 5;
	add.s32 	%r751, %r750, %r729;
	add.s32 	%r752, %r751, %r749;
	add.s32 	%r753, %r752, %r248;
	add.s32 	%r754, %r753, -1894007588;
	shf.l.wrap.b32 	%r755, %r736, %r736, 30;
	or.b32  	%r756, %r755, %r745;
	and.b32  	%r757, %r744, %r756;
	and.b32  	%r758, %r755, %r745;
	or.b32  	%r759, %r757, %r758;
	shf.l.wrap.b32 	%r760, %r754, %r754, 5;
	add.s32 	%r761, %r760, %r737;
	add.s32 	%r762, %r761, %r759;
	add.s32 	%r763, %r762, %r252;
	add.s32 	%r764, %r763, -1894007588;
	shf.l.wrap.b32 	%r765, %r744, %r744, 30;
	or.b32  	%r766, %r765, %r755;
	and.b32  	%r767, %r754, %r766;
	and.b32  	%r768, %r765, %r755;
	or.b32  	%r769, %r767, %r768;
	shf.l.wrap.b32 	%r770, %r764, %r764, 5;
	add.s32 	%r771, %r770, %r745;
	add.s32 	%r772, %r771, %r769;
	add.s32 	%r773, %r772, %r256;
	add.s32 	%r774, %r773, -1894007588;
	shf.l.wrap.b32 	%r775, %r754, %r754, 30;
	or.b32  	%r776, %r775, %r765;
	and.b32  	%r777, %r764, %r776;
	and.b32  	%r778, %r775, %r765;
	or.b32  	%r779, %r777, %r778;
	shf.l.wrap.b32 	%r780, %r774, %r774, 5;
	add.s32 	%r781, %r780, %r755;
	add.s32 	%r782, %r781, %r779;
	add.s32 	%r783, %r782, %r260;
	add.s32 	%r784, %r783, -1894007588;
	shf.l.wrap.b32 	%r785, %r764, %r764, 30;
	or.b32  	%r786, %r785, %r775;
	and.b32  	%r787, %r774, %r786;
	and.b32  	%r788, %r785, %r775;
	or.b32  	%r789, %r787, %r788;
	shf.l.wrap.b32 	%r790, %r784, %r784, 5;
	add.s32 	%r791, %r790, %r765;
	add.s32 	%r792, %r791, %r789;
	add.s32 	%r793, %r792, %r264;
	add.s32 	%r794, %r793, -1894007588;
	shf.l.wrap.b32 	%r795, %r774, %r774, 30;
	or.b32  	%r796, %r795, %r785;
	and.b32  	%r797, %r784, %r796;
	and.b32  	%r798, %r795, %r785;
	or.b32  	%r799, %r797, %r798;
	shf.l.wrap.b32 	%r800, %r794, %r794, 5;
	add.s32 	%r801, %r800, %r775;
	add.s32 	%r802, %r801, %r799;
	add.s32 	%r803, %r802, %r268;
	add.s32 	%r804, %r803, -1894007588;
	shf.l.wrap.b32 	%r805, %r784, %r784, 30;
	or.b32  	%r806, %r805, %r795;
	and.b32  	%r807, %r794, %r806;
	and.b32  	%r808, %r805, %r795;
	or.b32  	%r809, %r807, %r808;
	shf.l.wrap.b32 	%r810, %r804, %r804, 5;
	add.s32 	%r811, %r810, %r785;
	add.s32 	%r812, %r811, %r809;
	add.s32 	%r813, %r812, %r272;
	add.s32 	%r814, %r813, -1894007588;
	shf.l.wrap.b32 	%r815, %r794, %r794, 30;
	or.b32  	%r816, %r815, %r805;
	and.b32  	%r817, %r804, %r816;
	and.b32  	%r818, %r815, %r805;
	or.b32  	%r819, %r817, %r818;
	shf.l.wrap.b32 	%r820, %r814, %r814, 5;
	add.s32 	%r821, %r820, %r795;
	add.s32 	%r822, %r821, %r819;
	add.s32 	%r823, %r822, %r276;
	add.s32 	%r824, %r823, -1894007588;
	shf.l.wrap.b32 	%r825, %r804, %r804, 30;
	or.b32  	%r826, %r825, %r815;
	and.b32  	%r827, %r814, %r826;
	and.b32  	%r828, %r825, %r815;
	or.b32  	%r829, %r827, %r828;
	shf.l.wrap.b32 	%r830, %r824, %r824, 5;
	add.s32 	%r831, %r830, %r805;
	add.s32 	%r832, %r831, %r829;
	add.s32 	%r833, %r832, %r280;
	add.s32 	%r834, %r833, -1894007588;
	shf.l.wrap.b32 	%r835, %r814, %r814, 30;
	or.b32  	%r836, %r835, %r825;
	and.b32  	%r837, %r824, %r836;
	and.b32  	%r838, %r835, %r825;
	or.b32  	%r839, %r837, %r838;
	shf.l.wrap.b32 	%r840, %r834, %r834, 5;
	add.s32 	%r841, %r840, %r815;
	add.s32 	%r842, %r841, %r839;
	add.s32 	%r843, %r842, %r284;
	add.s32 	%r844, %r843, -1894007588;
	shf.l.wrap.b32 	%r845, %r824, %r824, 30;
	or.b32  	%r846, %r845, %r835;
	and.b32  	%r847, %r834, %r846;
	and.b32  	%r848, %r845, %r835;
	or.b32  	%r849, %r847, %r848;
	shf.l.wrap.b32 	%r850, %r844, %r844, 5;
	add.s32 	%r851, %r850, %r825;
	add.s32 	%r852, %r851, %r849;
	add.s32 	%r853, %r852, %r288;
	add.s32 	%r854, %r853, -1894007588;
	shf.l.wrap.b32 	%r855, %r834, %r834, 30;
	or.b32  	%r856, %r855, %r845;
	and.b32  	%r857, %r844, %r856;
	and.b32  	%r858, %r855, %r845;
	or.b32  	%r859, %r857, %r858;
	shf.l.wrap.b32 	%r860, %r854, %r854, 5;
	add.s32 	%r861, %r860, %r835;
	add.s32 	%r862, %r861, %r859;
	add.s32 	%r863, %r862, %r292;
	add.s32 	%r864, %r863, -1894007588;
	shf.l.wrap.b32 	%r865, %r844, %r844, 30;
	or.b32  	%r866, %r865, %r855;
	and.b32  	%r867, %r854, %r866;
	and.b32  	%r868, %r865, %r855;
	or.b32  	%r869, %r867, %r868;
	shf.l.wrap.b32 	%r870, %r864, %r864, 5;
	add.s32 	%r871, %r870, %r845;
	add.s32 	%r872, %r871, %r869;
	add.s32 	%r873, %r872, %r296;
	add.s32 	%r874, %r873, -1894007588;
	shf.l.wrap.b32 	%r875, %r854, %r854, 30;
	or.b32  	%r876, %r875, %r865;
	and.b32  	%r877, %r864, %r876;
	and.b32  	%r878, %r875, %r865;
	or.b32  	%r879, %r877, %r878;
	shf.l.wrap.b32 	%r880, %r874, %r874, 5;
	add.s32 	%r881, %r880, %r855;
	add.s32 	%r882, %r881, %r879;
	add.s32 	%r883, %r882, %r300;
	add.s32 	%r884, %r883, -1894007588;
	shf.l.wrap.b32 	%r885, %r864, %r864, 30;
	or.b32  	%r886, %r885, %r875;
	and.b32  	%r887, %r874, %r886;
	and.b32  	%r888, %r885, %r875;
	or.b32  	%r889, %r887, %r888;
	shf.l.wrap.b32 	%r890, %r884, %r884, 5;
	add.s32 	%r891, %r890, %r865;
	add.s32 	%r892, %r891, %r889;
	add.s32 	%r893, %r892, %r304;
	add.s32 	%r894, %r893, -1894007588;
	shf.l.wrap.b32 	%r895, %r874, %r874, 30;
	or.b32  	%r896, %r895, %r885;
	and.b32  	%r897, %r884, %r896;
	and.b32  	%r898, %r895, %r885;
	or.b32  	%r899, %r897, %r898;
	shf.l.wrap.b32 	%r900, %r894, %r894, 5;
	add.s32 	%r901, %r900, %r875;
	add.s32 	%r902, %r901, %r899;
	add.s32 	%r903, %r902, %r308;
	add.s32 	%r904, %r903, -1894007588;
	shf.l.wrap.b32 	%r905, %r884, %r884, 30;
	or.b32  	%r906, %r905, %r895;
	and.b32  	%r907, %r894, %r906;
	and.b32  	%r908, %r905, %r895;
	or.b32  	%r909, %r907, %r908;
	shf.l.wrap.b32 	%r910, %r904, %r904, 5;
	add.s32 	%r911, %r910, %r885;
	add.s32 	%r912, %r911, %r909;
	add.s32 	%r913, %r912, %r312;
	add.s32 	%r914, %r913, -1894007588;
	shf.l.wrap.b32 	%r915, %r894, %r894, 30;
	or.b32  	%r916, %r915, %r905;
	and.b32  	%r917, %r904, %r916;
	and.b32  	%r918, %r915, %r905;
	or.b32  	%r919, %r917, %r918;
	shf.l.wrap.b32 	%r920, %r914, %r914, 5;
	add.s32 	%r921, %r920, %r895;
	add.s32 	%r922, %r921, %r919;
	add.s32 	%r923, %r922, %r316;
	add.s32 	%r924, %r923, -1894007588;
	shf.l.wrap.b32 	%r925, %r904, %r904, 30;
	or.b32  	%r926, %r925, %r915;
	and.b32  	%r927, %r914, %r926;
	and.b32  	%r928, %r925, %r915;
	or.b32  	%r929, %r927, %r928;
	shf.l.wrap.b32 	%r930, %r924, %r924, 5;
	add.s32 	%r931, %r930, %r905;
	add.s32 	%r932, %r931, %r929;
	add.s32 	%r933, %r932, %r320;
	add.s32 	%r934, %r933, -1894007588;
	shf.l.wrap.b32 	%r935, %r914, %r914, 30;
	or.b32  	%r936, %r935, %r925;
	and.b32  	%r937, %r924, %r936;
	and.b32  	%r938, %r935, %r925;
	or.b32  	%r939, %r937, %r938;
	shf.l.wrap.b32 	%r940, %r934, %r934, 5;
	add.s32 	%r941, %r940, %r915;
	add.s32 	%r942, %r941, %r939;
	add.s32 	%r943, %r942, %r324;
	add.s32 	%r944, %r943, -1894007588;
	shf.l.wrap.b32 	%r945, %r924, %r924, 30;
	xor.b32  	%r946, %r945, %r935;
	xor.b32  	%r947, %r946, %r934;
	shf.l.wrap.b32 	%r948, %r944, %r944, 5;
	add.s32 	%r949, %r948, %r925;
	add.s32 	%r950, %r949, %r947;
	add.s32 	%r951, %r950, %r328;
	add.s32 	%r952, %r951, -899497514;
	shf.l.wrap.b32 	%r953, %r934, %r934, 30;
	xor.b32  	%r954, %r953, %r945;
	xor.b32  	%r955, %r954, %r944;
	shf.l.wrap.b32 	%r956, %r952, %r952, 5;
	add.s32 	%r957, %r956, %r935;
	add.s32 	%r958, %r957, %r955;
	add.s32 	%r959, %r958, %r332;
	add.s32 	%r960, %r959, -899497514;
	shf.l.wrap.b32 	%r961, %r944, %r944, 30;
	xor.b32  	%r962, %r961, %r953;
	xor.b32  	%r963, %r962, %r952;
	shf.l.wrap.b32 	%r964, %r960, %r960, 5;
	add.s32 	%r965, %r964, %r945;
	add.s32 	%r966, %r965, %r963;
	add.s32 	%r967, %r966, %r336;
	add.s32 	%r968, %r967, -899497514;
	shf.l.wrap.b32 	%r969, %r952, %r952, 30;
	xor.b32  	%r970, %r969, %r961;
	xor.b32  	%r971, %r970, %r960;
	shf.l.wrap.b32 	%r972, %r968, %r968, 5;
	add.s32 	%r973, %r972, %r953;
	add.s32 	%r974, %r973, %r971;
	add.s32 	%r975, %r974, %r340;
	add.s32 	%r976, %r975, -899497514;
	shf.l.wrap.b32 	%r977, %r960, %r960, 30;
	xor.b32  	%r978, %r977, %r969;
	xor.b32  	%r979, %r978, %r968;
	shf.l.wrap.b32 	%r980, %r976, %r976, 5;
	add.s32 	%r981, %r980, %r961;
	add.s32 	%r982, %r981, %r979;
	add.s32 	%r983, %r982, %r344;
	add.s32 	%r984, %r983, -899497514;
	shf.l.wrap.b32 	%r985, %r968, %r968, 30;
	xor.b32  	%r986, %r985, %r977;
	xor.b32  	%r987, %r986, %r976;
	shf.l.wrap.b32 	%r988, %r984, %r984, 5;
	add.s32 	%r989, %r988, %r969;
	add.s32 	%r990, %r989, %r987;
	add.s32 	%r991, %r990, %r348;
	add.s32 	%r992, %r991, -899497514;
	shf.l.wrap.b32 	%r993, %r976, %r976, 30;
	xor.b32  	%r994, %r993, %r985;
	xor.b32  	%r995, %r994, %r984;
	shf.l.wrap.b32 	%r996, %r992, %r992, 5;
	add.s32 	%r997, %r996, %r977;
	add.s32 	%r998, %r997, %r995;
	add.s32 	%r999, %r998, %r352;
	add.s32 	%r1000, %r999, -899497514;
	shf.l.wrap.b32 	%r1001, %r984, %r984, 30;
	xor.b32  	%r1002, %r1001, %r993;
	xor.b32  	%r1003, %r1002, %r992;
	shf.l.wrap.b32 	%r1004, %r1000, %r1000, 5;
	add.s32 	%r1005, %r1004, %r985;
	add.s32 	%r1006, %r1005, %r1003;
	add.s32 	%r1007, %r1006, %r356;
	add.s32 	%r1008, %r1007, -899497514;
	shf.l.wrap.b32 	%r1009, %r992, %r992, 30;
	xor.b32  	%r1010, %r1009, %r1001;
	xor.b32  	%r1011, %r1010, %r1000;
	shf.l.wrap.b32 	%r1012, %r1008, %r1008, 5;
	add.s32 	%r1013, %r1012, %r993;
	add.s32 	%r1014, %r1013, %r1011;
	add.s32 	%r1015, %r1014, %r360;
	add.s32 	%r1016, %r1015, -899497514;
	shf.l.wrap.b32 	%r1017, %r1000, %r1000, 30;
	xor.b32  	%r1018, %r1017, %r1009;
	xor.b32  	%r1019, %r1018, %r1008;
	shf.l.wrap.b32 	%r1020, %r1016, %r1016, 5;
	add.s32 	%r1021, %r1020, %r1001;
	add.s32 	%r1022, %r1021, %r1019;
	add.s32 	%r1023, %r1022, %r364;
	add.s32 	%r1024, %r1023, -899497514;
	shf.l.wrap.b32 	%r1025, %r1008, %r1008, 30;
	xor.b32  	%r1026, %r1025, %r1017;
	xor.b32  	%r1027, %r1026, %r1016;
	shf.l.wrap.b32 	%r1028, %r1024, %r1024, 5;
	add.s32 	%r1029, %r1028, %r1009;
	add.s32 	%r1030, %r1029, %r1027;
	add.s32 	%r1031, %r1030, %r368;
	add.s32 	%r1032, %r1031, -899497514;
	shf.l.wrap.b32 	%r1033, %r1016, %r1016, 30;
	xor.b32  	%r1034, %r1033, %r1025;
	xor.b32  	%r1035, %r1034, %r1024;
	shf.l.wrap.b32 	%r1036, %r1032, %r1032, 5;
	add.s32 	%r1037, %r1036, %r1017;
	add.s32 	%r1038, %r1037, %r1035;
	add.s32 	%r1039, %r1038, %r372;
	add.s32 	%r1040, %r1039, -899497514;
	shf.l.wrap.b32 	%r1041, %r1024, %r1024, 30;
	xor.b32  	%r1042, %r1041, %r1033;
	xor.b32  	%r1043, %r1042, %r1032;
	shf.l.wrap.b32 	%r1044, %r1040, %r1040, 5;
	add.s32 	%r1045, %r1044, %r1025;
	add.s32 	%r1046, %r1045, %r1043;
	add.s32 	%r1047, %r1046, %r376;
	add.s32 	%r1048, %r1047, -899497514;
	shf.l.wrap.b32 	%r1049, %r1032, %r1032, 30;
	xor.b32  	%r1050, %r1049, %r1041;
	xor.b32  	%r1051, %r1050, %r1040;
	shf.l.wrap.b32 	%r1052, %r1048, %r1048, 5;
	add.s32 	%r1053, %r1052, %r1033;
	add.s32 	%r1054, %r1053, %r1051;
	add.s32 	%r1055, %r1054, %r380;
	add.s32 	%r1056, %r1055, -899497514;
	shf.l.wrap.b32 	%r1057, %r1040, %r1040, 30;
	xor.b32  	%r1058, %r1057, %r1049;
	xor.b32  	%r1059, %r1058, %r1048;
	shf.l.wrap.b32 	%r1060, %r1056, %r1056, 5;
	add.s32 	%r1061, %r1060, %r1041;
	add.s32 	%r1062, %r1061, %r1059;
	add.s32 	%r1063, %r1062, %r384;
	add.s32 	%r1064, %r1063, -899497514;
	shf.l.wrap.b32 	%r1065, %r1048, %r1048, 30;
	xor.b32  	%r1066, %r1065, %r1057;
	xor.b32  	%r1067, %r1066, %r1056;
	shf.l.wrap.b32 	%r1068, %r1064, %r1064, 5;
	add.s32 	%r1069, %r1068, %r1049;
	add.s32 	%r1070, %r1069, %r1067;
	add.s32 	%r1071, %r1070, %r388;
	add.s32 	%r1072, %r1071, -899497514;
	shf.l.wrap.b32 	%r1073, %r1056, %r1056, 30;
	xor.b32  	%r1074, %r1073, %r1065;
	xor.b32  	%r1075, %r1074, %r1064;
	shf.l.wrap.b32 	%r1076, %r1072, %r1072, 5;
	add.s32 	%r1077, %r1076, %r1057;
	add.s32 	%r1078, %r1077, %r1075;
	add.s32 	%r1079, %r1078, %r392;
	add.s32 	%r1080, %r1079, -899497514;
	shf.l.wrap.b32 	%r1081, %r1064, %r1064, 30;
	xor.b32  	%r1082, %r1081, %r1073;
	xor.b32  	%r1083, %r1082, %r1072;
	shf.l.wrap.b32 	%r1084, %r1080, %r1080, 5;
	add.s32 	%r1085, %r1084, %r1065;
	add.s32 	%r1086, %r1085, %r1083;
	add.s32 	%r1087, %r1086, %r396;
	add.s32 	%r1088, %r1087, -899497514;
	shf.l.wrap.b32 	%r1089, %r1072, %r1072, 30;
	xor.b32  	%r1090, %r1089, %r1081;
	xor.b32  	%r1091, %r1090, %r1080;
	shf.l.wrap.b32 	%r1092, %r1088, %r1088, 5;
	add.s32 	%r1093, %r1092, %r1073;
	add.s32 	%r1094, %r1093, %r1091;
	add.s32 	%r1095, %r1094, %r400;
	add.s32 	%r1096, %r1095, -899497514;
	shf.l.wrap.b32 	%r1097, %r1080, %r1080, 30;
	xor.b32  	%r1098, %r1097, %r1089;
	xor.b32  	%r1099, %r1098, %r1088;
	shf.l.wrap.b32 	%r1100, %r1096, %r1096, 5;
	add.s32 	%r1101, %r1100, %r1081;
	add.s32 	%r1102, %r1101, %r1099;
	add.s32 	%r1103, %r1102, %r404;
	shf.l.wrap.b32 	%r1104, %r1088, %r1088, 30;
	add.s32 	%r1105, %r1103, 833086679;
	add.s32 	%r1106, %r1095, -1171231393;
	add.s32 	%r1107, %r1104, -1732584194;
	add.s32 	%r1108, %r1097, 271733878;
	add.s32 	%r1109, %r1089, -1009589776;
	shr.u32 	%r1110, %r1105, 24;
	st.global.u8 	[%rd9], %r1110;
	shr.u32 	%r1111, %r1105, 16;
	st.global.u8 	[%rd9+1], %r1111;
	shr.u32 	%r1112, %r1105, 8;
	st.global.u8 	[%rd9+2], %r1112;
	st.global.u8 	[%rd9+3], %r1105;
	shr.u32 	%r1113, %r1106, 24;
	st.global.u8 	[%rd9+4], %r1113;
	shr.u32 	%r1114, %r1106, 16;
	st.global.u8 	[%rd9+5], %r1114;
	shr.u32 	%r1115, %r1106, 8;
	st.global.u8 	[%rd9+6], %r1115;
	st.global.u8 	[%rd9+7], %r1106;
	shr.u32 	%r1116, %r1107, 24;
	st.global.u8 	[%rd9+8], %r1116;
	shr.u32 	%r1117, %r1107, 16;
	st.global.u8 	[%rd9+9], %r1117;
	shr.u32 	%r1118, %r1107, 8;
	st.global.u8 	[%rd9+10], %r1118;
	st.global.u8 	[%rd9+11], %r1107;
	shr.u32 	%r1119, %r1108, 24;
	st.global.u8 	[%rd9+12], %r1119;
	shr.u32 	%r1120, %r1108, 16;
	st.global.u8 	[%rd9+13], %r1120;
	shr.u32 	%r1121, %r1108, 8;
	st.global.u8 	[%rd9+14], %r1121;
	st.global.u8 	[%rd9+15], %r1108;
	shr.u32 	%r1122, %r1109, 24;
	st.global.u8 	[%rd9+16], %r1122;
	shr.u32 	%r1123, %r1109, 16;
	st.global.u8 	[%rd9+17], %r1123;
	shr.u32 	%r1124, %r1109, 8;
	st.global.u8 	[%rd9+18], %r1124;
	st.global.u8 	[%rd9+19], %r1109;
$L__BB6_2:
	ret;

}
	// .globl	_Z11sha1_kernelILi7EEvPKhPhm
.visible .entry _Z11sha1_kernelILi7EEvPKhPhm(
	.param .u64 .ptr .align 1 _Z11sha1_kernelILi7EEvPKhPhm_param_0,
	.param .u64 .ptr .align 1 _Z11sha1_kernelILi7EEvPKhPhm_param_1,
	.param .u64 _Z11sha1_kernelILi7EEvPKhPhm_param_2
)
{
	.reg .pred 	%p<2>;
	.reg .b16 	%rs<17>;
	.reg .b32 	%r<1125>;
	.reg .b64 	%rd<10>;

	ld.param.u64 	%rd2, [_Z11sha1_kernelILi7EEvPKhPhm_param_0];
	ld.param.u64 	%rd3, [_Z11sha1_kernelILi7EEvPKhPhm_param_1];
	ld.param.u64 	%rd4, [_Z11sha1_kernelILi7EEvPKhPhm_param_2];
	mov.u32 	%r1, %ctaid.x;
	mov.u32 	%r2, %ntid.x;
	mov.u32 	%r3, %tid.x;
	mad.lo.s32 	%r4, %r1, %r2, %r3;
	cvt.u64.u32 	%rd1, %r4;
	setp.le.u64 	%p1, %rd4, %rd1;
	@%p1 bra 	$L__BB7_2;
	cvta.to.global.u64 	%rd5, %rd3;
	cvta.to.global.u64 	%rd6, %rd2;
	shl.b64 	%rd7, %rd1, 6;
	add.s64 	%rd8, %rd6, %rd7;
	mad.lo.s64 	%rd9, %rd1, 20, %rd5;
	ld.global.u8 	%r5, [%rd8];
	shl.b32 	%r6, %r5, 24;
	ld.global.u8 	%r7, [%rd8+1];
	shl.b32 	%r8, %r7, 16;
	or.b32  	%r9, %r8, %r6;
	ld.global.u8 	%rs1, [%rd8+2];
	mul.wide.u16 	%r10, %rs1, 256;
	or.b32  	%r11, %r9, %r10;
	ld.global.u8 	%r12, [%rd8+3];
	or.b32  	%r13, %r11, %r12;
	ld.global.u8 	%r14, [%rd8+4];
	shl.b32 	%r15, %r14, 24;
	ld.global.u8 	%r16, [%rd8+5];
	shl.b32 	%r17, %r16, 16;
	or.b32  	%r18, %r17, %r15;
	ld.global.u8 	%rs2, [%rd8+6];
	mul.wide.u16 	%r19, %rs2, 256;
	or.b32  	%r20, %r18, %r19;
	ld.global.u8 	%r21, [%rd8+7];
	or.b32  	%r22, %r20, %r21;
	ld.global.u8 	%r23, [%rd8+8];
	shl.b32 	%r24, %r23, 24;
	ld.global.u8 	%r25, [%rd8+9];
	shl.b32 	%r26, %r25, 16;
	or.b32  	%r27, %r26, %r24;
	ld.global.u8 	%rs3, [%rd8+10];
	mul.wide.u16 	%r28, %rs3, 256;
	or.b32  	%r29, %r27, %r28;
	ld.global.u8 	%r30, [%rd8+11];
	or.b32  	%r31, %r29, %r30;
	ld.global.u8 	%r32, [%rd8+12];
	shl.b32 	%r33, %r32, 24;
	ld.global.u8 	%r34, [%rd8+13];
	shl.b32 	%r35, %r34, 16;
	or.b32  	%r36, %r35, %r33;
	ld.global.u8 	%rs4, [%rd8+14];
	mul.wide.u16 	%r37, %rs4, 256;
	or.b32  	%r38, %r36, %r37;
	ld.global.u8 	%r39, [%rd8+15];
	or.b32  	%r40, %r38, %r39;
	ld.global.u8 	%r41, [%rd8+16];
	shl.b32 	%r42, %r41, 24;
	ld.global.u8 	%r43, [%rd8+17];
	shl.b32 	%r44, %r43, 16;
	or.b32  	%r45, %r44, %r42;
	ld.global.u8 	%rs5, [%rd8+18];
	mul.wide.u16 	%r46, %rs5, 256;
	or.b32  	%r47, %r45, %r46;
	ld.global.u8 	%r48, [%rd8+19];
	or.b32  	%r49, %r47, %r48;
	ld.global.u8 	%r50, [%rd8+20];
	shl.b32 	%r51, %r50, 24;
	ld.global.u8 	%r52, [%rd8+21];
	shl.b32 	%r53, %r52, 16;
	or.b32  	%r54, %r53, %r51;
	ld.global.u8 	%rs6, [%rd8+22];
	mul.wide.u16 	%r55, %rs6, 256;
	or.b32  	%r56, %r54, %r55;
	ld.global.u8 	%r57, [%rd8+23];
	or.b32  	%r58, %r56, %r57;
	ld.global.u8 	%r59, [%rd8+24];
	shl.b32 	%r60, %r59, 24;
	ld.global.u8 	%r61, [%rd8+25];
	shl.b32 	%r62, %r61, 16;
	or.b32  	%r63, %r62, %r60;
	ld.global.u8 	%rs7, [%rd8+26];
	mul.wide.u16 	%r64, %rs7, 256;
	or.b32  	%r65, %r63, %r64;
	ld.global.u8 	%r66, [%rd8+27];
	or.b32  	%r67, %r65, %r66;
	ld.global.u8 	%r68, [%rd8+28];
	shl.b32 	%r69, %r68, 24;
	ld.global.u8 	%r70, [%rd8+29];
	shl.b32 	%r71, %r70, 16;
	or.b32  	%r72, %r71, %r69;
	ld.global.u8 	%rs8, [%rd8+30];
	mul.wide.u16 	%r73, %rs8, 256;
	or.b32  	%r74, %r72, %r73;
	ld.global.u8 	%r75, [%rd8+31];
	or.b32  	%r76, %r74, %r75;
	ld.global.u8 	%r77, [%rd8+32];
	shl.b32 	%r78, %r77, 24;
	ld.global.u8 	%r79, [%rd8+33];
	shl.b32 	%r80, %r79, 16;
	or.b32  	%r81, %r80, %r78;
	ld.global.u8 	%rs9, [%rd8+34];
	mul.wide.u16 	%r82, %rs9, 256;
	or.b32  	%r83, %r81, %r82;
	ld.global.u8 	%r84, [%rd8+35];
	or.b32  	%r85, %r83, %r84;
	ld.global.u8 	%r86, [%rd8+36];
	shl.b32 	%r87, %r86, 24;
	ld.global.u8 	%r88, [%rd8+37];
	shl.b32 	%r89, %r88, 16;
	or.b32  	%r90, %r89, %r87;
	ld.global.u8 	%rs10, [%rd8+38];
	mul.wide.u16 	%r91, %rs10, 256;
	or.b32  	%r92, %r90, %r91;
	ld.global.u8 	%r93, [%rd8+39];
	or.b32  	%r94, %r92, %r93;
	ld.global.u8 	%r95, [%rd8+40];
	shl.b32 	%r96, %r95, 24;
	ld.global.u8 	%r97, [%rd8+41];
	shl.b32 	%r98, %r97, 16;
	or.b32  	%r99, %r98, %r96;
	ld.global.u8 	%rs11, [%rd8+42];
	mul.wide.u16 	%r100, %rs11, 256;
	or.b32  	%r101, %r99, %r100;
	ld.global.u8 	%r102, [%rd8+43];
	or.b32  	%r103, %r101, %r102;
	ld.global.u8 	%r104, [%rd8+44];
	shl.b32 	%r105, %r104, 24;
	ld.global.u8 	%r106, [%rd8+45];
	shl.b32 	%r107, %r106, 16;
	or.b32  	%r108, %r107, %r105;
	ld.global.u8 	%rs12, [%rd8+46];
	mul.wide.u16 	%r109, %rs12, 256;
	or.b32  	%r110, %r108, %r109;
	ld.global.u8 	%r111, [%rd8+47];
	or.b32  	%r112, %r110, %r111;
	ld.global.u8 	%r113, [%rd8+48];
	shl.b32 	%r114, %r113, 24;
	ld.global.u8 	%r115, [%rd8+49];
	shl.b32 	%r116, %r115, 16;
	or.b32  	%r117, %r116, %r114;
	ld.global.u8 	%rs13, [%rd8+50];
	mul.wide.u16 	%r118, %rs13, 256;
	or.b32  	%r119, %r117, %r118;
	ld.global.u8 	%r120, [%rd8+51];
	or.b32  	%r121, %r119, %r120;
	ld.global.u8 	%r122, [%rd8+52];
	shl.b32 	%r123, %r122, 24;
	ld.global.u8 	%r124, [%rd8+53];
	shl.b32 	%r125, %r124, 16;
	or.b32  	%r126, %r125, %r123;
	ld.global.u8 	%rs14, [%rd8+54];
	mul.wide.u16 	%r127, %rs14, 256;
	or.b32  	%r128, %r126, %r127;
	ld.global.u8 	%r129, [%rd8+55];
	or.b32  	%r130, %r128, %r129;
	ld.global.u8 	%r131, [%rd8+56];
	shl.b32 	%r132, %r131, 24;
	ld.global.u8 	%r133, [%rd8+57];
	shl.b32 	%r134, %r133, 16;
	or.b32  	%r135, %r134, %r132;
	ld.global.u8 	%rs15, [%rd8+58];
	mul.wide.u16 	%r136, %rs15, 256;
	or.b32  	%r137, %r135, %r136;
	ld.global.u8 	%r138, [%rd8+59];
	or.b32  	%r139, %r137, %r138;
	ld.global.u8 	%r140, [%rd8+60];
	shl.b32 	%r141, %r140, 24;
	ld.global.u8 	%r142, [%rd8+61];
	shl.b32 	%r143, %r142, 16;
	or.b32  	%r144, %r143, %r141;
	ld.global.u8 	%rs16, [%rd8+62];
	mul.wide.u16 	%r145, %rs16, 256;
	or.b32  	%r146, %r144, %r145;
	ld.global.u8 	%r147, [%rd8+63];
	or.b32  	%r148, %r146, %r147;
	xor.b32  	%r149, %r85, %r130;
	xor.b32  	%r150, %r149, %r31;
	xor.b32  	%r151, %r150, %r13;
	shf.l.wrap.b32 	%r152, %r151, %r151, 1;
	xor.b32  	%r153, %r94, %r139;
	xor.b32  	%r154, %r153, %r40;
	xor.b32  	%r155, %r154, %r22;
	shf.l.wrap.b32 	%r156, %r155, %r155, 1;
	xor.b32  	%r157, %r103, %r148;
	xor.b32  	%r158, %r157, %r49;
	xor.b32  	%r159, %r158, %r31;
	shf.l.wrap.b32 	%r160, %r159, %r159, 1;
	xor.b32  	%r161, %r112, %r152;
	xor.b32  	%r162, %r161, %r58;
	xor.b32  	%r163, %r162, %r40;
	shf.l.wrap.b32 	%r164, %r163, %r163, 1;
	xor.b32  	%r165, %r121, %r156;
	xor.b32  	%r166, %r165, %r67;
	xor.b32  	%r167, %r166, %r49;
	shf.l.wrap.b32 	%r168, %r167, %r167, 1;
	xor.b32  	%r169, %r130, %r160;
	xor.b32  	%r170, %r169, %r76;
	xor.b32  	%r171, %r170, %r58;
	shf.l.wrap.b32 	%r172, %r171, %r171, 1;
	xor.b32  	%r173, %r139, %r164;
	xor.b32  	%r174, %r173, %r85;
	xor.b32  	%r175, %r174, %r67;
	shf.l.wrap.b32 	%r176, %r175, %r175, 1;
	xor.b32  	%r177, %r148, %r168;
	xor.b32  	%r178, %r177, %r94;
	xor.b32  	%r179, %r178, %r76;
	shf.l.wrap.b32 	%r180, %r179, %r179, 1;
	xor.b32  	%r181, %r152, %r172;
	xor.b32  	%r182, %r181, %r103;
	xor.b32  	%r183, %r182, %r85;
	shf.l.wrap.b32 	%r184, %r183, %r183, 1;
	xor.b32  	%r185, %r156, %r176;
	xor.b32  	%r186, %r185, %r112;
	xor.b32  	%r187, %r186, %r94;
	shf.l.wrap.b32 	%r188, %r187, %r187, 1;
	xor.b32  	%r189, %r160, %r180;
	xor.b32  	%r190, %r189, %r121;
	xor.b32  	%r191, %r190, %r103;
	shf.l.wrap.b32 	%r192, %r191, %r191, 1;
	xor.b32  	%r193, %r164, %r184;
	xor.b32  	%r194, %r193, %r130;
	xor.b32  	%r195, %r194, %r112;
	shf.l.wrap.b32 	%r196, %r195, %r195, 1;
	xor.b32  	%r197, %r168, %r188;
	xor.b32  	%r198, %r197, %r139;
	xor.b32  	%r199, %r198, %r121;
	shf.l.wrap.b32 	%r200, %r199, %r199, 1;
	xor.b32  	%r201, %r172, %r192;
	xor.b32  	%r202, %r201, %r148;
	xor.b32  	%r203, %r202, %r130;
	shf.l.wrap.b32 	%r204, %r203, %r203, 1;
	xor.b32  	%r205, %r176, %r196;
	xor.b32  	%r206, %r205, %r152;
	xor.b32  	%r207, %r206, %r139;
	shf.l.wrap.b32 	%r208, %r207, %r207, 1;
	xor.b32  	%r209, %r180, %r200;
	xor.b32  	%r210, %r209, %r156;
	xor.b32  	%r211, %r210, %r148;
	shf.l.wrap.b32 	%r212, %r211, %r211, 1;
	xor.b32  	%r213, %r184, %r204;
	xor.b32  	%r214, %r213, %r160;
	xor.b32  	%r215, %r214, %r152;
	shf.l.wrap.b32 	%r216, %r215, %r215, 1;
	xor.b32  	%r217, %r188, %r208;
	xor.b32  	%r218, %r217, %r164;
	xor.b32  	%r219, %r218, %r156;
	shf.l.wrap.b32 	%r220, %r219, %r219, 1;
	xor.b32  	%r221, %r192, %r212;
	xor.b32  	%r222, %r221, %r168;
	xor.b32  	%r223, %r222, %r160;
	shf.l.wrap.b32 	%r224, %r223, %r223, 1;
	xor.b32  	%r225, %r196, %r216;
	xor.b32  	%r226, %r225, %r172;
	xor.b32  	%r227, %r226, %r164;
	shf.l.wrap.b32 	%r228, %r227, %r227, 1;
	xor.b32  	%r229, %r200, %r220;
	xor.b32  	%r230, %r229, %r176;
	xor.b32  	%r231, %r230, %r168;
	shf.l.wrap.b32 	%r232, %r231, %r231, 1;
	xor.b32  	%r233, %r204, %r224;
	xor.b32  	%r234, %r233, %r180;
	xor.b32  	%r235, %r234, %r172;
	shf.l.wrap.b32 	%r236, %r235, %r235, 1;
	xor.b32  	%r237, %r208, %r228;
	xor.b32  	%r238, %r237, %r184;
	xor.b32  	%r239, %r238, %r176;
	shf.l.wrap.b32 	%r240, %r239, %r239, 1;
	xor.b32  	%r241, %r212, %r232;
	xor.b32  	%r242, %r241, %r188;
	xor.b32  	%r243, %r242, %r180;
	shf.l.wrap.b32 	%r244, %r243, %r243, 1;
	xor.b32  	%r245, %r216, %r236;
	xor.b32  	%r246, %r245, %r192;
	xor.b32  	%r247, %r246, %r184;
	shf.l.wrap.b32 	%r248, %r247, %r247, 1;
	xor.b32  	%r249, %r220, %r240;
	xor.b32  	%r250, %r249, %r196;
	xor.b32  	%r251, %r250, %r188;
	shf.l.wrap.b32 	%r252, %r251, %r251, 1;
	xor.b32  	%r253, %r224, %r244;
	xor.b32  	%r254, %r253, %r200;
	xor.b32  	%r255, %r254, %r192;
	shf.l.wrap.b32 	%r256, %r255, %r255, 1;
	xor.b32  	%r257, %r228, %r248;
	xor.b32  	%r258, %r257, %r204;
	xor.b32  	%r259, %r258, %r196;
	shf.l.wrap.b32 	%r260, %r259, %r259, 1;
	xor.b32  	%r261, %r232, %r252;
	xor.b32  	%r262, %r261, %r208;
	xor.b32  	%r263, %r262, %r200;
	shf.l.wrap.b32 	%r264, %r263, %r263, 1;
	xor.b32  	%r265, %r236, %r256;
	xor.b32  	%r266, %r265, %r212;
	xor.b32  	%r267, %r266, %r204;
	shf.l.wrap.b32 	%r268, %r267, %r267, 1;
	xor.b32  	%r269, %r240, %r260;
	xor.b32  	%r270, %r269, %r216;
	xor.b32  	%r271, %r270, %r208;
	shf.l.wrap.b32 	%r272, %r271, %r271, 1;
	xor.b32  	%r273, %r244, %r264;
	xor.b32  	%r274, %r273, %r220;
	xor.b32  	%r275, %r274, %r212;
	shf.l.wrap.b32 	%r276, %r275, %r275, 1;
	xor.b32  	%r277, %r248, %r268;
	xor.b32  	%r278, %r277, %r224;
	xor.b32  	%r279, %r278, %r216;
	shf.l.wrap.b32 	%r280, %r279, %r279, 1;
	xor.b32  	%r281, %r252, %r272;
	xor.b32  	%r282, %r281, %r228;
	xor.b32  	%r283, %r282, %r220;
	shf.l.wrap.b32 	%r284, %r283, %r283, 1;
	xor.b32  	%r285, %r256, %r276;
	xor.b32  	%r286, %r285, %r232;
	xor.b32  	%r287, %r286, %r224;
	shf.l.wrap.b32 	%r288, %r287, %r287, 1;
	xor.b32  	%r289, %r260, %r280;
	xor.b32  	%r290, %r289, %r236;
	xor.b32  	%r291, %r290, %r228;
	shf.l.wrap.b32 	%r292, %r291, %r291, 1;
	xor.b32  	%r293, %r264, %r284;
	xor.b32  	%r294, %r293, %r240;
	xor.b32  	%r295, %r294, %r232;
	shf.l.wrap.b32 	%r296, %r295, %r295, 1;
	xor.b32  	%r297, %r268, %r288;
	xor.b32  	%r298, %r297, %r244;
	xor.b32  	%r299, %r298, %r236;
	shf.l.wrap.b32 	%r300, %r299, %r299, 1;
	xor.b32  	%r301, %r272, %r292;
	xor.b32  	%r302, %r301, %r248;
	xor.b32  	%r303, %r302, %r240;
	shf.l.wrap.b32 	%r304, %r303, %r303, 1;
	xor.b32  	%r305, %r276, %r296;
	xor.b32  	%r306, %r305, %r252;
	xor.b32  	%r307, %r306, %r244;
	shf.l.wrap.b32 	%r308, %r307, %r307, 1;
	xor.b32  	%r309, %r280, %r300;
	xor.b32  	%r310, %r309, %r256;
	xor.b32  	%r311, %r310, %r248;
	shf.l.wrap.b32 	%r312, %r311, %r311, 1;
	xor.b32  	%r313, %r284, %r304;
	xor.b32  	%r314, %r313, %r260;
	xor.b32  	%r315, %r314, %r252;
	shf.l.wrap.b32 	%r316, %r315, %r315, 1;
	xor.b32  	%r317, %r288, %r308;
	xor.b32  	%r318, %r317, %r264;
	xor.b32  	%r319, %r318, %r256;
	shf.l.wrap.b32 	%r320, %r319, %r319, 1;
	xor.b32  	%r321, %r292, %r312;
	xor.b32  	%r322, %r321, %r268;
	xor.b32  	%r323, %r322, %r260;
	shf.l.wrap.b32 	%r324, %r323, %r323, 1;
	xor.b32  	%r325, %r296, %r316;
	xor.b32  	%r326, %r325, %r272;
	xor.b32  	%r327, %r326, %r264;
	shf.l.wrap.b32 	%r328, %r327, %r327, 1;
	xor.b32  	%r329, %r300, %r320;
	xor.b32  	%r330, %r329, %r276;
	xor.b32  	%r331, %r330, %r268;
	shf.l.wrap.b32 	%r332, %r331, %r331, 1;
	xor.b32  	%r333, %r304, %r324;
	xor.b32  	%r334, %r333, %r280;
	xor.b32  	%r335, %r334, %r272;
	shf.l.wrap.b32 	%r336, %r335, %r335, 1;
	xor.b32  	%r337, %r308, %r328;
	xor.b32  	%r338, %r337, %r284;
	xor.b32  	%r339, %r338, %r276;
	shf.l.wrap.b32 	%r340, %r339, %r339, 1;
	xor.b32  	%r341, %r312, %r332;
	xor.b32  	%r342, %r341, %r288;
	xor.b32  	%r343, %r342, %r280;
	shf.l.wrap.b32 	%r344, %r343, %r343, 1;
	xor.b32  	%r345, %r316, %r336;
	xor.b32  	%r346, %r345, %r292;
	xor.b32  	%r347, %r346, %r284;
	shf.l.wrap.b32 	%r348, %r347, %r347, 1;
	xor.b32  	%r349, %r320, %r340;
	xor.b32  	%r350, %r349, %r296;
	xor.b32  	%r351, %r350, %r288;
	shf.l.wrap.b32 	%r352, %r351, %r351, 1;
	xor.b32  	%r353, %r324, %r344;
	xor.b32  	%r354, %r353, %r300;
	xor.b32  	%r355, %r354, %r292;
	shf.l.wrap.b32 	%r356, %r355, %r355, 1;
	xor.b32  	%r357, %r328, %r348;
	xor.b32  	%r358, %r357, %r304;
	xor.b32  	%r359, %r358, %r296;
	shf.l.wrap.b32 	%r360, %r359, %r359, 1;
	xor.b32  	%r361, %r332, %r352;
	xor.b32  	%r362, %r361, %r308;
	xor.b32  	%r363, %r362, %r300;
	shf.l.wrap.b32 	%r364, %r363, %r363, 1;
	xor.b32  	%r365, %r336, %r356;
	xor.b32  	%r366, %r365, %r312;
	xor.b32  	%r367, %r366, %r304;
	shf.l.wrap.b32 	%r368, %r367, %r367, 1;
	xor.b32  	%r369, %r340, %r360;
	xor.b32  	%r370, %r369, %r316;
	xor.b32  	%r371, %r370, %r308;
	shf.l.wrap.b32 	%r372, %r371, %r371, 1;
	xor.b32  	%r373, %r344, %r364;
	xor.b32  	%r374, %r373, %r320;
	xor.b32  	%r375, %r374, %r312;
	shf.l.wrap.b32 	%r376, %r375, %r375, 1;
	xor.b32  	%r377, %r348, %r368;
	xor.b32  	%r378, %r377, %r324;
	xor.b32  	%r379, %r378, %r316;
	shf.l.wrap.b32 	%r380, %r379, %r379, 1;
	xor.b32  	%r381, %r352, %r372;
	xor.b32  	%r382, %r381, %r328;
	xor.b32  	%r383, %r382, %r320;
	shf.l.wrap.b32 	%r384, %r383, %r383, 1;
	xor.b32  	%r385, %r356, %r376;
	xor.b32  	%r386, %r385, %r332;
	xor.b32  	%r387, %r386, %r324;
	shf.l.wrap.b32 	%r388, %r387, %r387, 1;
	xor.b32  	%r389, %r360, %r380;
	xor.b32  	%r390, %r389, %r336;
	xor.b32  	%r391, %r390, %r328;
	shf.l.wrap.b32 	%r392, %r391, %r391, 1;
	xor.b32  	%r393, %r364, %r384;
	xor.b32  	%r394, %r393, %r340;
	xor.b32  	%r395, %r394, %r332;
	shf.l.wrap.b32 	%r396, %r395, %r395, 1;
	xor.b32  	%r397, %r368, %r388;
	xor.b32  	%r398, %r397, %r344;
	xor.b32  	%r399, %r398, %r336;
	shf.l.wrap.b32 	%r400, %r399, %r399, 1;
	xor.b32  	%r401, %r372, %r392;
	xor.b32  	%r402, %r401, %r348;
	xor.b32  	%r403, %r402, %r340;
	shf.l.wrap.b32 	%r404, %r403, %r403, 1;
	add.s32 	%r405, %r13, -1615554381;
	shf.l.wrap.b32 	%r406, %r405, %r405, 5;
	add.s32 	%r407, %r406, %r22;
	add.s32 	%r408, %r407, 1722862861;
	not.b32 	%r409, %r408;
	and.b32  	%r410, %r405, 1506887872;
	sub.s32 	%r411, 1615554380, %r13;
	and.b32  	%r412, %r411, 2079550178;
	or.b32  	%r413, %r410, %r412;
	shf.l.wrap.b32 	%r414, %r408, %r408, 5;
	add.s32 	%r415, %r414, %r413;
	add.s32 	%r416, %r415, %r31;
	add.s32 	%r417, %r416, -214083945;
	shf.l.wrap.b32 	%r418, %r405, %r405, 30;
	and.b32  	%r419, %r408, %r418;
	and.b32  	%r420, %r409, 1506887872;
	or.b32  	%r421, %r419, %r420;
	shf.l.wrap.b32 	%r422, %r417, %r417, 5;
	add.s32 	%r423, %r422, %r421;
	add.s32 	%r424, %r423, %r40;
	add.s32 	%r425, %r424, -696916869;
	shf.l.wrap.b32 	%r426, %r408, %r408, 30;
	and.b32  	%r427, %r417, %r426;
	not.b32 	%r428, %r417;
	and.b32  	%r429, %r418, %r428;
	or.b32  	%r430, %r427, %r429;
	shf.l.wrap.b32 	%r431, %r425, %r425, 5;
	add.s32 	%r432, %r431, %r430;
	add.s32 	%r433, %r432, %r49;
	add.s32 	%r434, %r433, -1269579175;
	shf.l.wrap.b32 	%r435, %r417, %r417, 30;
	and.b32  	%r436, %r425, %r435;
	not.b32 	%r437, %r425;
	and.b32  	%r438, %r426, %r437;
	or.b32  	%r439, %r436, %r438;
	shf.l.wrap.b32 	%r440, %r434, %r434, 5;
	add.s32 	%r441, %r440, %r418;
	add.s32 	%r442, %r441, %r439;
	add.s32 	%r443, %r442, %r58;
	add.s32 	%r444, %r443, 1518500249;
	shf.l.wrap.b32 	%r445, %r425, %r425, 30;
	and.b32  	%r446, %r434, %r445;
	not.b32 	%r447, %r434;
	and.b32  	%r448, %r435, %r447;
	or.b32  	%r449, %r446, %r448;
	shf.l.wrap.b32 	%r450, %r444, %r444, 5;
	add.s32 	%r451, %r450, %r426;
	add.s32 	%r452, %r451, %r449;
	add.s32 	%r453, %r452, %r67;
	add.s32 	%r454, %r453, 1518500249;
	shf.l.wrap.b32 	%r455, %r434, %r434, 30;
	and.b32  	%r456, %r444, %r455;
	not.b32 	%r457, %r444;
	and.b32  	%r458, %r445, %r457;
	or.b32  	%r459, %r456, %r458;
	shf.l.wrap.b32 	%r460, %r454, %r454, 5;
	add.s32 	%r461, %r460, %r435;
	add.s32 	%r462, %r461, %r459;
	add.s32 	%r463, %r462, %r76;
	add.s32 	%r464, %r463, 1518500249;
	shf.l.wrap.b32 	%r465, %r444, %r444, 30;
	and.b32  	%r466, %r454, %r465;
	not.b32 	%r467, %r454;
	and.b32  	%r468, %r455, %r467;
	or.b32  	%r469, %r466, %r468;
	shf.l.wrap.b32 	%r470, %r464, %r464, 5;
	add.s32 	%r471, %r470, %r445;
	add.s32 	%r472, %r471, %r469;
	add.s32 	%r473, %r472, %r85;
	add.s32 	%r474, %r473, 1518500249;
	shf.l.wrap.b32 	%r475, %r454, %r454, 30;
	and.b32  	%r476, %r464, %r475;
	not.b32 	%r477, %r464;
	and.b32  	%r478, %r465, %r477;
	or.b32  	%r479, %r476, %r478;
	shf.l.wrap.b32 	%r480, %r474, %r474, 5;
	add.s32 	%r481, %r480, %r455;
	add.s32 	%r482, %r481, %r479;
	add.s32 	%r483, %r482, %r94;
	add.s32 	%r484, %r483, 1518500249;
	shf.l.wrap.b32 	%r485, %r464, %r464, 30;
	and.b32  	%r486, %r474, %r485;
	not.b32 	%r487, %r474;
	and.b32  	%r488, %r475, %r487;
	or.b32  	%r489, %r486, %r488;
	shf.l.wrap.b32 	%r490, %r484, %r484, 5;
	add.s32 	%r491, %r490, %r465;
	add.s32 	%r492, %r491, %r489;
	add.s32 	%r493, %r492, %r103;
	add.s32 	%r494, %r493, 1518500249;
	shf.l.wrap.b32 	%r495, %r474, %r474, 30;
	and.b32  	%r496, %r484, %r495;
	not.b32 	%r497, %r484;
	and.b32  	%r498, %r485, %r497;
	or.b32  	%r499, %r496, %r498;
	shf.l.wrap.b32 	%r500, %r494, %r494, 5;
	add.s32 	%r501, %r500, %r475;
	add.s32 	%r502, %r501, %r499;
	add.s32 	%r503, %r502, %r112;
	add.s32 	%r504, %r503, 1518500249;
	shf.l.wrap.b32 	%r505, %r484, %r484, 30;
	and.b32  	%r506, %r494, %r505;
	not.b32 	%r507, %r494;
	and.b32  	%r508, %r495, %r507;
	or.b32  	%r509, %r506, %r508;
	shf.l.wrap.b32 	%r510, %r504, %r504, 5;
	add.s32 	%r511, %r510, %r485;
	add.s32 	%r512, %r511, %r509;
	add.s32 	%r513, %r512, %r121;
	add.s32 	%r514, %r513, 1518500249;
	shf.l.wrap.b32 	%r515, %r494, %r494, 30;
	and.b32  	%r516, %r504, %r515;
	not.b32 	%r517, %r504;
	and.b32  	%r518, %r505, %r517;
	or.b32  	%r519, %r516, %r518;
	shf.l.wrap.b32 	%r520, %r514, %r514, 5;
	add.s32 	%r521, %r520, %r495;
	add.s32 	%r522, %r521, %r519;
	add.s32 	%r523, %r522, %r130;
	add.s32 	%r524, %r523, 1518500249;
	shf.l.wrap.b32 	%r525, %r504, %r504, 30;
	and.b32  	%r526, %r514, %r525;
	not.b32 	%r527, %r514;
	and.b32  	%r528, %r515, %r527;
	or.b32  	%r529, %r526, %r528;
	shf.l.wrap.b32 	%r530, %r524, %r524, 5;
	add.s32 	%r531, %r530, %r505;
	add.s32 	%r532, %r531, %r529;
	add.s32 	%r533, %r532, %r139;
	add.s32 	%r534, %r533, 1518500249;
	shf.l.wrap.b32 	%r535, %r514, %r514, 30;
	and.b32  	%r536, %r524, %r535;
	not.b32 	%r537, %r524;
	and.b32  	%r538, %r525, %r537;
	or.b32  	%r539, %r536, %r538;
	shf.l.wrap.b32 	%r540, %r534, %r534, 5;
	add.s32 	%r541, %r540, %r515;
	add.s32 	%r542, %r541, %r539;
	add.s32 	%r543, %r542, %r148;
	add.s32 	%r544, %r543, 1518500249;
	shf.l.wrap.b32 	%r545, %r524, %r524, 30;
	and.b32  	%r546, %r534, %r545;
	not.b32 	%r547, %r534;
	and.b32  	%r548, %r535, %r547;
	or.b32  	%r549, %r546, %r548;
	shf.l.wrap.b32 	%r550, %r544, %r544, 5;
	add.s32 	%r551, %r550, %r525;
	add.s32 	%r552, %r551, %r549;
	add.s32 	%r553, %r552, %r152;
	add.s32 	%r554, %r553, 1518500249;
	shf.l.wrap.b32 	%r555, %r534, %r534, 30;
	and.b32  	%r556, %r544, %r555;
	not.b32 	%r557, %r544;
	and.b32  	%r558, %r545, %r557;
	or.b32  	%r559, %r556, %r558;
	shf.l.wrap.b32 	%r560, %r554, %r554, 5;
	add.s32 	%r561, %r560, %r535;
	add.s32 	%r562, %r561, %r559;
	add.s32 	%r563, %r562, %r156;
	add.s32 	%r564, %r563, 1518500249;
	shf.l.wrap.b32 	%r565, %r544, %r544, 30;
	and.b32  	%r566, %r554, %r565;
	not.b32 	%r567, %r554;
	and.b32  	%r568, %r555, %r567;
	or.b32  	%r569, %r566, %r568;
	shf.l.wrap.b32 	%r570, %r564, %r564, 5;
	add.s32 	%r571, %r570, %r545;
	add.s32 	%r572, %r571, %r569;
	add.s32 	%r573, %r572, %r160;
	add.s32 	%r574, %r573, 1518500249;
	shf.l.wrap.b32 	%r575, %r554, %r554, 30;
	and.b32  	%r576, %r564, %r575;
	not.b32 	%r577, %r564;
	and.b32  	%r578, %r565, %r577;
	or.b32  	%r579, %r576, %r578;
	shf.l.wrap.b32 	%r580, %r574, %r574, 5;
	add.s32 	%r581, %r580, %r555;
	add.s32 	%r582, %r581, %r579;
	add.s32 	%r583, %r582, %r164;
	add.s32 	%r584, %r583, 1518500249;
	shf.l.wrap.b32 	%r585, %r564, %r564, 30;
	xor.b32  	%r586, %r585, %r575;
	xor.b32  	%r587, %r586, %r574;
	shf.l.wrap.b32 	%r588, %r584, %r584, 5;
	add.s32 	%r589, %r588, %r565;
	add.s32 	%r590, %r589, %r587;
	add.s32 	%r591, %r590, %r168;
	add.s32 	%r592, %r591, 1859775393;
	shf.l.wrap.b32 	%r593, %r574, %r574, 30;
	xor.b32  	%r594, %r593, %r585;
	xor.b32  	%r595, %r594, %r584;
	shf.l.wrap.b32 	%r596, %r592, %r592, 5;
	add.s32 	%r597, %r596, %r575;
	add.s32 	%r598, %r597, %r595;
	add.s32 	%r599, %r598, %r172;
	add.s32 	%r600, %r599, 1859775393;
	shf.l.wrap.b32 	%r601, %r584, %r584, 30;
	xor.b32  	%r602, %r601, %r593;
	xor.b32  	%r603, %r602, %r592;
	shf.l.wrap.b32 	%r604, %r600, %r600, 5;
	add.s32 	%r605, %r604, %r585;
	add.s32 	%r606, %r605, %r603;
	add.s32 	%r607, %r606, %r176;
	add.s32 	%r608, %r607, 1859775393;
	shf.l.wrap.b32 	%r609, %r592, %r592, 30;
	xor.b32  	%r610, %r609, %r601;
	xor.b32  	%r611, %r610, %r600;
	shf.l.wrap.b32 	%r612, %r608, %r608, 5;
	add.s32 	%r613, %r612, %r593;
	add.s32 	%r614, %r613, %r611;
	add.s32 	%r615, %r614, %r180;
	add.s32 	%r616, %r615, 1859775393;
	shf.l.wrap.b32 	%r617, %r600, %r600, 30;
	xor.b32  	%r618, %r617, %r609;
	xor.b32  	%r619, %r618, %r608;
	shf.l.wrap.b32 	%r620, %r616, %r616, 5;
	add.s32 	%r621, %r620, %r601;
	add.s32 	%r622, %r621, %r619;
	add.s32 	%r623, %r622, %r184;
	add.s32 	%r624, %r623, 1859775393;
	shf.l.wrap.b32 	%r625, %r608, %r608, 30;
	xor.b32  	%r626, %r625, %r617;
	xor.b32  	%r627, %r626, %r616;
	shf.l.wrap.b32 	%r628, %r624, %r624, 5;
	add.s32 	%r629, %r628, %r609;
	add.s32 	%r630, %r629, %r627;
	add.s32 	%r631, %r630, %r188;
	add.s32 	%r632, %r631, 1859775393;
	shf.l.wrap.b32 	%r633, %r616, %r616, 30;
	xor.b32  	%r634, %r633, %r625;
	xor.b32  	%r635, %r634, %r624;
	shf.l.wrap.b32 	%r636, %r632, %r632, 5;
	add.s32 	%r637, %r636, %r617;
	add.s32 	%r638, %r637, %r635;
	add.s32 	%r639, %r638, %r192;
	add.s32 	%r640, %r639, 1859775393;
	shf.l.wrap.b32 	%r641, %r624, %r624, 30;
	xor.b32  	%r642, %r641, %r633;
	xor.b32  	%r643, %r642, %r632;
	shf.l.wrap.b32 	%r644, %r640, %r640, 5;
	add.s32 	%r645, %r644, %r625;
	add.s32 	%r646, %r645, %r643;
	add.s32 	%r647, %r646, %r196;
	add.s32 	%r648, %r647, 1859775393;
	shf.l.wrap.b32 	%r649, %r632, %r632, 30;
	xor.b32  	%r650, %r649, %r641;
	xor.b32  	%r651, %r650, %r640;
	shf.l.wrap.b32 	%r652, %r648, %r648, 5;
	add.s32 	%r653, %r652, %r633;
	add.s32 	%r654, %r653, %r651;
	add.s32 	%r655, %r654, %r200;
	add.s32 	%r656, %r655, 1859775393;
	shf.l.wrap.b32 	%r657, %r640, %r640, 30;
	xor.b32  	%r658, %r657, %r649;
	xor.b32  	%r659, %r658, %r648;
	shf.l.wrap.b32 	%r660, %r656, %r656, 5;
	add.s32 	%r661, %r660, %r641;
	add.s32 	%r662, %r661, %r659;
	add.s32 	%r663, %r662, %r204;
	add.s32 	%r664, %r663, 1859775393;
	shf.l.wrap.b32 	%r665, %r648, %r648, 30;
	xor.b32  	%r666, %r665, %r657;
	xor.b32  	%r667, %r666, %r656;
	shf.l.wrap.b32 	%r668, %r664, %r664, 5;
	add.s32 	%r669, %r668, %r649;
	add.s32 	%r670, %r669, %r667;
	add.s32 	%r671, %r670, %r208;
	add.s32 	%r672, %r671, 1859775393;
	shf.l.wrap.b32 	%r673, %r656, %r656, 30;
	xor.b32  	%r674, %r673, %r665;
	xor.b32  	%r675, %r674, %r664;
	shf.l.wrap.b32 	%r676, %r672, %r672, 5;
	add.s32 	%r677, %r676, %r657;
	add.s32 	%r678, %r677, %r675;
	add.s32 	%r679, %r678, %r212;
	add.s32 	%r680, %r679, 1859775393;
	shf.l.wrap.b32 	%r681, %r664, %r664, 30;
	xor.b32  	%r682, %r681, %r673;
	xor.b32  	%r683, %r682, %r672;
	shf.l.wrap.b32 	%r684, %r680, %r680, 5;
	add.s32 	%r685, %r684, %r665;
	add.s32 	%r686, %r685, %r683;
	add.s32 	%r687, %r686, %r216;
	add.s32 	%r688, %r687, 1859775393;
	shf.l.wrap.b32 	%r689, %r672, %r672, 30;
	xor.b32  	%r690, %r689, %r681;
	xor.b32  	%r691, %r690, %r680;
	shf.l.wrap.b32 	%r692, %r688, %r688, 5;
	add.s32 	%r693, %r692, %r673;
	add.s32 	%r694, %r693, %r691;
	add.s32 	%r695, %r694, %r220;
	add.s32 	%r696, %r695, 1859775393;
	shf.l.wrap.b32 	%r697, %r680, %r680, 30;
	xor.b32  	%r698, %r697, %r689;
	xor.b32  	%r699, %r698, %r688;
	shf.l.wrap.b32 	%r700, %r696, %r696, 5;
	add.s32 	%r701, %r700, %r681;
	add.s32 	%r702, %r701, %r699;
	add.s32 	%r703, %r702, %r224;
	add.s32 	%r704, %r703, 1859775393;
	shf.l.wrap.b32 	%r705, %r688, %r688, 30;
	xor.b32  	%r706, %r705, %r697;
	xor.b32  	%r707, %r706, %r696;
	shf.l.wrap.b32 	%r708, %r704, %r704, 5;
	add.s32 	%r709, %r708, %r689;
	add.s32 	%r710, %r709, %r707;
	add.s32 	%r711, %r710, %r228;
	add.s32 	%r712, %r711, 1859775393;
	shf.l.wrap.b32 	%r713, %r696, %r696, 30;
	xor.b32  	%r714, %r713, %r705;
	xor.b32  	%r715, %r714, %r704;
	shf.l.wrap.b32 	%r716, %r712, %r712, 5;
	add.s32 	%r717, %r716, %r697;
	add.s32 	%r718, %r717, %r715;
	add.s32 	%r719, %r718, %r232;
	add.s32 	%r720, %r719, 1859775393;
	shf.l.wrap.b32 	%r721, %r704, %r704, 30;
	xor.b32  	%r722, %r721, %r713;
	xor.b32  	%r723, %r722, %r712;
	shf.l.wrap.b32 	%r724, %r720, %r720, 5;
	add.s32 	%r725, %r724, %r705;
	add.s32 	%r726, %r725, %r723;
	add.s32 	%r727, %r726, %r236;
	add.s32 	%r728, %r727, 1859775393;
	shf.l.wrap.b32 	%r729, %r712, %r712, 30;
	xor.b32  	%r730, %r729, %r721;
	xor.b32  	%r731, %r730, %r720;
	shf.l.wrap.b32 	%r732, %r728, %r728, 5;
	add.s32 	%r733, %r732, %r713;
	add.s32 	%r734, %r733, %r731;
	add.s32 	%r735, %r734, %r240;
	add.s32 	%r736, %r735, 1859775393;
	shf.l.wrap.b32 	%r737, %r720, %r720, 30;
	xor.b32  	%r738, %r737, %r729;
	xor.b32  	%r739, %r738, %r728;
	shf.l.wrap.b32 	%r740, %r736, %r736, 5;
	add.s32 	%r741, %r740, %r721;
	add.s32 	%r742, %r741, %r739;
	add.s32 	%r743, %r742, %r244;
	add.s32 	%r744, %r743, 1859775393;
	shf.l.wrap.b32 	%r745, %r728, %r728, 30;
	or.b32  	%r746, %r745, %r737;
	and.b32  	%r747, %r736, %r746;
	and.b32  	%r748, %r745, %r737;
	or.b32  	%r749, %r747, %r748;
	shf.l.wrap.b32 	%r750, %r744, %r744, 5;
	add.s32 	%r751, %r750, %r729;
	add.s32 	%r752, %r751, %r749;
	add.s32 	%r753, %r752, %r248;
	add.s32 	%r754, %r753, -1894007588;
	shf.l.wrap.b32 	%r755, %r736, %r736, 30;
	or.b32  	%r756, %r755, %r745;
	and.b32  	%r757, %r744, %r756;
	and.b32  	%r758, %r755, %r745;
	or.b32  	%r759, %r757, %r758;
	shf.l.wrap.b32 	%r760, %r754, %r754, 5;
	add.s32 	%r761, %r760, %r737;
	add.s32 	%r762, %r761, %r759;
	add.s32 	%r763, %r762, %r252;
	add.s32 	%r764, %r763, -1894007588;
	shf.l.wrap.b32 	%r765, %r744, %r744, 30;
	or.b32  	%r766, %r765, %r755;
	and.b32  	%r767, %r754, %r766;
	and.b32  	%r768, %r765, %r755;
	or.b32  	%r769, %r767, %r768;
	shf.l.wrap.b32 	%r770, %r764, %r764, 5;
	add.s32 	%r771, %r770, %r745;
	add.s32 	%r772, %r771, %r769;
	add.s32 	%r773, %r772, %r256;
	add.s32 	%r774, %r773, -1894007588;
	shf.l.wrap.b32 	%r775, %r754, %r754, 30;
	or.b32  	%r776, %r775, %r765;
	and.b32  	%r777, %r764, %r776;
	and.b32  	%r778, %r775, %r765;
	or.b32  	%r779, %r777, %r778;
	shf.l.wrap.b32 	%r780, %r774, %r774, 5;
	add.s32 	%r781, %r780, %r755;
	add.s32 	%r782, %r781, %r779;
	add.s32 	%r783, %r782, %r260;
	add.s32 	%r784, %r783, -1894007588;
	shf.l.wrap.b32 	%r785, %r764, %r764, 30;
	or.b32  	%r786, %r785, %r775;
	and.b32  	%r787, %r774, %r786;
	and.b32  	%r788, %r785, %r775;
	or.b32  	%r789, %r787, %r788;
	shf.l.wrap.b32 	%r790, %r784, %r784, 5;
	add.s32 	%r791, %r790, %r765;
	add.s32 	%r792, %r791, %r789;
	add.s32 	%r793, %r792, %r264;
	add.s32 	%r794, %r793, -1894007588;
	shf.l.wrap.b32 	%r795, %r774, %r774, 30;
	or.b32  	%r796, %r795, %r785;
	and.b32  	%r797, %r784, %r796;
	and.b32  	%r798, %r795, %r785;
	or.b32  	%r799, %r797, %r798;
	shf.l.wrap.b32 	%r800, %r794, %r794, 5;
	add.s32 	%r801, %r800, %r775;
	add.s32 	%r802, %r801, %r799;
	add.s32 	%r803, %r802, %r268;
	add.s32 	%r804, %r803, -1894007588;
	shf.l.wrap.b32 	%r805, %r784, %r784, 30;
	or.b32  	%r806, %r805, %r795;
	and.b32  	%r807, %r794, %r806;
	and.b32  	%r808, %r805, %r795;
	or.b32  	%r809, %r807, %r808;
	shf.l.wrap.b32 	%r810, %r804, %r804, 5;
	add.s32 	%r811, %r810, %r785;
	add.s32 	%r812, %r811, %r809;
	add.s32 	%r813, %r812, %r272;
	add.s32 	%r814, %r813, -1894007588;
	shf.l.wrap.b32 	%r815, %r794, %r794, 30;
	or.b32  	%r816, %r815, %r805;
	and.b32  	%r817, %r804, %r816;
	and.b32  	%r818, %r815, %r805;
	or.b32  	%r819, %r817, %r818;
	shf.l.wrap.b32 	%r820, %r814, %r814, 5;
	add.s32 	%r821, %r820, %r795;
	add.s32 	%r822, %r821, %r819;
	add.s32 	%r823, %r822, %r276;
	add.s32 	%r824, %r823, -1894007588;
	shf.l.wrap.b32 	%r825, %r804, %r804, 30;
	or.b32  	%r826, %r825, %r815;
	and.b32  	%r827, %r814, %r826;
	and.b32  	%r828, %r825, %r815;
	or.b32  	%r829, %r827, %r828;
	shf.l.wrap.b32 	%r830, %r824, %r824, 5;
	add.s32 	%r831, %r830, %r805;
	add.s32 	%r832, %r831, %r829;
	add.s32 	%r833, %r832, %r280;
	add.s32 	%r834, %r833, -1894007588;
	shf.l.wrap.b32 	%r835, %r814, %r814, 30;
	or.b32  	%r836, %r835, %r825;
	and.b32  	%r837, %r824, %r836;
	and.b32  	%r838, %r835, %r825;
	or.b32  	%r839, %r837, %r838;
	shf.l.wrap.b32 	%r840, %r834, %r834, 5;
	add.s32 	%r841, %r840, %r815;
	add.s32 	%r842, %r841, %r839;
	add.s32 	%r843, %r842, %r284;
	add.s32 	%r844, %r843, -1894007588;
	shf.l.wrap.b32 	%r845, %r824, %r824, 30;
	or.b32  	%r846, %r845, %r835;
	and.b32  	%r847, %r834, %r846;
	and.b32  	%r848, %r845, %r835;
	or.b32  	%r849, %r847, %r848;
	shf.l.wrap.b32 	%r850, %r844, %r844, 5;
	add.s32 	%r851, %r850, %r825;
	add.s32 	%r852, %r851, %r849;
	add.s32 	%r853, %r852, %r288;
	add.s32 	%r854, %r853, -1894007588;
	shf.l.wrap.b32 	%r855, %r834, %r834, 30;
	or.b32  	%r856, %r855, %r845;
	and.b32  	%r857, %r844, %r856;
	and.b32  	%r858, %r855, %r845;
	or.b32  	%r859, %r857, %r858;
	shf.l.wrap.b32 	%r860, %r854, %r854, 5;
	add.s32 	%r861, %r860, %r835;
	add.s32 	%r862, %r861, %r859;
	add.s32 	%r863, %r862, %r292;
	add.s32 	%r864, %r863, -1894007588;
	shf.l.wrap.b32 	%r865, %r844, %r844, 30;
	or.b32  	%r866, %r865, %r855;
	and.b32  	%r867, %r854, %r866;
	and.b32  	%r868, %r865, %r855;
	or.b32  	%r869, %r867, %r868;
	shf.l.wrap.b32 	%r870, %r864, %r864, 5;
	add.s32 	%r871, %r870, %r845;
	add.s32 	%r872, %r871, %r869;
	add.s32 	%r873, %r872, %r296;
	add.s32 	%r874, %r873, -1894007588;
	shf.l.wrap.b32 	%r875, %r854, %r854, 30;
	or.b32  	%r876, %r875, %r865;
	and.b32  	%r877, %r864, %r876;
	and.b32  	%r878, %r875, %r865;
	or.b32  	%r879, %r877, %r878;
	shf.l.wrap.b32 	%r880, %r874, %r874, 5;
	add.s32 	%r881, %r880, %r855;
	add.s32 	%r882, %r881, %r879;
	add.s32 	%r883, %r882, %r300;
	add.s32 	%r884, %r883, -1894007588;
	shf.l.wrap.b32 	%r885, %r864, %r864, 30;
	or.b32  	%r886, %r885, %r875;
	and.b32  	%r887, %r874, %r886;
	and.b32  	%r888, %r885, %r875;
	or.b32  	%r889, %r887, %r888;
	shf.l.wrap.b32 	%r890, %r884, %r884, 5;
	add.s32 	%r891, %r890, %r865;
	add.s32 	%r892, %r891, %r889;
	add.s32 	%r893, %r892, %r304;
	add.s32 	%r894, %r893, -1894007588;
	shf.l.wrap.b32 	%r895, %r874, %r874, 30;
	or.b32  	%r896, %r895, %r885;
	and.b32  	%r897, %r884, %r896;
	and.b32  	%r898, %r895, %r885;
	or.b32  	%r899, %r897, %r898;
	shf.l.wrap.b32 	%r900, %r894, %r894, 5;
	add.s32 	%r901, %r900, %r875;
	add.s32 	%r902, %r901, %r899;
	add.s32 	%r903, %r902, %r308;
	add.s32 	%r904, %r903, -1894007588;
	shf.l.wrap.b32 	%r905, %r884, %r884, 30;
	or.b32  	%r906, %r905, %r895;
	and.b32  	%r907, %r894, %r906;
	and.b32  	%r908, %r905, %r895;
	or.b32  	%r909, %r907, %r908;
	shf.l.wrap.b32 	%r910, %r904, %r904, 5;
	add.s32 	%r911, %r910, %r885;
	add.s32 	%r912, %r911, %r909;
	add.s32 	%r913, %r912, %r312;
	add.s32 	%r914, %r913, -1894007588;
	shf.l.wrap.b32 	%r915, %r894, %r894, 30;
	or.b32  	%r916, %r915, %r905;
	and.b32  	%r917, %r904, %r916;
	and.b32  	%r918, %r915, %r905;
	or.b32  	%r919, %r917, %r918;
	shf.l.wrap.b32 	%r920, %r914, %r914, 5;
	add.s32 	%r921, %r920, %r895;
	add.s32 	%r922, %r921, %r919;
	add.s32 	%r923, %r922, %r316;
	add.s32 	%r924, %r923, -1894007588;
	shf.l.wrap.b32 	%r925, %r904, %r904, 30;
	or.b32  	%r926, %r925, %r915;
	and.b32  	%r927, %r914, %r926;
	and.b32  	%r928, %r925, %r915;
	or.b32  	%r929, %r927, %r928;
	shf.l.wrap.b32 	%r930, %r924, %r924, 5;
	add.s32 	%r931, %r930, %r905;
	add.s32 	%r932, %r931, %r929;
	add.s32 	%r933, %r932, %r320;
	add.s32 	%r934, %r933, -1894007588;
	shf.l.wrap.b32 	%r935, %r914, %r914, 30;
	or.b32  	%r936, %r935, %r925;
	and.b32  	%r937, %r924, %r936;
	and.b32  	%r938, %r935, %r925;
	or.b32  	%r939, %r937, %r938;
	shf.l.wrap.b32 	%r940, %r934, %r934, 5;
	add.s32 	%r941, %r940, %r915;
	add.s32 	%r942, %r941, %r939;
	add.s32 	%r943, %r942, %r324;
	add.s32 	%r944, %r943, -1894007588;
	shf.l.wrap.b32 	%r945, %r924, %r924, 30;
	xor.b32  	%r946, %r945, %r935;
	xor.b32  	%r947, %r946, %r934;
	shf.l.wrap.b32 	%r948, %r944, %r944, 5;
	add.s32 	%r949, %r948, %r925;
	add.s32 	%r950, %r949, %r947;
	add.s32 	%r951, %r950, %r328;
	add.s32 	%r952, %r951, -899497514;
	shf.l.wrap.b32 	%r953, %r934, %r934, 30;
	xor.b32  	%r954, %r953, %r945;
	xor.b32  	%r955, %r954, %r944;
	shf.l.wrap.b32 	%r956, %r952, %r952, 5;
	add.s32 	%r957, %r956, %r935;
	add.s32 	%r958, %r957, %r955;
	add.s32 	%r959, %r958, %r332;
	add.s32 	%r960, %r959, -899497514;
	shf.l.wrap.b32 	%r961, %r944, %r944, 30;
	xor.b32  	%r962, %r961, %r953;
	xor.b32  	%r963, %r962, %r952;
	shf.l.wrap.b32 	%r964, %r960, %r960, 5;
	add.s32 	%r965, %r964, %r945;
	add.s32 	%r966, %r965, %r963;
	add.s32 	%r967, %r966, %r336;
	add.s32 	%r968, %r967, -899497514;
	shf.l.wrap.b32 	%r969, %r952, %r952, 30;
	xor.b32  	%r970, %r969, %r961;
	xor.b32  	%r971, %r970, %r960;
	shf.l.wrap.b32 	%r972, %r968, %r968, 5;
	add.s32 	%r973, %r972, %r953;
	add.s32 	%r974, %r973, %r971;
	add.s32 	%r975, %r974, %r340;
	add.s32 	%r976, %r975, -899497514;
	shf.l.wrap.b32 	%r977, %r960, %r960, 30;
	xor.b32  	%r978, %r977, %r969;
	xor.b32  	%r979, %r978, %r968;
	shf.l.wrap.b32 	%r980, %r976, %r976, 5;
	add.s32 	%r981, %r980, %r961;
	add.s32 	%r982, %r981, %r979;
	add.s32 	%r983, %r982, %r344;
	add.s32 	%r984, %r983, -899497514;
	shf.l.wrap.b32 	%r985, %r968, %r968, 30;
	xor.b32  	%r986, %r985, %r977;
	xor.b32  	%r987, %r986, %r976;
	shf.l.wrap.b32 	%r988, %r984, %r984, 5;
	add.s32 	%r989, %r988, %r969;
	add.s32 	%r990, %r989, %r987;
	add.s32 	%r991, %r990, %r348;
	add.s32 	%r992, %r991, -899497514;
	shf.l.wrap.b32 	%r993, %r976, %r976, 30;
	xor.b32  	%r994, %r993, %r985;
	xor.b32  	%r995, %r994, %r984;
	shf.l.wrap.b32 	%r996, %r992, %r992, 5;
	add.s32 	%r997, %r996, %r977;
	add.s32 	%r998, %r997, %r995;
	add.s32 	%r999, %r998, %r352;
	add.s32 	%r1000, %r999, -899497514;
	shf.l.wrap.b32 	%r1001, %r984, %r984, 30;
	xor.b32  	%r1002, %r1001, %r993;
	xor.b32  	%r1003, %r1002, %r992;
	shf.l.wrap.b32 	%r1004, %r1000, %r1000, 5;
	add.s32 	%r1005, %r1004, %r985;
	add.s32 	%r1006, %r1005, %r1003;
	add.s32 	%r1007, %r1006, %r356;
	add.s32 	%r1008, %r1007, -899497514;
	shf.l.wrap.b32 	%r1009, %r992, %r992, 30;
	xor.b32  	%r1010, %r1009, %r1001;
	xor.b32  	%r1011, %r1010, %r1000;
	shf.l.wrap.b32 	%r1012, %r1008, %r1008, 5;
	add.s32 	%r1013, %r1012, %r993;
	add.s32 	%r1014, %r1013, %r1011;
	add.s32 	%r1015, %r1014, %r360;
	add.s32 	%r1016, %r1015, -899497514;
	shf.l.wrap.b32 	%r1017, %r1000, %r1000, 30;
	xor.b32  	%r1018, %r1017, %r1009;
	xor.b32  	%r1019, %r1018, %r1008;
	shf.l.wrap.b32 	%r1020, %r1016, %r1016, 5;
	add.s32 	%r1021, %r1020, %r1001;
	add.s32 	%r1022, %r1021, %r1019;
	add.s32 	%r1023, %r1022, %r364;
	add.s32 	%r1024, %r1023, -899497514;
	shf.l.wrap.b32 	%r1025, %r1008, %r1008, 30;
	xor.b32  	%r1026, %r1025, %r1017;
	xor.b32  	%r1027, %r1026, %r1016;
	shf.l.wrap.b32 	%r1028, %r1024, %r1024, 5;
	add.s32 	%r1029, %r1028, %r1009;
	add.s32 	%r1030, %r1029, %r1027;
	add.s32 	%r1031, %r1030, %r368;
	add.s32 	%r1032, %r1031, -899497514;
	shf.l.wrap.b32 	%r1033, %r1016, %r1016, 30;
	xor.b32  	%r1034, %r1033, %r1025;
	xor.b32  	%r1035, %r1034, %r1024;
	shf.l.wrap.b32 	%r1036, %r1032, %r1032, 5;
	add.s32 	%r1037, %r1036, %r1017;
	add.s32 	%r1038, %r1037, %r1035;
	add.s32 	%r1039, %r1038, %r372;
	add.s32 	%r1040, %r1039, -899497514;
	shf.l.wrap.b32 	%r1041, %r1024, %r1024, 30;
	xor.b32  	%r1042, %r1041, %r1033;
	xor.b32  	%r1043, %r1042, %r1032;
	shf.l.wrap.b32 	%r1044, %r1040, %r1040, 5;
	add.s32 	%r1045, %r1044, %r1025;
	add.s32 	%r1046, %r1045, %r1043;
	add.s32 	%r1047, %r1046, %r376;
	add.s32 	%r1048, %r1047, -899497514;
	shf.l.wrap.b32 	%r1049, %r1032, %r1032, 30;
	xor.b32  	%r1050, %r1049, %r1041;
	xor.b32  	%r1051, %r1050, %r1040;
	shf.l.wrap.b32 	%r1052, %r1048, %r1048, 5;
	add.s32 	%r1053, %r1052, %r1033;
	add.s32 	%r1054, %r1053, %r1051;
	add.s32 	%r1055, %r1054, %r380;
	add.s32 	%r1056, %r1055, -899497514;
	shf.l.wrap.b32 	%r1057, %r1040, %r1040, 30;
	xor.b32  	%r1058, %r1057, %r1049;
	xor.b32  	%r1059, %r1058, %r1048;
	shf.l.wrap.b32 	%r1060, %r1056, %r1056, 5;
	add.s32 	%r1061, %r1060, %r1041;
	add.s32 	%r1062, %r1061, %r1059;
	add.s32 	%r1063, %r1062, %r384;
	add.s32 	%r1064, %r1063, -899497514;
	shf.l.wrap.b32 	%r1065, %r1048, %r1048, 30;
	xor.b32  	%r1066, %r1065, %r1057;
	xor.b32  	%r1067, %r1066, %r1056;
	shf.l.wrap.b32 	%r1068, %r1064, %r1064, 5;
	add.s32 	%r1069, %r1068, %r1049;
	add.s32 	%r1070, %r1069, %r1067;
	add.s32 	%r1071, %r1070, %r388;
	add.s32 	%r1072, %r1071, -899497514;
	shf.l.wrap.b32 	%r1073, %r1056, %r1056, 30;
	xor.b32  	%r1074, %r1073, %r1065;
	xor.b32  	%r1075, %r1074, %r1064;
	shf.l.wrap.b32 	%r1076, %r1072, %r1072, 5;
	add.s32 	%r1077, %r1076, %r1057;
	add.s32 	%r1078, %r1077, %r1075;
	add.s32 	%r1079, %r1078, %r392;
	add.s32 	%r1080, %r1079, -899497514;
	shf.l.wrap.b32 	%r1081, %r1064, %r1064, 30;
	xor.b32  	%r1082, %r1081, %r1073;
	xor.b32  	%r1083, %r1082, %r1072;
	shf.l.wrap.b32 	%r1084, %r1080, %r1080, 5;
	add.s32 	%r1085, %r1084, %r1065;
	add.s32 	%r1086, %r1085, %r1083;
	add.s32 	%r1087, %r1086, %r396;
	add.s32 	%r1088, %r1087, -899497514;
	shf.l.wrap.b32 	%r1089, %r1072, %r1072, 30;
	xor.b32  	%r1090, %r1089, %r1081;
	xor.b32  	%r1091, %r1090, %r1080;
	shf.l.wrap.b32 	%r1092, %r1088, %r1088, 5;
	add.s32 	%r1093, %r1092, %r1073;
	add.s32 	%r1094, %r1093, %r1091;
	add.s32 	%r1095, %r1094, %r400;
	add.s32 	%r1096, %r1095, -899497514;
	shf.l.wrap.b32 	%r1097, %r1080, %r1080, 30;
	xor.b32  	%r1098, %r1097, %r1089;
	xor.b32  	%r1099, %r1098, %r1088;
	shf.l.wrap.b32 	%r1100, %r1096, %r1096, 5;
	add.s32 	%r1101, %r1100, %r1081;
	add.s32 	%r1102, %r1101, %r1099;
	add.s32 	%r1103, %r1102, %r404;
	shf.l.wrap.b32 	%r1104, %r1088, %r1088, 30;
	add.s32 	%r1105, %r1103, 833086679;
	add.s32 	%r1106, %r1095, -1171231393;
	add.s32 	%r1107, %r1104, -1732584194;
	add.s32 	%r1108, %r1097, 271733878;
	add.s32 	%r1109, %r1089, -1009589776;
	shr.u32 	%r1110, %r1105, 24;
	st.global.u8 	[%rd9], %r1110;
	shr.u32 	%r1111, %r1105, 16;
	st.global.u8 	[%rd9+1], %r1111;
	shr.u32 	%r1112, %r1105, 8;
	st.global.u8 	[%rd9+2], %r1112;
	st.global.u8 	[%rd9+3], %r1105;
	shr.u32 	%r1113, %r1106, 24;
	st.global.u8 	[%rd9+4], %r1113;
	shr.u32 	%r1114, %r1106, 16;
	st.global.u8 	[%rd9+5], %r1114;
	shr.u32 	%r1115, %r1106, 8;
	st.global.u8 	[%rd9+6], %r1115;
	st.global.u8 	[%rd9+7], %r1106;
	shr.u32 	%r1116, %r1107, 24;
	st.global.u8 	[%rd9+8], %r1116;
	shr.u32 	%r1117, %r1107, 16;
	st.global.u8 	[%rd9+9], %r1117;
	shr.u32 	%r1118, %r1107, 8;
	st.global.u8 	[%rd9+10], %r1118;
	st.global.u8 	[%rd9+11], %r1107;
	shr.u32 	%r1119, %r1108, 24;
	st.global.u8 	[%rd9+12], %r1119;
	shr.u32 	%r1120, %r1108, 16;
	st.global.u8 	[%rd9+13], %r1120;
	shr.u32 	%r1121, %r1108, 8;
	st.global.u8 	[%rd9+14], %r1121;
	st.global.u8 	[%rd9+15], %r1108;
	shr.u32 	%r1122, %r1109, 24;
	st.global.u8 	[%rd9+16], %r1122;
	shr.u32 	%r1123, %r1109, 16;
	st.global.u8 	[%rd9+17], %r1123;
	shr.u32 	%r1124, %r1109, 8;
	st.global.u8 	[%rd9+18], %r1124;
	st.global.u8 	[%rd9+19], %r1109;
$L__BB7_2:
	ret;

}
	// .globl	_Z11sha1_kernelILi8EEvPKhPhm
.visible .entry _Z11sha1_kernelILi8EEvPKhPhm(
	.param .u64 .ptr .align 1 _Z11sha1_kernelILi8EEvPKhPhm_param_0,
	.param .u64 .ptr .align 1 _Z11sha1_kernelILi8EEvPKhPhm_param_1,
	.param .u64 _Z11sha1_kernelILi8EEvPKhPhm_param_2
)
{
	.reg .pred 	%p<2>;
	.reg .b16 	%rs<17>;
	.reg .b32 	%r<1125>;
	.reg .b64 	%rd<10>;

	ld.param.u64 	%rd2, [_Z11sha1_kernelILi8EEvPKhPhm_param_0];
	ld.param.u64 	%rd3, [_Z11sha1_kernelILi8EEvPKhPhm_param_1];
	ld.param.u64 	%rd4, [_Z11sha1_kernelILi8EEvPKhPhm_param_2];
	mov.u32 	%r1, %ctaid.x;
	mov.u32 	%r2, %ntid.x;
	mov.u32 	%r3, %tid.x;
	mad.lo.s32 	%r4, %r1, %r2, %r3;
	cvt.u64.u32 	%rd1, %r4;
	setp.le.u64 	%p1, %rd4, %rd1;
	@%p1 bra 	$L__BB8_2;
	cvta.to.global.u64 	%rd5, %rd3;
	cvta.to.global.u64 	%rd6, %rd2;
	shl.b64 	%rd7, %rd1, 6;
	add.s64 	%rd8, %rd6, %rd7;
	mad.lo.s64 	%rd9, %rd1, 20, %rd5;
	ld.global.u8 	%r5, [%rd8];
	shl.b32 	%r6, %r5, 24;
	ld.global.u8 	%r7, [%rd8+1];
	shl.b32 	%r8, %r7, 16;
	or.b32  	%r9, %r8, %r6;
	ld.global.u8 	%rs1, [%rd8+2];
	mul.wide.u16 	%r10, %rs1, 256;
	or.b32  	%r11, %r9, %r10;
	ld.global.u8 	%r12, [%rd8+3];
	or.b32  	%r13, %r11, %r12;
	ld.global.u8 	%r14, [%rd8+4];
	shl.b32 	%r15, %r14, 24;
	ld.global.u8 	%r16, [%rd8+5];
	shl.b32 	%r17, %r16, 16;
	or.b32  	%r18, %r17, %r15;
	ld.global.u8 	%rs2, [%rd8+6];
	mul.wide.u16 	%r19, %rs2, 256;
	or.b32  	%r20, %r18, %r19;
	ld.global.u8 	%r21, [%rd8+7];
	or.b32  	%r22, %r20, %r21;
	ld.global.u8 	%r23, [%rd8+8];
	shl.b32 	%r24, %r23, 24;
	ld.global.u8 	%r25, [%rd8+9];
	shl.b32 	%r26, %r25, 16;
	or.b32  	%r27, %r26, %r24;
	ld.global.u8 	%rs3, [%rd8+10];
	mul.wide.u16 	%r28, %rs3, 256;
	or.b32  	%r29, %r27, %r28;
	ld.global.u8 	%r30, [%rd8+11];
	or.b32  	%r31, %r29, %r30;
	ld.global.u8 	%r32, [%rd8+12];
	shl.b32 	%r33, %r32, 24;
	ld.global.u8 	%r34, [%rd8+13];
	shl.b32 	%r35, %r34, 16;
	or.b32  	%r36, %r35, %r33;
	ld.global.u8 	%rs4, [%rd8+14];
	mul.wide.u16 	%r37, %rs4, 256;
	or.b32  	%r38, %r36, %r37;
	ld.global.u8 	%r39, [%rd8+15];
	or.b32  	%r40, %r38, %r39;
	ld.global.u8 	%r41, [%rd8+16];
	shl.b32 	%r42, %r41, 24;
	ld.global.u8 	%r43, [%rd8+17];
	shl.b32 	%r44, %r43, 16;
	or.b32  	%r45, %r44, %r42;
	ld.global.u8 	%rs5, [%rd8+18];
	mul.wide.u16 	%r46, %rs5, 256;
	or.b32  	%r47, %r45, %r46;
	ld.global.u8 	%r48, [%rd8+19];
	or.b32  	%r49, %r47, %r48;
	ld.global.u8 	%r50, [%rd8+20];
	shl.b32 	%r51, %r50, 24;
	ld.global.u8 	%r52, [%rd8+21];
	shl.b32 	%r53, %r52, 16;
	or.b32  	%r54, %r53, %r51;
	ld.global.u8 	%rs6, [%rd8+22];
	mul.wide.u16 	%r55, %rs6, 256;
	or.b32  	%r56, %r54, %r55;
	ld.global.u8 	%r57, [%rd8+23];
	or.b32  	%r58, %r56, %r57;
	ld.global.u8 	%r59, [%rd8+24];
	shl.b32 	%r60, %r59, 24;
	ld.global.u8 	%r61, [%rd8+25];
	shl.b32 	%r62, %r61, 16;
	or.b32  	%r63, %r62, %r60;
	ld.global.u8 	%rs7, [%rd8+26];
	mul.wide.u16 	%r64, %rs7, 256;
	or.b32  	%r65, %r63, %r64;
	ld.global.u8 	%r66, [%rd8+27];
	or.b32  	%r67, %r65, %r66;
	ld.global.u8 	%r68, [%rd8+28];
	shl.b32 	%r69, %r68, 24;
	ld.global.u8 	%r70, [%rd8+29];
	shl.b32 	%r71, %r70, 16;
	or.b32  	%r72, %r71, %r69;
	ld.global.u8 	%rs8, [%rd8+30];
	mul.wide.u16 	%r73, %rs8, 256;
	or.b32  	%r74, %r72, %r73;
	ld.global.u8 	%r75, [%rd8+31];
	or.b32  	%r76, %r74, %r75;
	ld.global.u8 	%r77, [%rd8+32];
	shl.b32 	%r78, %r77, 24;
	ld.global.u8 	%r79, [%rd8+33];
	shl.b32 	%r80, %r79, 16;
	or.b32  	%r81, %r80, %r78;
	ld.global.u8 	%rs9, [%rd8+34];
	mul.wide.u16 	%r82, %rs9, 256;
	or.b32  	%r83, %r81, %r82;
	ld.global.u8 	%r84, [%rd8+35];
	or.b32  	%r85, %r83, %r84;
	ld.global.u8 	%r86, [%rd8+36];
	shl.b32 	%r87, %r86, 24;
	ld.global.u8 	%r88, [%rd8+37];
	shl.b32 	%r89, %r88, 16;
	or.b32  	%r90, %r89, %r87;
	ld.global.u8 	%rs10, [%rd8+38];
	mul.wide.u16 	%r91, %rs10, 256;
	or.b32  	%r92, %r90, %r91;
	ld.global.u8 	%r93, [%rd8+39];
	or.b32  	%r94, %r92, %r93;
	ld.global.u8 	%r95, [%rd8+40];
	shl.b32 	%r96, %r95, 24;
	ld.global.u8 	%r97, [%rd8+41];
	shl.b32 	%r98, %r97, 16;
	or.b32  	%r99, %r98, %r96;
	ld.global.u8 	%rs11, [%rd8+42];
	mul.wide.u16 	%r100, %rs11, 256;
	or.b32  	%r101, %r99, %r100;
	ld.global.u8 	%r102, [%rd8+43];
	or.b32  	%r103, %r101, %r102;
	ld.global.u8 	%r104, [%rd8+44];
	shl.b32 	%r105, %r104, 24;
	ld.global.u8 	%r106, [%rd8+45];
	shl.b32 	%r107, %r106, 16;
	or.b32  	%r108, %r107, %r105;
	ld.global.u8 	%rs12, [%rd8+46];
	mul.wide.u16 	%r109, %rs12, 256;
	or.b32  	%r110, %r108, %r109;
	ld.global.u8 	%r111, [%rd8+47];
	or.b32  	%r112, %r110, %r111;
	ld.global.u8 	%r113, [%rd8+48];
	shl.b32 	%r114, %r113, 24;
	ld.global.u8 	%r115, [%rd8+49];
	shl.b32 	%r116, %r115, 16;
	or.b32  	%r117, %r116, %r114;
	ld.global.u8 	%rs13, [%rd8+50];
	mul.wide.u16 	%r118, %rs13, 256;
	or.b32  	%r119, %r117, %r118;
	ld.global.u8 	%r120, [%rd8+51];
	or.b32  	%r121, %r119, %r120;
	ld.global.u8 	%r122, [%rd8+52];
	shl.b32 	%r123, %r122, 24;
	ld.global.u8 	%r124, [%rd8+53];
	shl.b32 	%r125, %r124, 16;
	or.b32  	%r126, %r125, %r123;
	ld.global.u8 	%rs14, [%rd8+54];
	mul.wide.u16 	%r127, %rs14, 256;
	or.b32  	%r128, %r126, %r127;
	ld.global.u8 	%r129, [%rd8+55];
	or.b32  	%r130, %r128, %r129;
	ld.global.u8 	%r131, [%rd8+56];
	shl.b32 	%r132, %r131, 24;
	ld.global.u8 	%r133, [%rd8+57];
	shl.b32 	%r134, %r133, 16;
	or.b32  	%r135, %r134, %r132;
	ld.global.u8 	%rs15, [%rd8+58];
	mul.wide.u16 	%r136, %rs15, 256;
	or.b32  	%r137, %r135, %r136;
	ld.global.u8 	%r138, [%rd8+59];
	or.b32  	%r139, %r137, %r138;
	ld.global.u8 	%r140, [%rd8+60];
	shl.b32 	%r141, %r140, 24;
	ld.global.u8 	%r142, [%rd8+61];
	shl.b32 	%r143, %r142, 16;
	or.b32  	%r144, %r143, %r141;
	ld.global.u8 	%rs16, [%rd8+62];
	mul.wide.u16 	%r145, %rs16, 256;
	or.b32  	%r146, %r144, %r145;
	ld.global.u8 	%r147, [%rd8+63];
	or.b32  	%r148, %r146, %r147;
	xor.b32  	%r149, %r85, %r130;
	xor.b32  	%r150, %r149, %r31;
	xor.b32  	%r151, %r150, %r13;
	shf.l.wrap.b32 	%r152, %r151, %r151, 1;
	xor.b32  	%r153, %r94, %r139;
	xor.b32  	%r154, %r153, %r40;
	xor.b32  	%r155, %r154, %r22;
	shf.l.wrap.b32 	%r156, %r155, %r155, 1;
	xor.b32  	%r157, %r103, %r148;
	xor.b32  	%r158, %r157, %r49;
	xor.b32  	%r159, %r158, %r31;
	shf.l.wrap.b32 	%r160, %r159, %r159, 1;
	xor.b32  	%r161, %r112, %r152;
	xor.b32  	%r162, %r161, %r58;
	xor.b32  	%r163, %r162, %r40;
	shf.l.wrap.b32 	%r164, %r163, %r163, 1;
	xor.b32  	%r165, %r121, %r156;
	xor.b32  	%r166, %r165, %r67;
	xor.b32  	%r167, %r166, %r49;
	shf.l.wrap.b32 	%r168, %r167, %r167, 1;
	xor.b32  	%r169, %r130, %r160;
	xor.b32  	%r170, %r169, %r76;
	xor.b32  	%r171, %r170, %r58;
	shf.l.wrap.b32 	%r172, %r171, %r171, 1;
	xor.b32  	%r173, %r139, %r164;
	xor.b32  	%r174, %r173, %r85;
	xor.b32  	%r175, %r174, %r67;
	shf.l.wrap.b32 	%r176, %r175, %r175, 1;
	xor.b32  	%r177, %r148, %r168;
	xor.b32  	%r178, %r177, %r94;
	xor.b32  	%r179, %r178, %r76;
	shf.l.wrap.b32 	%r180, %r179, %r179, 1;
	xor.b32  	%r181, %r152, %r172;
	xor.b32  	%r182, %r181, %r103;
	xor.b32  	%r183, %r182, %r85;
	shf.l.wrap.b32 	%r184, %r183, %r183, 1;
	xor.b32  	%r185, %r156, %r176;
	xor.b32  	%r186, %r185, %r112;
	xor.b32  	%r187, %r186, %r94;
	shf.l.wrap.b32 	%r188, %r187, %r187, 1;
	xor.b32  	%r189, %r160, %r180;
	xor.b32  	%r190, %r189, %r121;
	xor.b32  	%r191, %r190, %r103;
	shf.l.wrap.b32 	%r192, %r191, %r191, 1;
	xor.b32  	%r193, %r164, %r184;
	xor.b32  	%r194, %r193, %r130;
	xor.b32  	%r195, %r194, %r112;
	shf.l.wrap.b32 	%r196, %r195, %r195, 1;
	xor.b32  	%r197, %r168, %r188;
	xor.b32  	%r198, %r197, %r139;
	xor.b32  	%r199, %r198, %r121;
	shf.l.wrap.b32 	%r200, %r199, %r199, 1;
	xor.b32  	%r201, %r172, %r192;
	xor.b32  	%r202, %r201, %r148;
	xor.b32  	%r203, %r202, %r130;
	shf.l.wrap.b32 	%r204, %r203, %r203, 1;
	xor.b32  	%r205, %r176, %r196;
	xor.b32  	%r206, %r205, %r152;
	xor.b32  	%r207, %r206, %r139;
	shf.l.wrap.b32 	%r208, %r207, %r207, 1;
	xor.b32  	%r209, %r180, %r200;
	xor.b32  	%r210, %r209, %r156;
	xor.b32  	%r211, %r210, %r148;
	shf.l.wrap.b32 	%r212, %r211, %r211, 1;
	xor.b32  	%r213, %r184, %r204;
	xor.b32  	%r214, %r213, %r160;
	xor.b32  	%r215, %r214, %r152;
	shf.l.wrap.b32 	%r216, %r215, %r215, 1;
	xor.b32  	%r217, %r188, %r208;
	xor.b32  	%r218, %r217, %r164;
	xor.b32  	%r219, %r218, %r156;
	shf.l.wrap.b32 	%r220, %r219, %r219, 1;
	xor.b32  	%r221, %r192, %r212;
	xor.b32  	%r222, %r221, %r168;
	xor.b32  	%r223, %r222, %r160;
	shf.l.wrap.b32 	%r224, %r223, %r223, 1;
	xor.b32  	%r225, %r196, %r216;
	xor.b32  	%r226, %r225, %r172;
	xor.b32  	%r227, %r226, %r164;
	shf.l.wrap.b32 	%r228, %r227, %r227, 1;
	xor.b32  	%r229, %r200, %r220;
	xor.b32  	%r230, %r229, %r176;
	xor.b32  	%r231, %r230, %r168;
	shf.l.wrap.b32 	%r232, %r231, %r231, 1;
	xor.b32  	%r233, %r204, %r224;
	xor.b32  	%r234, %r233, %r180;
	xor.b32  	%r235, %r234, %r172;
	shf.l.wrap.b32 	%r236, %r235, %r235, 1;
	xor.b32  	%r237, %r208, %r228;
	xor.b32  	%r238, %r237, %r184;
	xor.b32  	%r239, %r238, %r176;
	shf.l.wrap.b32 	%r240, %r239, %r239, 1;
	xor.b32  	%r241, %r212, %r232;
	xor.b32  	%r242, %r241, %r188;
	xor.b32  	%r243, %r242, %r180;
	shf.l.wrap.b32 	%r244, %r243, %r243, 1;
	xor.b32  	%r245, %r216, %r236;
	xor.b32  	%r246, %r245, %r192;
	xor.b32  	%r247, %r246, %r184;
	shf.l.wrap.b32 	%r248, %r247, %r247, 1;
	xor.b32  	%r249, %r220, %r240;
	xor.b32  	%r250, %r249, %r196;
	xor.b32  	%r251, %r250, %r188;
	shf.l.wrap.b32 	%r252, %r251, %r251, 1;
	xor.b32  	%r253, %r224, %r244;
	xor.b32  	%r254, %r253, %r200;
	xor.b32  	%r255, %r254, %r192;
	shf.l.wrap.b32 	%r256, %r255, %r255, 1;
	xor.b32  	%r257, %r228, %r248;
	xor.b32  	%r258, %r257, %r204;
	xor.b32  	%r259, %r258, %r196;
	shf.l.wrap.b32 	%r260, %r259, %r259, 1;
	xor.b32  	%r261, %r232, %r252;
	xor.b32  	%r262, %r261, %r208;
	xor.b32  	%r263, %r262, %r200;
	shf.l.wrap.b32 	%r264, %r263, %r263, 1;
	xor.b32  	%r265, %r236, %r256;
	xor.b32  	%r266, %r265, %r212;
	xor.b32  	%r267, %r266, %r204;
	shf.l.wrap.b32 	%r268, %r267, %r267, 1;
	xor.b32  	%r269, %r240, %r260;
	xor.b32  	%r270, %r269, %r216;
	xor.b32  	%r271, %r270, %r208;
	shf.l.wrap.b32 	%r272, %r271, %r271, 1;
	xor.b32  	%r273, %r244, %r264;
	xor.b32  	%r274, %r273, %r220;
	xor.b32  	%r275, %r274, %r212;
	shf.l.wrap.b32 	%r276, %r275, %r275, 1;
	xor.b32  	%r277, %r248, %r268;
	xor.b32  	%r278, %r277, %r224;
	xor.b32  	%r279, %r278, %r216;
	shf.l.wrap.b32 	%r280, %r279, %r279, 1;
	xor.b32  	%r281, %r252, %r272;
	xor.b32  	%r282, %r281, %r228;
	xor.b32  	%r283, %r282, %r220;
	shf.l.wrap.b32 	%r284, %r283, %r283, 1;
	xor.b32  	%r285, %r256, %r276;
	xor.b32  	%r286, %r285, %r232;
	xor.b32  	%r287, %r286, %r224;
	shf.l.wrap.b32 	%r288, %r287, %r287, 1;
	xor.b32  	%r289, %r260, %r280;
	xor.b32  	%r290, %r289, %r236;
	xor.b32  	%r291, %r290, %r228;
	shf.l.wrap.b32 	%r292, %r291, %r291, 1;
	xor.b32  	%r293, %r264, %r284;
	xor.b32  	%r294, %r293, %r240;
	xor.b32  	%r295, %r294, %r232;
	shf.l.wrap.b32 	%r296, %r295, %r295, 1;
	xor.b32  	%r297, %r268, %r288;
	xor.b32  	%r298, %r297, %r244;
	xor.b32  	%r299, %r298, %r236;
	shf.l.wrap.b32 	%r300, %r299, %r299, 1;
	xor.b32  	%r301, %r272, %r292;
	xor.b32  	%r302, %r301, %r248;
	xor.b32  	%r303, %r302, %r240;
	shf.l.wrap.b32 	%r304, %r303, %r303, 1;
	xor.b32  	%r305, %r276, %r296;
	xor.b32  	%r306, %r305, %r252;
	xor.b32  	%r307, %r306, %r244;
	shf.l.wrap.b32 	%r308, %r307, %r307, 1;
	xor.b32  	%r309, %r280, %r300;
	xor.b32  	%r310, %r309, %r256;
	xor.b32  	%r311, %r310, %r248;
	shf.l.wrap.b32 	%r312, %r311, %r311, 1;
	xor.b32  	%r313, %r284, %r304;
	xor.b32  	%r314, %r313, %r260;
	xor.b32  	%r315, %r314, %r252;
	shf.l.wrap.b32 	%r316, %r315, %r315, 1;
	xor.b32  	%r317, %r288, %r308;
	xor.b32  	%r318, %r317, %r264;
	xor.b32  	%r319, %r318, %r256;
	shf.l.wrap.b32 	%r320, %r319, %r319, 1;
	xor.b32  	%r321, %r292, %r312;
	xor.b32  	%r322, %r321, %r268;
	xor.b32  	%r323, %r322, %r260;
	shf.l.wrap.b32 	%r324, %r323, %r323, 1;
	xor.b32  	%r325, %r296, %r316;
	xor.b32  	%r326, %r325, %r272;
	xor.b32  	%r327, %r326, %r264;
	shf.l.wrap.b32 	%r328, %r327, %r327, 1;
	xor.b32  	%r329, %r300, %r320;
	xor.b32  	%r330, %r329, %r276;
	xor.b32  	%r331, %r330, %r268;
	shf.l.wrap.b32 	%r332, %r331, %r331, 1;
	xor.b32  	%r333, %r304, %r324;
	xor.b32  	%r334, %r333, %r280;
	xor.b32  	%r335, %r334, %r272;
	shf.l.wrap.b32 	%r336, %r335, %r335, 1;
	xor.b32  	%r337, %r308, %r328;
	xor.b32  	%r338, %r337, %r284;
	xor.b32  	%r339, %r338, %r276;
	shf.l.wrap.b32 	%r340, %r339, %r339, 1;
	xor.b32  	%r341, %r312, %r332;
	xor.b32  	%r342, %r341, %r288;
	xor.b32  	%r343, %r342, %r280;
	shf.l.wrap.b32 	%r344, %r343, %r343, 1;
	xor.b32  	%r345, %r316, %r336;
	xor.b32  	%r346, %r345, %r292;
	xor.b32  	%r347, %r346, %r284;
	shf.l.wrap.b32 	%r348, %r347, %r347, 1;
	xor.b32  	%r349, %r320, %r340;
	xor.b32  	%r350, %r349, %r296;
	xor.b32  	%r351, %r350, %r288;
	shf.l.wrap.b32 	%r352, %r351, %r351, 1;
	xor.b32  	%r353, %r324, %r344;
	xor.b32  	%r354, %r353, %r300;
	xor.b32  	%r355, %r354, %r292;
	shf.l.wrap.b32 	%r356, %r355, %r355, 1;
	xor.b32  	%r357, %r328, %r348;
	xor.b32  	%r358, %r357, %r304;
	xor.b32  	%r359, %r358, %r296;
	shf.l.wrap.b32 	%r360, %r359, %r359, 1;
	xor.b32  	%r361, %r332, %r352;
	xor.b32  	%r362, %r361, %r308;
	xor.b32  	%r363, %r362, %r300;
	shf.l.wrap.b32 	%r364, %r363, %r363, 1;
	xor.b32  	%r365, %r336, %r356;
	xor.b32  	%r366, %r365, %r312;
	xor.b32  	%r367, %r366, %r304;
	shf.l.wrap.b32 	%r368, %r367, %r367, 1;
	xor.b32  	%r369, %r340, %r360;
	xor.b32  	%r370, %r369, %r316;
	xor.b32  	%r371, %r370, %r308;
	shf.l.wrap.b32 	%r372, %r371, %r371, 1;
	xor.b32  	%r373, %r344, %r364;
	xor.b32  	%r374, %r373, %r320;
	xor.b32  	%r375, %r374, %r312;
	shf.l.wrap.b32 	%r376, %r375, %r375, 1;
	xor.b32  	%r377, %r348, %r368;
	xor.b32  	%r378, %r377, %r324;
	xor.b32  	%r379, %r378, %r316;
	shf.l.wrap.b32 	%r380, %r379, %r379, 1;
	xor.b32  	%r381, %r352, %r372;
	xor.b32  	%r382, %r381, %r328;
	xor.b32  	%r383, %r382, %r320;
	shf.l.wrap.b32 	%r384, %r383, %r383, 1;
	xor.b32  	%r385, %r356, %r376;
	xor.b32  	%r386, %r385, %r332;
	xor.b32  	%r387, %r386, %r324;
	shf.l.wrap.b32 	%r388, %r387, %r387, 1;
	xor.b32  	%r389, %r360, %r380;
	xor.b32  	%r390, %r389, %r336;
	xor.b32  	%r391, %r390, %r328;
	shf.l.wrap.b32 	%r392, %r391, %r391, 1;
	xor.b32  	%r393, %r364, %r384;
	xor.b32  	%r394, %r393, %r340;
	xor.b32  	%r395, %r394, %r332;
	shf.l.wrap.b32 	%r396, %r395, %r395, 1;
	xor.b32  	%r397, %r368, %r388;
	xor.b32  	%r398, %r397, %r344;
	xor.b32  	%r399, %r398, %r336;
	shf.l.wrap.b32 	%r400, %r399, %r399, 1;
	xor.b32  	%r401, %r372, %r392;
	xor.b32  	%r402, %r401, %r348;
	xor.b32  	%r403, %r402, %r340;
	shf.l.wrap.b32 	%r404, %r403, %r403, 1;
	add.s32 	%r405, %r13, -1615554381;
	shf.l.wrap.b32 	%r406, %r405, %r405, 5;
	add.s32 	%r407, %r406, %r22;
	add.s32 	%r408, %r407, 1722862861;
	not.b32 	%r409, %r408;
	and.b32  	%r410, %r405, 1506887872;
	sub.s32 	%r411, 1615554380, %r13;
	and.b32  	%r412, %r411, 2079550178;
	or.b32  	%r413, %r410, %r412;
	shf.l.wrap.b32 	%r414, %r408, %r408, 5;
	add.s32 	%r415, %r414, %r413;
	add.s32 	%r416, %r415, %r31;
	add.s32 	%r417, %r416, -214083945;
	shf.l.wrap.b32 	%r418, %r405, %r405, 30;
	and.b32  	%r419, %r408, %r418;
	and.b32  	%r420, %r409, 1506887872;
	or.b32  	%r421, %r419, %r420;
	shf.l.wrap.b32 	%r422, %r417, %r417, 5;
	add.s32 	%r423, %r422, %r421;
	add.s32 	%r424, %r423, %r40;
	add.s32 	%r425, %r424, -696916869;
	shf.l.wrap.b32 	%r426, %r408, %r408, 30;
	and.b32  	%r427, %r417, %r426;
	not.b32 	%r428, %r417;
	and.b32  	%r429, %r418, %r428;
	or.b32  	%r430, %r427, %r429;
	shf.l.wrap.b32 	%r431, %r425, %r425, 5;
	add.s32 	%r432, %r431, %r430;
	add.s32 	%r433, %r432, %r49;
	add.s32 	%r434, %r433, -1269579175;
	shf.l.wrap.b32 	%r435, %r417, %r417, 30;
	and.b32  	%r436, %r425, %r435;
	not.b32 	%r437, %r425;
	and.b32  	%r438, %r426, %r437;
	or.b32  	%r439, %r436, %r438;
	shf.l.wrap.b32 	%r440, %r434, %r434, 5;
	add.s32 	%r441, %r440, %r418;
	add.s32 	%r442, %r441, %r439;
	add.s32 	%r443, %r442, %r58;
	add.s32 	%r444, %r443, 1518500249;
	shf.l.wrap.b32 	%r445, %r425, %r425, 30;
	and.b32  	%r446, %r434, %r445;
	not.b32 	%r447, %r434;
	and.b32  	%r448, %r435, %r447;
	or.b32  	%r449, %r446, %r448;
	shf.l.wrap.b32 	%r450, %r444, %r444, 5;
	add.s32 	%r451, %r450, %r426;
	add.s32 	%r452, %r451, %r449;
	add.s32 	%r453, %r452, %r67;
	add.s32 	%r454, %r453, 1518500249;
	shf.l.wrap.b32 	%r455, %r434, %r434, 30;
	and.b32  	%r456, %r444, %r455;
	not.b32 	%r457, %r444;
	and.b32  	%r458, %r445, %r457;
	or.b32  	%r459, %r456, %r458;
	shf.l.wrap.b32 	%r460, %r454, %r454, 5;
	add.s32 	%r461, %r460, %r435;
	add.s32 	%r462, %r461, %r459;
	add.s32 	%r463, %r462, %r76;
	add.s32 	%r464, %r463, 1518500249;
	shf.l.wrap.b32 	%r465, %r444, %r444, 30;
	and.b32  	%r466, %r454, %r465;
	not.b32 	%r467, %r454;
	and.b32  	%r468, %r455, %r467;
	or.b32  	%r469, %r466, %r468;
	shf.l.wrap.b32 	%r470, %r464, %r464, 5;
	add.s32 	%r471, %r470, %r445;
	add.s32 	%r472, %r471, %r469;
	add.s32 	%r473, %r472, %r85;
	add.s32 	%r474, %r473, 1518500249;
	shf.l.wrap.b32 	%r475, %r454, %r454, 30;
	and.b32  	%r476, %r464, %r475;
	not.b32 	%r477, %r464;
	and.b32  	%r478, %r465, %r477;
	or.b32  	%r479, %r476, %r478;
	shf.l.wrap.b32 	%r480, %r474, %r474, 5;
	add.s32 	%r481, %r480, %r455;
	add.s32 	%r482, %r481, %r479;
	add.s32 	%r483, %r482, %r94;
	add.s32 	%r484, %r483, 1518500249;
	shf.l.wrap.b32 	%r485, %r464, %r464, 30;
	and.b32  	%r486, %r474, %r485;
	not.b32 	%r487, %r474;
	and.b32  	%r488, %r475, %r487;
	or.b32  	%r489, %r486, %r488;
	shf.l.wrap.b32 	%r490, %r484, %r484, 5;
	add.s32 	%r491, %r490, %r465;
	add.s32 	%r492, %r491, %r489;
	add.s32 	%r493, %r492, %r103;
	add.s32 	%r494, %r493, 1518500249;
	shf.l.wrap.b32 	%r495, %r474, %r474, 30;
	and.b32  	%r496, %r484, %r495;
	not.b32 	%r497, %r484;
	and.b32  	%r498, %r485, %r497;
	or.b32  	%r499, %r496, %r498;
	shf.l.wrap.b32 	%r500, %r494, %r494, 5;
	add.s32 	%r501, %r500, %r475;
	add.s32 	%r502, %r501, %r499;
	add.s32 	%r503, %r502, %r112;
	add.s32 	%r504, %r503, 1518500249;
	shf.l.wrap.b32 	%r505, %r484, %r484, 30;
	and.b32  	%r506, %r494, %r505;
	not.b32 	%r507, %r494;
	and.b32  	%r508, %r495, %r507;
	or.b32  	%r509, %r506, %r508;
	shf.l.wrap.b32 	%r510, %r504, %r504, 5;
	add.s32 	%r511, %r510, %r485;
	add.s32 	%r512, %r511, %r509;
	add.s32 	%r513, %r512, %r121;
	add.s32 	%r514, %r513, 1518500249;
	shf.l.wrap.b32 	%r515, %r494, %r494, 30;
	and.b32  	%r516, %r504, %r515;
	not.b32 	%r517, %r504;
	and.b32  	%r518, %r505, %r517;
	or.b32  	%r519, %r516, %r518;
	shf.l.wrap.b32 	%r520, %r514, %r514, 5;
	add.s32 	%r521, %r520, %r495;
	add.s32 	%r522, %r521, %r519;
	add.s32 	%r523, %r522, %r130;
	add.s32 	%r524, %r523, 1518500249;
	shf.l.wrap.b32 	%r525, %r504, %r504, 30;
	and.b32  	%r526, %r514, %r525;
	not.b32 	%r527, %r514;
	and.b32  	%r528, %r515, %r527;
	or.b32  	%r529, %r526, %r528;
	shf.l.wrap.b32 	%r530, %r524, %r524, 5;
	add.s32 	%r531, %r530, %r505;
	add.s32 	%r532, %r531, %r529;
	add.s32 	%r533, %r532, %r139;
	add.s32 	%r534, %r533, 1518500249;
	shf.l.wrap.b32 	%r535, %r514, %r514, 30;
	and.b32  	%r536, %r524, %r535;
	not.b32 	%r537, %r524;
	and.b32  	%r538, %r525, %r537;
	or.b32  	%r539, %r536, %r538;
	shf.l.wrap.b32 	%r540, %r534, %r534, 5;
	add.s32 	%r541, %r540, %r515;
	add.s32 	%r542, %r541, %r539;
	add.s32 	%r543, %r542, %r148;
	add.s32 	%r544, %r543, 1518500249;
	shf.l.wrap.b32 	%r545, %r524, %r524, 30;
	and.b32  	%r546, %r534, %r545;
	not.b32 	%r547, %r534;
	and.b32  	%r548, %r535, %r547;
	or.b32  	%r549, %r546, %r548;
	shf.l.wrap.b32 	%r550, %r544, %r544, 5;
	add.s32 	%r551, %r550, %r525;
	add.s32 	%r552, %r551, %r549;
	add.s32 	%r553, %r552, %r152;
	add.s32 	%r554, %r553, 1518500249;
	shf.l.wrap.b32 	%r555, %r534, %r534, 30;
	and.b32  	%r556, %r544, %r555;
	not.b32 	%r557, %r544;
	and.b32  	%r558, %r545, %r557;
	or.b32  	%r559, %r556, %r558;
	shf.l.wrap.b32 	%r560, %r554, %r554, 5;
	add.s32 	%r561, %r560, %r535;
	add.s32 	%r562, %r561, %r559;
	add.s32 	%r563, %r562, %r156;
	add.s32 	%r564, %r563, 1518500249;
	shf.l.wrap.b32 	%r565, %r544, %r544, 30;
	and.b32  	%r566, %r554, %r565;
	not.b32 	%r567, %r554;
	and.b32  	%r568, %r555, %r567;
	or.b32  	%r569, %r566, %r568;
	shf.l.wrap.b32 	%r570, %r564, %r564, 5;
	add.s32 	%r571, %r570, %r545;
	add.s32 	%r572, %r571, %r569;
	add.s32 	%r573, %r572, %r160;
	add.s32 	%r574, %r573, 1518500249;
	shf.l.wrap.b32 	%r575, %r554, %r554, 30;
	and.b32  	%r576, %r564, %r575;
	not.b32 	%r577, %r564;
	and.b32  	%r578, %r565, %r577;
	or.b32  	%r579, %r576, %r578;
	shf.l.wrap.b32 	%r580, %r574, %r574, 5;
	add.s32 	%r581, %r580, %r555;
	add.s32 	%r582, %r581, %r579;
	add.s32 	%r583, %r582, %r164;
	add.s32 	%r584, %r583, 1518500249;
	shf.l.wrap.b32 	%r585, %r564, %r564, 30;
	xor.b32  	%r586, %r585, %r575;
	xor.b32  	%r587, %r586, %r574;
	shf.l.wrap.b32 	%r588, %r584, %r584, 5;
	add.s32 	%r589, %r588, %r565;
	add.s32 	%r590, %r589, %r587;
	add.s32 	%r591, %r590, %r168;
	add.s32 	%r592, %r591, 1859775393;
	shf.l.wrap.b32 	%r593, %r574, %r574, 30;
	xor.b32  	%r594, %r593, %r585;
	xor.b32  	%r595, %r594, %r584;
	shf.l.wrap.b32 	%r596, %r592, %r592, 5;
	add.s32 	%r597, %r596, %r575;
	add.s32 	%r598, %r597, %r595;
	add.s32 	%r599, %r598, %r172;
	add.s32 	%r600, %r599, 1859775393;
	shf.l.wrap.b32 	%r601, %r584, %r584, 30;
	xor.b32  	%r602, %r601, %r593;
	xor.b32  	%r603, %r602, %r592;
	shf.l.wrap.b32 	%r604, %r600, %r600, 5;
	add.s32 	%r605, %r604, %r585;
	add.s32 	%r606, %r605, %r603;
	add.s32 	%r607, %r606, %r176;
	add.s32 	%r608, %r607, 1859775393;
	shf.l.wrap.b32 	%r609, %r592, %r592, 30;
	xor.b32  	%r610, %r609, %r601;
	xor.b32  	%r611, %r610, %r600;
	shf.l.wrap.b32 	%r612, %r608, %r608, 5;
	add.s32 	%r613, %r612, %r593;
	add.s32 	%r614, %r613, %r611;
	add.s32 	%r615, %r614, %r180;
	add.s32 	%r616, %r615, 1859775393;
	shf.l.wrap.b32 	%r617, %r600, %r600, 30;
	xor.b32  	%r618, %r617, %r609;
	xor.b32  	%r619, %r618, %r608;
	shf.l.wrap.b32 	%r620, %r616, %r616, 5;
	add.s32 	%r621, %r620, %r601;
	add.s32 	%r622, %r621, %r619;
	add.s32 	%r623, %r622, %r184;
	add.s32 	%r624, %r623, 1859775393;
	shf.l.wrap.b32 	%r625, %r608, %r608, 30;
	xor.b32  	%r626, %r625, %r617;
	xor.b32  	%r627, %r626, %r616;
	shf.l.wrap.b32 	%r628, %r624, %r624, 5;
	add.s32 	%r629, %r628, %r609;
	add.s32 	%r630, %r629, %r627;
	add.s32 	%r631, %r630, %r188;
	add.s32 	%r632, %r631, 1859775393;
	shf.l.wrap.b32 	%r633, %r616, %r616, 30;
	xor.b32  	%r634, %r633, %r625;
	xor.b32  	%r635, %r634, %r624;
	shf.l.wrap.b32 	%r636, %r632, %r632, 5;
	add.s32 	%r637, %r636, %r617;
	add.s32 	%r638, %r637, %r635;
	add.s32 	%r639, %r638, %r192;
	add.s32 	%r640, %r639, 1859775393;
	shf.l.wrap.b32 	%r641, %r624, %r624, 30;
	xor.b32  	%r642, %r641, %r633;
	xor.b32  	%r643, %r642, %r632;
	shf.l.wrap.b32 	%r644, %r640, %r640, 5;
	add.s32 	%r645, %r644, %r625;
	add.s32 	%r646, %r645, %r643;
	add.s32 	%r647, %r646, %r196;
	add.s32 	%r648, %r647, 1859775393;
	shf.l.wrap.b32 	%r649, %r632, %r632, 30;
	xor.b32  	%r650, %r649, %r641;
	xor.b32  	%r651, %r650, %r640;
	shf.l.wrap.b32 	%r652, %r648, %r648, 5;
	add.s32 	%r653, %r652, %r633;
	add.s32 	%r654, %r653, %r651;
	add.s32 	%r655, %r654, %r200;
	add.s32 	%r656, %r655, 1859775393;
	shf.l.wrap.b32 	%r657, %r640, %r640, 30;
	xor.b32  	%r658, %r657, %r649;
	xor.b32  	%r659, %r658, %r648;
	shf.l.wrap.b32 	%r660, %r656, %r656, 5;
	add.s32 	%r661, %r660, %r641;
	add.s32 	%r662, %r661, %r659;
	add.s32 	%r663, %r662, %r204;
	add.s32 	%r664, %r663, 1859775393;
	shf.l.wrap.b32 	%r665, %r648, %r648, 30;
	xor.b32  	%r666, %r665, %r657;
	xor.b32  	%r667, %r666, %r656;
	shf.l.wrap.b32 	%r668, %r664, %r664, 5;
	add.s32 	%r669, %r668, %r649;
	add.s32 	%r670, %r669, %r667;
	add.s32 	%r671, %r670, %r208;
	add.s32 	%r672, %r671, 1859775393;
	shf.l.wrap.b32 	%r673, %r656, %r656, 30;
	xor.b32  	%r674, %r673, %r665;
	xor.b32  	%r675, %r674, %r664;
	shf.l.wrap.b32 	%r676, %r672, %r672, 5;
	add.s32 	%r677, %r676, %r657;
	add.s32 	%r678, %r677, %r675;
	add.s32 	%r679, %r678, %r212;
	add.s32 	%r680, %r679, 1859775393;
	shf.l.wrap.b32 	%r681, %r664, %r664, 30;
	xor.b32  	%r682, %r681, %r673;
	xor.b32  	%r683, %r682, %r672;
	shf.l.wrap.b32 	%r684, %r680, %r680, 5;
	add.s32 	%r685, %r684, %r665;
	add.s32 	%r686, %r685, %r683;
	add.s32 	%r687, %r686, %r216;
	add.s32 	%r688, %r687, 1859775393;
	shf.l.wrap.b32 	%r689, %r672, %r672, 30;
	xor.b32  	%r690, %r689, %r681;
	xor.b32  	%r691, %r690, %r680;
	shf.l.wrap.b32 	%r692, %r688, %r688, 5;
	add.s32 	%r693, %r692, %r673;
	add.s32 	%r694, %r693, %r691;
	add.s32 	%r695, %r694, %r220;
	add.s32 	%r696, %r695, 1859775393;
	shf.l.wrap.b32 	%r697, %r680, %r680, 30;
	xor.b32  	%r698, %r697, %r689;
	xor.b32  	%r699, %r698, %r688;
	shf.l.wrap.b32 	%r700, %r696, %r696, 5;
	add.s32 	%r701, %r700, %r681;
	add.s32 	%r702, %r701, %r699;
	add.s32 	%r703, %r702, %r224;
	add.s32 	%r704, %r703, 1859775393;
	shf.l.wrap.b32 	%r705, %r688, %r688, 30;
	xor.b32  	%r706, %r705, %r697;
	xor.b32  	%r707, %r706, %r696;
	shf.l.wrap.b32 	%r708, %r704, %r704, 5;
	add.s32 	%r709, %r708, %r689;
	add.s32 	%r710, %r709, %r707;
	add.s32 	%r711, %r710, %r228;
	add.s32 	%r712, %r711, 1859775393;
	shf.l.wrap.b32 	%r713, %r696, %r696, 30;
	xor.b32  	%r714, %r713, %r705;
	xor.b32  	%r715, %r714, %r704;
	shf.l.wrap.b32 	%r716, %r712, %r712, 5;
	add.s32 	%r717, %r716, %r697;
	add.s32 	%r718, %r717, %r715;
	add.s32 	%r719, %r718, %r232;
	add.s32 	%r720, %r719, 1859775393;
	shf.l.wrap.b32 	%r721, %r704, %r704, 30;
	xor.b32  	%r722, %r721, %r713;
	xor.b32  	%r723, %r722, %r712;
	shf.l.wrap.b32 	%r724, %r720, %r720, 5;
	add.s32 	%r725, %r724, %r705;
	add.s32 	%r726, %r725, %r723;
	add.s32 	%r727, %r726, %r236;
	add.s32 	%r728, %r727, 1859775393;
	shf.l.wrap.b32 	%r729, %r712, %r712, 30;
	xor.b32  	%r730, %r729, %r721;
	xor.b32  	%r731, %r730, %r720;
	shf.l.wrap.b32 	%r732, %r728, %r728, 5;
	add.s32 	%r733, %r732, %r713;
	add.s32 	%r734, %r733, %r731;
	add.s32 	%r735, %r734, %r240;
	add.s32 	%r736, %r735, 1859775393;
	shf.l.wrap.b32 	%r737, %r720, %r720, 30;
	xor.b32  	%r738, %r737, %r729;
	xor.b32  	%r739, %r738, %r728;
	shf.l.wrap.b32 	%r740, %r736, %r736, 5;
	add.s32 	%r741, %r740, %r721;
	add.s32 	%r742, %r741, %r739;
	add.s32 	%r743, %r742, %r244;
	add.s32 	%r744, %r743, 1859775393;
	shf.l.wrap.b32 	%r745, %r728, %r728, 30;
	or.b32  	%r746, %r745, %r737;
	and.b32  	%r747, %r736, %r746;
	and.b32  	%r748, %r745, %r737;
	or.b32  	%r749, %r747, %r748;
	shf.l.wrap.b32 	%r750, %r744, %r744, 5;
	add.s32 	%r751, %r750, %r729;
	add.s32 	%r752, %r751, %r749;
	add.s32 	%r753, %r752, %r248;
	add.s32 	%r754, %r753, -1894007588;
	shf.l.wrap.b32 	%r755, %r736, %r736, 30;
	or.b32  	%r756, %r755, %r745;
	and.b32  	%r757, %r744, %r756;
	and.b32  	%r758, %r755, %r745;
	or.b32  	%r759, %r757, %r758;
	shf.l.wrap.b32 	%r760, %r754, %r754, 5;
	add.s32 	%r761, %r760, %r737;
	add.s32 	%r762, %r761, %r759;
	add.s32 	%r763, %r762, %r252;
	add.s32 	%r764, %r763, -1894007588;
	shf.l.wrap.b32 	%r765, %r744, %r744, 30;
	or.b32  	%r766, %r765, %r755;
	and.b32  	%r767, %r754, %r766;
	and.b32  	%r768, %r765, %r755;
	or.b32  	%r769, %r767, %r768;
	shf.l.wrap.b32 	%r770, %r764, %r764, 5;
	add.s32 	%r771, %r770, %r745;
	add.s32 	%r772, %r771, %r769;
	add.s32 	%r773, %r772, %r256;
	add.s32 	%r774, %r773, -1894007588;
	shf.l.wrap.b32 	%r775, %r754, %r754, 30;
	or.b32  	%r776, %r775, %r765;
	and.b32  	%r777, %r764, %r776;
	and.b32  	%r778, %r775, %r765;
	or.b32  	%r779, %r777, %r778;
	shf.l.wrap.b32 	%r780, %r774, %r774, 5;
	add.s32 	%r781, %r780, %r755;
	add.s32 	%r782, %r781, %r779;
	add.s32 	%r783, %r782, %r260;
	add.s32 	%r784, %r783, -1894007588;
	shf.l.wrap.b32 	%r785, %r764, %r764, 30;
	or.b32  	%r786, %r785, %r775;
	and.b32  	%r787, %r774, %r786;
	and.b32  	%r788, %r785, %r775;
	or.b32  	%r789, %r787, %r788;
	shf.l.wrap.b32 	%r790, %r784, %r784, 5;
	add.s32 	%r791, %r790, %r765;
	add.s32 	%r792, %r791, %r789;
	add.s32 	%r793, %r792, %r264;
	add.s32 	%r794, %r793, -1894007588;
	shf.l.wrap.b32 	%r795, %r774, %r774, 30;
	or.b32  	%r796, %r795, %r785;
	and.b32  	%r797, %r784, %r796;
	and.b32  	%r798, %r795, %r785;
	or.b32  	%r799, %r797, %r798;
	shf.l.wrap.b32 	%r800, %r794, %r794, 5;
	add.s32 	%r801, %r800, %r775;
	add.s32 	%r802, %r801, %r799;
	add.s32 	%r803, %r802, %r268;
	add.s32 	%r804, %r803, -1894007588;
	shf.l.wrap.b32 	%r805, %r784, %r784, 30;
	or.b32  	%r806, %r805, %r795;
	and.b32  	%r807, %r794, %r806;
	and.b32  	%r808, %r805, %r795;
	or.b32  	%r809, %r807, %r808;
	shf.l.wrap.b32 	%r810, %r804, %r804, 5;
	add.s32 	%r811, %r810, %r785;
	add.s32 	%r812, %r811, %r809;
	add.s32 	%r813, %r812, %r272;
	add.s32 	%r814, %r813, -1894007588;
	shf.l.wrap.b32 	%r815, %r794, %r794, 30;
	or.b32  	%r816, %r815, %r805;
	and.b32  	%r817, %r804, %r816;
	and.b32  	%r818, %r815, %r805;
	or.b32  	%r819, %r817, %r818;
	shf.l.wrap.b32 	%r820, %r814, %r814, 5;
	add.s32 	%r821, %r820, %r795;
	add.s32 	%r822, %r821, %r819;
	add.s32 	%r823, %r822, %r276;
	add.s32 	%r824, %r823, -1894007588;
	shf.l.wrap.b32 	%r825, %r804, %r804, 30;
	or.b32  	%r826, %r825, %r815;
	and.b32  	%r827, %r814, %r826;
	and.b32  	%r828, %r825, %r815;
	or.b32  	%r829, %r827, %r828;
	shf.l.wrap.b32 	%r830, %r824, %r824, 5;
	add.s32 	%r831, %r830, %r805;
	add.s32 	%r832, %r831, %r829;
	add.s32 	%r833, %r832, %r280;
	add.s32 	%r834, %r833, -1894007588;
	shf.l.wrap.b32 	%r835, %r814, %r814, 30;
	or.b32  	%r836, %r835, %r825;
	and.b32  	%r837, %r824, %r836;
	and.b32  	%r838, %r835, %r825;
	or.b32  	%r839, %r837, %r838;
	shf.l.wrap.b32 	%r840, %r834, %r834, 5;
	add.s32 	%r841, %r840, %r815;
	add.s32 	%r842, %r841, %r839;
	add.s32 	%r843, %r842, %r284;
	add.s32 	%r844, %r843, -1894007588;
	shf.l.wrap.b32 	%r845, %r824, %r824, 30;
	or.b32  	%r846, %r845, %r835;
	and.b32  	%r847, %r834, %r846;
	and.b32  	%r848, %r845, %r835;
	or.b32  	%r849, %r847, %r848;
	shf.l.wrap.b32 	%r850, %r844, %r844, 5;
	add.s32 	%r851, %r850, %r825;
	add.s32 	%r852, %r851, %r849;
	add.s32 	%r853, %r852, %r288;
	add.s32 	%r854, %r853, -1894007588;
	shf.l.wrap.b32 	%r855, %r834, %r834, 30;
	or.b32  	%r856, %r855, %r845;
	and.b32  	%r857, %r844, %r856;
	and.b32  	%r858, %r855, %r845;
	or.b32  	%r859, %r857, %r858;
	shf.l.wrap.b32 	%r860, %r854, %r854, 5;
	add.s32 	%r861, %r860, %r835;
	add.s32 	%r862, %r861, %r859;
	add.s32 	%r863, %r862, %r292;
	add.s32 	%r864, %r863, -1894007588;
	shf.l.wrap.b32 	%r865, %r844, %r844, 30;
	or.b32  	%r866, %r865, %r855;
	and.b32  	%r867, %r854, %r866;
	and.b32  	%r868, %r865, %r855;
	or.b32  	%r869, %r867, %r868;
	shf.l.wrap.b32 	%r870, %r864, %r864, 5;
	add.s32 	%r871, %r870, %r845;
	add.s32 	%r872, %r871, %r869;
	add.s32 	%r873, %r872, %r296;
	add.s32 	%r874, %r873, -1894007588;
	shf.l.wrap.b32 	%r875, %r854, %r854, 30;
	or.b32  	%r876, %r875, %r865;
	and.b32  	%r877, %r864, %r876;
	and.b32  	%r878, %r875, %r865;
	or.b32  	%r879, %r877, %r878;
	shf.l.wrap.b32 	%r880, %r874, %r874, 5;
	add.s32 	%r881, %r880, %r855;
	add.s32 	%r882, %r881, %r879;
	add.s32 	%r883, %r882, %r300;
	add.s32 	%r884, %r883, -1894007588;
	shf.l.wrap.b32 	%r885, %r864, %r864, 30;
	or.b32  	%r886, %r885, %r875;
	and.b32  	%r887, %r874, %r886;
	and.b32  	%r888, %r885, %r875;
	or.b32  	%r889, %r887, %r888;
	shf.l.wrap.b32 	%r890, %r884, %r884, 5;
	add.s32 	%r891, %r890, %r865;
	add.s32 	%r892, %r891, %r889;
	add.s32 	%r893, %r892, %r304;
	add.s32 	%r894, %r893, -1894007588;
	shf.l.wrap.b32 	%r895, %r874, %r874, 30;
	or.b32  	%r896, %r895, %r885;
	and.b32  	%r897, %r884, %r896;
	and.b32  	%r898, %r895, %r885;
	or.b32  	%r899, %r897, %r898;
	shf.l.wrap.b32 	%r900, %r894, %r894, 5;
	add.s32 	%r901, %r900, %r875;
	add.s32 	%r902, %r901, %r899;
	add.s32 	%r903, %r902, %r308;
	add.s32 	%r904, %r903, -1894007588;
	shf.l.wrap.b32 	%r905, %r884, %r884, 30;
	or.b32  	%r906, %r905, %r895;
	and.b32  	%r907, %r894, %r906;
	and.b32  	%r908, %r905, %r895;
	or.b32  	%r909, %r907, %r908;
	shf.l.wrap.b32 	%r910, %r904, %r904, 5;
	add.s32 	%r911, %r910, %r885;
	add.s32 	%r912, %r911, %r909;
	add.s32 	%r913, %r912, %r312;
	add.s32 	%r914, %r913, -1894007588;
	shf.l.wrap.b32 	%r915, %r894, %r894, 30;
	or.b32  	%r916, %r915, %r905;
	and.b32  	%r917, %r904, %r916;
	and.b32  	%r918, %r915, %r905;
	or.b32  	%r919, %r917, %r918;
	shf.l.wrap.b32 	%r920, %r914, %r914, 5;
	add.s32 	%r921, %r920, %r895;
	add.s32 	%r922, %r921, %r919;
	add.s32 	%r923, %r922, %r316;
	add.s32 	%r924, %r923, -1894007588;
	shf.l.wrap.b32 	%r925, %r904, %r904, 30;
	or.b32  	%r926, %r925, %r915;
	and.b32  	%r927, %r914, %r926;
	and.b32  	%r928, %r925, %r915;
	or.b32  	%r929, %r927, %r928;
	shf.l.wrap.b32 	%r930, %r924, %r924, 5;
	add.s32 	%r931, %r930, %r905;
	add.s32 	%r932, %r931, %r929;
	add.s32 	%r933, %r932, %r320;
	add.s32 	%r934, %r933, -1894007588;
	shf.l.wrap.b32 	%r935, %r914, %r914, 30;
	or.b32  	%r936, %r935, %r925;
	and.b32  	%r937, %r924, %r936;
	and.b32  	%r938, %r935, %r925;
	or.b32  	%r939, %r937, %r938;
	shf.l.wrap.b32 	%r940, %r934, %r934, 5;
	add.s32 	%r941, %r940, %r915;
	add.s32 	%r942, %r941, %r939;
	add.s32 	%r943, %r942, %r324;
	add.s32 	%r944, %r943, -1894007588;
	shf.l.wrap.b32 	%r945, %r924, %r924, 30;
	xor.b32  	%r946, %r945, %r935;
	xor.b32  	%r947, %r946, %r934;
	shf.l.wrap.b32 	%r948, %r944, %r944, 5;
	add.s32 	%r949, %r948, %r925;
	add.s32 	%r950, %r949, %r947;
	add.s32 	%r951, %r950, %r328;
	add.s32 	%r952, %r951, -899497514;
	shf.l.wrap.b32 	%r953, %r934, %r934, 30;
	xor.b32  	%r954, %r953, %r945;
	xor.b32  	%r955, %r954, %r944;
	shf.l.wrap.b32 	%r956, %r952, %r952, 5;
	add.s32 	%r957, %r956, %r935;
	add.s32 	%r958, %r957, %r955;
	add.s32 	%r959, %r958, %r332;
	add.s32 	%r960, %r959, -899497514;
	shf.l.wrap.b32 	%r961, %r944, %r944, 30;
	xor.b32  	%r962, %r961, %r953;
	xor.b32  	%r963, %r962, %r952;
	shf.l.wrap.b32 	%r964, %r960, %r960, 5;
	add.s32 	%r965, %r964, %r945;
	add.s32 	%r966, %r965, %r963;
	add.s32 	%r967, %r966, %r336;
	add.s32 	%r968, %r967, -899497514;
	shf.l.wrap.b32 	%r969, %r952, %r952, 30;
	xor.b32  	%r970, %r969, %r961;
	xor.b32  	%r971, %r970, %r960;
	shf.l.wrap.b32 	%r972, %r968, %r968, 5;
	add.s32 	%r973, %r972, %r953;
	add.s32 	%r974, %r973, %r971;
	add.s32 	%r975, %r974, %r340;
	add.s32 	%r976, %r975, -899497514;
	shf.l.wrap.b32 	%r977, %r960, %r960, 30;
	xor.b32  	%r978, %r977, %r969;
	xor.b32  	%r979, %r978, %r968;
	shf.l.wrap.b32 	%r980, %r976, %r976, 5;
	add.s32 	%r981, %r980, %r961;
	add.s32 	%r982, %r981, %r979;
	add.s32 	%r983, %r982, %r344;
	add.s32 	%r984, %r983, -899497514;
	shf.l.wrap.b32 	%r985, %r968, %r968, 30;
	xor.b32  	%r986, %r985, %r977;
	xor.b32  	%r987, %r986, %r976;
	shf.l.wrap.b32 	%r988, %r984, %r984, 5;
	add.s32 	%r989, %r988, %r969;
	add.s32 	%r990, %r989, %r987;
	add.s32 	%r991, %r990, %r348;
	add.s32 	%r992, %r991, -899497514;
	shf.l.wrap.b32 	%r993, %r976, %r976, 30;
	xor.b32  	%r994, %r993, %r985;
	xor.b32  	%r995, %r994, %r984;
	shf.l.wrap.b32 	%r996, %r992, %r992, 5;
	add.s32 	%r997, %r996, %r977;
	add.s32 	%r998, %r997, %r995;
	add.s32 	%r999, %r998, %r352;
	add.s32 	%r1000, %r999, -899497514;
	shf.l.wrap.b32 	%r1001, %r984, %r984, 30;
	xor.b32  	%r1002, %r1001, %r993;
	xor.b32  	%r1003, %r1002, %r992;
	shf.l.wrap.b32 	%r1004, %r1000, %r1000, 5;
	add.s32 	%r1005, %r1004, %r985;
	add.s32 	%r1006, %r1005, %r1003;
	add.s32 	%r1007, %r1006, %r356;
	add.s32 	%r1008, %r1007, -899497514;
	shf.l.wrap.b32 	%r1009, %r992, %r992, 30;
	xor.b32  	%r1010, %r1009, %r1001;
	xor.b32  	%r1011, %r1010, %r1000;
	shf.l.wrap.b32 	%r1012, %r1008, %r1008, 5;
	add.s32 	%r1013, %r1012, %r993;
	add.s32 	%r1014, %r1013, %r1011;
	add.s32 	%r1015, %r1014, %r360;
	add.s32 	%r1016, %r1015, -899497514;
	shf.l.wrap.b32 	%r1017, %r1000, %r1000, 30;
	xor.b32  	%r1018, %r1017, %r1009;
	xor.b32  	%r1019, %r1018, %r1008;
	shf.l.wrap.b32 	%r1020, %r1016, %r1016, 5;
	add.s32 	%r1021, %r1020, %r1001;
	add.s32 	%r1022, %r1021, %r1019;
	add.s32 	%r1023, %r1022, %r364;
	add.s32 	%r1024, %r1023, -899497514;
	shf.l.wrap.b32 	%r1025, %r1008, %r1008, 30;
	xor.b32  	%r1026, %r1025, %r1017;
	xor.b32  	%r1027, %r1026, %r1016;
	shf.l.wrap.b32 	%r1028, %r1024, %r1024, 5;
	add.s32 	%r1029, %r1028, %r1009;
	add.s32 	%r1030, %r1029, %r1027;
	add.s32 	%r1031, %r1030, %r368;
	add.s32 	%r1032, %r1031, -899497514;
	shf.l.wrap.b32 	%r1033, %r1016, %r1016, 30;
	xor.b32  	%r1034, %r1033, %r1025;
	xor.b32  	%r1035, %r1034, %r1024;
	shf.l.wrap.b32 	%r1036, %r1032, %r1032, 5;
	add.s32 	%r1037, %r1036, %r1017;
	add.s32 	%r1038, %r1037, %r1035;
	add.s32 	%r1039, %r1038, %r372;
	add.s32 	%r1040, %r1039, -899497514;
	shf.l.wrap.b32 	%r1041, %r1024, %r1024, 30;
	xor.b32  	%r1042, %r1041, %r1033;
	xor.b32  	%r1043, %r1042, %r1032;
	shf.l.wrap.b32 	%r1044, %r1040, %r1040, 5;
	add.s32 	%r1045, %r1044, %r1025;
	add.s32 	%r1046, %r1045, %r1043;
	add.s32 	%r1047, %r1046, %r376;
	add.s32 	%r1048, %r1047, -899497514;
	shf.l.wrap.b32 	%r1049, %r1032, %r1032, 30;
	xor.b32  	%r1050, %r1049, %r1041;
	xor.b32  	%r1051, %r1050, %r1040;
	shf.l.wrap.b32 	%r1052, %r1048, %r1048, 5;
	add.s32 	%r1053, %r1052, %r1033;
	add.s32 	%r1054, %r1053, %r1051;
	add.s32 	%r1055, %r1054, %r380;
	add.s32 	%r1056, %r1055, -899497514;
	shf.l.wrap.b32 	%r1057, %r1040, %r1040, 30;
	xor.b32  	%r1058, %r1057, %r1049;
	xor.b32  	%r1059, %r1058, %r1048;
	shf.l.wrap.b32 	%r1060, %r1056, %r1056, 5;
	add.s32 	%r1061, %r1060, %r1041;
	add.s32 	%r1062, %r1061, %r1059;
	add.s32 	%r1063, %r1062, %r384;
	add.s32 	%r1064, %r1063, -899497514;
	shf.l.wrap.b32 	%r1065, %r1048, %r1048, 30;
	xor.b32  	%r1066, %r1065, %r1057;
	xor.b32  	%r1067, %r1066, %r1056;
	shf.l.wrap.b32 	%r1068, %r1064, %r1064, 5;
	add.s32 	%r1069, %r1068, %r1049;
	add.s32 	%r1070, %r1069, %r1067;
	add.s32 	%r1071, %r1070, %r388;
	add.s32 	%r1072, %r1071, -899497514;
	shf.l.wrap.b32 	%r1073, %r1056, %r1056, 30;
	xor.b32  	%r1074, %r1073, %r1065;
	xor.b32  	%r1075, %r1074, %r1064;
	shf.l.wrap.b32 	%r1076, %r1072, %r1072, 5;
	add.s32 	%r1077, %r1076, %r1057;
	add.s32 	%r1078, %r1077, %r1075;
	add.s32 	%r1079, %r1078, %r392;
	add.s32 	%r1080, %r1079, -899497514;
	shf.l.wrap.b32 	%r1081, %r1064, %r1064, 30;
	xor.b32  	%r1082, %r1081, %r1073;
	xor.b32  	%r1083, %r1082, %r1072;
	shf.l.wrap.b32 	%r1084, %r1080, %r1080, 5;
	add.s32 	%r1085, %r1084, %r1065;
	add.s32 	%r1086, %r1085, %r1083;
	add.s32 	%r1087, %r1086, %r396;
	add.s32 	%r1088, %r1087, -899497514;
	shf.l.wrap.b32 	%r1089, %r1072, %r1072, 30;
	xor.b32  	%r1090, %r1089, %r1081;
	xor.b32  	%r1091, %r1090, %r1080;
	shf.l.wrap.b32 	%r1092, %r1088, %r1088, 5;
	add.s32 	%r1093, %r1092, %r1073;
	add.s32 	%r1094, %r1093, %r1091;
	add.s32 	%r1095, %r1094, %r400;
	add.s32 	%r1096, %r1095, -899497514;
	shf.l.wrap.b32 	%r1097, %r1080, %r1080, 30;
	xor.b32  	%r1098, %r1097, %r1089;
	xor.b32  	%r1099, %r1098, %r1088;
	shf.l.wrap.b32 	%r1100, %r1096, %r1096, 5;
	add.s32 	%r1101, %r1100, %r1081;
	add.s32 	%r1102, %r1101, %r1099;
	add.s32 	%r1103, %r1102, %r404;
	shf.l.wrap.b32 	%r1104, %r1088, %r1088, 30;
	add.s32 	%r1105, %r1103, 833086679;
	add.s32 	%r1106, %r1095, -1171231393;
	add.s32 	%r1107, %r1104, -1732584194;
	add.s32 	%r1108, %r1097, 271733878;
	add.s32 	%r1109, %r1089, -1009589776;
	shr.u32 	%r1110, %r1105, 24;
	st.global.u8 	[%rd9], %r1110;
	shr.u32 	%r1111, %r1105, 16;
	st.global.u8 	[%rd9+1], %r1111;
	shr.u32 	%r1112, %r1105, 8;
	st.global.u8 	[%rd9+2], %r1112;
	st.global.u8 	[%rd9+3], %r1105;
	shr.u32 	%r1113, %r1106, 24;
	st.global.u8 	[%rd9+4], %r1113;
	shr.u32 	%r1114, %r1106, 16;
	st.global.u8 	[%rd9+5], %r1114;
	shr.u32 	%r1115, %r1106, 8;
	st.global.u8 	[%rd9+6], %r1115;
	st.global.u8 	[%rd9+7], %r1106;
	shr.u32 	%r1116, %r1107, 24;
	st.global.u8 	[%rd9+8], %r1116;
	shr.u32 	%r1117, %r1107, 16;
	st.global.u8 	[%rd9+9], %r1117;
	shr.u32 	%r1118, %r1107, 8;
	st.global.u8 	[%rd9+10], %r1118;
	st.global.u8 	[%rd9+11], %r1107;
	shr.u32 	%r1119, %r1108, 24;
	st.global.u8 	[%rd9+12], %r1119;
	shr.u32 	%r1120, %r1108, 16;
	st.global.u8 	[%rd9+13], %r1120;
	shr.u32 	%r1121, %r1108, 8;
	st.global.u8 	[%rd9+14], %r1121;
	st.global.u8 	[%rd9+15], %r1108;
	shr.u32 	%r1122, %r1109, 24;
	st.global.u8 	[%rd9+16], %r1122;
	shr.u32 	%r1123, %r1109, 16;
	st.global.u8 	[%rd9+17], %r1123;
	shr.u32 	%r1124, %r1109, 8;
	st.global.u8 	[%rd9+18], %r1124;
	st.global.u8 	[%rd9+19], %r1109;
$L__BB8_2:
	ret;

}
	// .globl	_Z11sha1_kernelILi9EEvPKhPhm
.visible .entry _Z11sha1_kernelILi9EEvPKhPhm(
	.param .u64 .ptr .align 1 _Z11sha1_kernelILi9EEvPKhPhm_param_0,
	.param .u64 .ptr .align 1 _Z11sha1_kernelILi9EEvPKhPhm_param_1,
	.param .u64 _Z11sha1_kernelILi9EEvPKhPhm_param_2
)
{
	.reg .pred 	%p<2>;
	.reg .b16 	%rs<17>;
	.reg .b32 	%r<1125>;
	.reg .b64 	%rd<10>;

	ld.param.u64 	%rd2, [_Z11sha1_kernelILi9EEvPKhPhm_param_0];
	ld.param.u64 	%rd3, [_Z11sha1_kernelILi9EEvPKhPhm_param_1];
	ld.param.u64 	%rd4, [_Z11sha1_kernelILi9EEvPKhPhm_param_2];
	mov.u32 	%r1, %ctaid.x;
	mov.u32 	%r2, %ntid.x;
	mov.u32 	%r3, %tid.x;
	mad.lo.s32 	%r4, %r1, %r2, %r3;
	cvt.u64.u32 	%rd1, %r4;
	setp.le.u64 	%p1, %rd4, %rd1;
	@%p1 bra 	$L__BB9_2;
	cvta.to.global.u64 	%rd5, %rd3;
	cvta.to.global.u64 	%rd6, %rd2;
	shl.b64 	%rd7, %rd1, 6;
	add.s64 	%rd8, %rd6, %rd7;
	mad.lo.s64 	%rd9, %rd1, 20, %rd5;
	ld.global.u8 	%r5, [%rd8];
	shl.b32 	%r6, %r5, 24;
	ld.global.u8 	%r7, [%rd8+1];
	shl.b32 	%r8, %r7, 16;
	or.b32  	%r9, %r8, %r6;
	ld.global.u8 	%rs1, [%rd8+2];
	mul.wide.u16 	%r10, %rs1, 256;
	or.b32  	%r11, %r9, %r10;
	ld.global.u8 	%r12, [%rd8+3];
	or.b32  	%r13, %r11, %r12;
	ld.global.u8 	%r14, [%rd8+4];
	shl.b32 	%r15, %r14, 24;
	ld.global.u8 	%r16, [%rd8+5];
	shl.b32 	%r17, %r16, 16;
	or.b32  	%r18, %r17, %r15;
	ld.global.u8 	%rs2, [%rd8+6];
	mul.wide.u16 	%r19, %rs2, 256;
	or.b32  	%r20, %r18, %r19;
	ld.global.u8 	%r21, [%rd8+7];
	or.b32  	%r22, %r20, %r21;
	ld.global.u8 	%r23, [%rd8+8];
	shl.b32 	%r24, %r23, 24;
	ld.global.u8 	%r25, [%rd8+9];
	shl.b32 	%r26, %r25, 16;
	or.b32  	%r27, %r26, %r24;
	ld.global.u8 	%rs3, [%rd8+10];
	mul.wide.u16 	%r28, %rs3, 256;
	or.b32  	%r29, %r27, %r28;
	ld.global.u8 	%r30, [%rd8+11];
	or.b32  	%r31, %r29, %r30;
	ld.global.u8 	%r32, [%rd8+12];
	shl.b32 	%r33, %r32, 24;
	ld.global.u8 	%r34, [%rd8+13];
	shl.b32 	%r35, %r34, 16;
	or.b32  	%r36, %r35, %r33;
	ld.global.u8 	%rs4, [%rd8+14];
	mul.wide.u16 	%r37, %rs4, 256;
	or.b32  	%r38, %r36, %r37;
	ld.global.u8 	%r39, [%rd8+15];
	or.b32  	%r40, %r38, %r39;
	ld.global.u8 	%r41, [%rd8+16];
	shl.b32 	%r42, %r41, 24;
	ld.global.u8 	%r43, [%rd8+17];
	shl.b32 	%r44, %r43, 16;
	or.b32  	%r45, %r44, %r42;
	ld.global.u8 	%rs5, [%rd8+18];
	mul.wide.u16 	%r46, %rs5, 256;
	or.b32  	%r47, %r45, %r46;
	ld.global.u8 	%r48, [%rd8+19];
	or.b32  	%r49, %r47, %r48;
	ld.global.u8 	%r50, [%rd8+20];
	shl.b32 	%r51, %r50, 24;
	ld.global.u8 	%r52, [%rd8+21];
	shl.b32 	%r53, %r52, 16;
	or.b32  	%r54, %r53, %r51;
	ld.global.u8 	%rs6, [%rd8+22];
	mul.wide.u16 	%r55, %rs6, 256;
	or.b32  	%r56, %r54, %r55;
	ld.global.u8 	%r57, [%rd8+23];
	or.b32  	%r58, %r56, %r57;
	ld.global.u8 	%r59, [%rd8+24];
	shl.b32 	%r60, %r59, 24;
	ld.global.u8 	%r61, [%rd8+25];
	shl.b32 	%r62, %r61, 16;
	or.b32  	%r63, %r62, %r60;
	ld.global.u8 	%rs7, [%rd8+26];
	mul.wide.u16 	%r64, %rs7, 256;
	or.b32  	%r65, %r63, %r64;
	ld.global.u8 	%r66, [%rd8+27];
	or.b32  	%r67, %r65, %r66;
	ld.global.u8 	%r68, [%rd8+28];
	shl.b32 	%r69, %r68, 24;
	ld.global.u8 	%r70, [%rd8+29];
	shl.b32 	%r71, %r70, 16;
	or.b32  	%r72, %r71, %r69;
	ld.global.u8 	%rs8, [%rd8+30];
	mul.wide.u16 	%r73, %rs8, 256;
	or.b32  	%r74, %r72, %r73;
	ld.global.u8 	%r75, [%rd8+31];
	or.b32  	%r76, %r74, %r75;
	ld.global.u8 	%r77, [%rd8+32];
	shl.b32 	%r78, %r77, 24;
	ld.global.u8 	%r79, [%rd8+33];
	shl.b32 	%r80, %r79, 16;
	or.b32  	%r81, %r80, %r78;
	ld.global.u8 	%rs9, [%rd8+34];
	mul.wide.u16 	%r82, %rs9, 256;
	or.b32  	%r83, %r81, %r82;
	ld.global.u8 	%r84, [%rd8+35];
	or.b32  	%r85, %r83, %r84;
	ld.global.u8 	%r86, [%rd8+36];
	shl.b32 	%r87, %r86, 24;
	ld.global.u8 	%r88, [%rd8+37];
	shl.b32 	%r89, %r88, 16;
	or.b32  	%r90, %r89, %r87;
	ld.global.u8 	%rs10, [%rd8+38];
	mul.wide.u16 	%r91, %rs10, 256;
	or.b32  	%r92, %r90, %r91;
	ld.global.u8 	%r93, [%rd8+39];
	or.b32  	%r94, %r92, %r93;
	ld.global.u8 	%r95, [%rd8+40];
	shl.b32 	%r96, %r95, 24;
	ld.global.u8 	%r97, [%rd8+41];
	shl.b32 	%r98, %r97, 16;
	or.b32  	%r99, %r98, %r96;
	ld.global.u8 	%rs11, [%rd8+42];
	mul.wide.u16 	%r100, %rs11, 256;
	or.b32  	%r101, %r99, %r100;
	ld.global.u8 	%r102, [%rd8+43];
	or.b32  	%r103, %r101, %r102;
	ld.global.u8 	%r104, [%rd8+44];
	shl.b32 	%r105, %r104, 24;
	ld.global.u8 	%r106, [%rd8+45];
	shl.b32 	%r107, %r106, 16;
	or.b32  	%r108, %r107, %r105;
	ld.global.u8 	%rs12, [%rd8+46];
	mul.wide.u16 	%r109, %rs12, 256;
	or.b32  	%r110, %r108, %r109;
	ld.global.u8 	%r111, [%rd8+47];
	or.b32  	%r112, %r110, %r111;
	ld.global.u8 	%r113, [%rd8+48];
	shl.b32 	%r114, %r113, 24;
	ld.global.u8 	%r115, [%rd8+49];
	shl.b32 	%r116, %r115, 16;
	or.b32  	%r117, %r116, %r114;
	ld.global.u8 	%rs13, [%rd8+50];
	mul.wide.u16 	%r118, %rs13, 256;
	or.b32  	%r119, %r117, %r118;
	ld.global.u8 	%r120, [%rd8+51];
	or.b32  	%r121, %r119, %r120;
	ld.global.u8 	%r122, [%rd8+52];
	shl.b32 	%r123, %r122, 24;
	ld.global.u8 	%r124, [%rd8+53];
	shl.b32 	%r125, %r124, 16;
	or.b32  	%r126, %r125, %r123;
	ld.global.u8 	%rs14, [%rd8+54];
	mul.wide.u16 	%r127, %rs14, 256;
	or.b32  	%r128, %r126, %r127;
	ld.global.u8 	%r129, [%rd8+55];
	or.b32  	%r130, %r128, %r129;
	ld.global.u8 	%r131, [%rd8+56];
	shl.b32 	%r132, %r131, 24;
	ld.global.u8 	%r133, [%rd8+57];
	shl.b32 	%r134, %r133, 16;
	or.b32  	%r135, %r134, %r132;
	ld.global.u8 	%rs15, [%rd8+58];
	mul.wide.u16 	%r136, %rs15, 256;
	or.b32  	%r137, %r135, %r136;
	ld.global.u8 	%r138, [%rd8+59];
	or.b32  	%r139, %r137, %r138;
	ld.global.u8 	%r140, [%rd8+60];
	shl.b32 	%r141, %r140, 24;
	ld.global.u8 	%r142, [%rd8+61];
	shl.b32 	%r143, %r142, 16;
	or.b32  	%r144, %r143, %r141;
	ld.global.u8 	%rs16, [%rd8+62];
	mul.wide.u16 	%r145, %rs16, 256;
	or.b32  	%r146, %r144, %r145;
	ld.global.u8 	%r147, [%rd8+63];
	or.b32  	%r148, %r146, %r147;
	xor.b32  	%r149, %r85, %r130;
	xor.b32  	%r150, %r149, %r31;
	xor.b32  	%r151, %r150, %r13;
	shf.l.wrap.b32 	%r152, %r151, %r151, 1;
	xor.b32  	%r153, %r94, %r139;
	xor.b32  	%r154, %r153, %r40;
	xor.b32  	%r155, %r154, %r22;
	shf.l.wrap.b32 	%r156, %r155, %r155, 1;
	xor.b32  	%r157, %r103, %r148;
	xor.b32  	%r158, %r157, %r49;
	xor.b32  	%r159, %r158, %r31;
	shf.l.wrap.b32 	%r160, %r159, %r159, 1;
	xor.b32  	%r161, %r112, %r152;
	xor.b32  	%r162, %r161, %r58;
	xor.b32  	%r163, %r162, %r40;
	shf.l.wrap.b32 	%r164, %r163, %r163, 1;
	xor.b32  	%r165, %r121, %r156;
	xor.b32  	%r166, %r165, %r67;
	xor.b32  	%r167, %r166, %r49;
	shf.l.wrap.b32 	%r168, %r167, %r167, 1;
	xor.b32  	%r169, %r130, %r160;
	xor.b32  	%r170, %r169, %r76;
	xor.b32  	%r171, %r170, %r58;
	shf.l.wrap.b32 	%r172, %r171, %r171, 1;
	xor.b32  	%r173, %r139, %r164;
	xor.b32  	%r174, %r173, %r85;
	xor.b32  	%r175, %r174, %r67;
	shf.l.wrap.b32 	%r176, %r175, %r175, 1;
	xor.b32  	%r177, %r148, %r168;
	xor.b32  	%r178, %r177, %r94;
	xor.b32  	%r179, %r178, %r76;
	shf.l.wrap.b32 	%r180, %r179, %r179, 1;
	xor.b32  	%r181, %r152, %r172;
	xor.b32  	%r182, %r181, %r103;
	xor.b32  	%r183, %r182, %r85;
	shf.l.wrap.b32 	%r184, %r183, %r183, 1;
	xor.b32  	%r185, %r156, %r176;
	xor.b32  	%r186, %r185, %r112;
	xor.b32  	%r187, %r186, %r94;
	shf.l.wrap.b32 	%r188, %r187, %r187, 1;
	xor.b32  	%r189, %r160, %r180;
	xor.b32  	%r190, %r189, %r121;
	xor.b32  	%r191, %r190, %r103;
	shf.l.wrap.b32 	%r192, %r191, %r191, 1;
	xor.b32  	%r193, %r164, %r184;
	xor.b32  	%r194, %r193, %r130;
	xor.b32  	%r195, %r194, %r112;
	shf.l.wrap.b32 	%r196, %r195, %r195, 1;
	xor.b32  	%r197, %r168, %r188;
	xor.b32  	%r198, %r197, %r139;
	xor.b32  	%r199, %r198, %r121;
	shf.l.wrap.b32 	%r200, %r199, %r199, 1;
	xor.b32  	%r201, %r172, %r192;
	xor.b32  	%r202, %r201, %r148;
	xor.b32  	%r203, %r202, %r130;
	shf.l.wrap.b32 	%r204, %r203, %r203, 1;
	xor.b32  	%r205, %r176, %r196;
	xor.b32  	%r206, %r205, %r152;
	xor.b32  	%r207, %r206, %r139;
	shf.l.wrap.b32 	%r208, %r207, %r207, 1;
	xor.b32  	%r209, %r180, %r200;
	xor.b32  	%r210, %r209, %r156;
	xor.b32  	%r211, %r210, %r148;
	shf.l.wrap.b32 	%r212, %r211, %r211, 1;
	xor.b32  	%r213, %r184, %r204;
	xor.b32  	%r214, %r213, %r160;
	xor.b32  	%r215, %r214, %r152;
	shf.l.wrap.b32 	%r216, %r215, %r215, 1;
	xor.b32  	%r217, %r188, %r208;
	xor.b32  	%r218, %r217, %r164;
	xor.b32  	%r219, %r218, %r156;
	shf.l.wrap.b32 	%r220, %r219, %r219, 1;
	xor.b32  	%r221, %r192, %r212;
	xor.b32  	%r222, %r221, %r168;
	xor.b32  	%r223, %r222, %r160;
	shf.l.wrap.b32 	%r224, %r223, %r223, 1;
	xor.b32  	%r225, %r196, %r216;
	xor.b32  	%r226, %r225, %r172;
	xor.b32  	%r227, %r226, %r164;
	shf.l.wrap.b32 	%r228, %r227, %r227, 1;
	xor.b32  	%r229, %r200, %r220;
	xor.b32  	%r230, %r229, %r176;
	xor.b32  	%r231, %r230, %r168;
	shf.l.wrap.b32 	%r232, %r231, %r231, 1;
	xor.b32  	%r233, %r204, %r224;
	xor.b32  	%r234, %r233, %r180;
	xor.b32  	%r235, %r234, %r172;
	shf.l.wrap.b32 	%r236, %r235, %r235, 1;
	xor.b32  	%r237, %r208, %r228;
	xor.b32  	%r238, %r237, %r184;
	xor.b32  	%r239, %r238, %r176;
	shf.l.wrap.b32 	%r240, %r239, %r239, 1;
	xor.b32  	%r241, %r212, %r232;
	xor.b32  	%r242, %r241, %r188;
	xor.b32  	%r243, %r242, %r180;
	shf.l.wrap.b32 	%r244, %r243, %r243, 1;
	xor.b32  	%r245, %r216, %r236;
	xor.b32  	%r246, %r245, %r192;
	xor.b32  	%r247, %r246, %r184;
	shf.l.wrap.b32 	%r248, %r247, %r247, 1;
	xor.b32  	%r249, %r220, %r240;
	xor.b32  	%r250, %r249, %r196;
	xor.b32  	%r251, %r250, %r188;
	shf.l.wrap.b32 	%r252, %r251, %r251, 1;
	xor.b32  	%r253, %r224, %r244;
	xor.b32  	%r254, %r253, %r200;
	xor.b32  	%r255, %r254, %r192;
	shf.l.wrap.b32 	%r256, %r255, %r255, 1;
	xor.b32  	%r257, %r228, %r248;
	xor.b32  	%r258, %r257, %r204;
	xor.b32  	%r259, %r258, %r196;
	shf.l.wrap.b32 	%r260, %r259, %r259, 1;
	xor.b32  	%r261, %r232, %r252;
	xor.b32  	%r262, %r261, %r208;
	xor.b32  	%r263, %r262, %r200;
	shf.l.wrap.b32 	%r264, %r263, %r263, 1;
	xor.b32  	%r265, %r236, %r256;
	xor.b32  	%r266, %r265, %r212;
	xor.b32  	%r267, %r266, %r204;
	shf.l.wrap.b32 	%r268, %r267, %r267, 1;
	xor.b32  	%r269, %r240, %r260;
	xor.b32  	%r270, %r269, %r216;
	xor.b32  	%r271, %r270, %r208;
	shf.l.wrap.b32 	%r272, %r271, %r271, 1;
	xor.b32  	%r273, %r244, %r264;
	xor.b32  	%r274, %r273, %r220;
	xor.b32  	%r275, %r274, %r212;
	shf.l.wrap.b32 	%r276, %r275, %r275, 1;
	xor.b32  	%r277, %r248, %r268;
	xor.b32  	%r278, %r277, %r224;
	xor.b32  	%r279, %r278, %r216;
	shf.l.wrap.b32 	%r280, %r279, %r279, 1;
	xor.b32  	%r281, %r252, %r272;
	xor.b32  	%r282, %r281, %r228;
	xor.b32  	%r283, %r282, %r220;
	shf.l.wrap.b32 	%r284, %r283, %r283, 1;
	xor.b32  	%r285, %r256, %r276;
	xor.b32  	%r286, %r285, %r232;
	xor.b32  	%r287, %r286, %r224;
	shf.l.wrap.b32 	%r288, %r287, %r287, 1;
	xor.b32  	%r289, %r260, %r280;
	xor.b32  	%r290, %r289, %r236;
	xor.b32  	%r291, %r290, %r228;
	shf.l.wrap.b32 	%r292, %r291, %r291, 1;
	xor.b32  	%r293, %r264, %r284;
	xor.b32  	%r294, %r293, %r240;
	xor.b32  	%r295, %r294, %r232;
	shf.l.wrap.b32 	%r296, %r295, %r295, 1;
	xor.b32  	%r297, %r268, %r288;
	xor.b32  	%r298, %r297, %r244;
	xor.b32  	%r299, %r298, %r236;
	shf.l.wrap.b32 	%r300, %r299, %r299, 1;
	xor.b32  	%r301, %r272, %r292;
	xor.b32  	%r302, %r301, %r248;
	xor.b32  	%r303, %r302, %r240;
	shf.l.wrap.b32 	%r304, %r303, %r303, 1;
	xor.b32  	%r305, %r276, %r296;
	xor.b32  	%r306, %r305, %r252;
	xor.b32  	%r307, %r306, %r244;
	shf.l.wrap.b32 	%r308, %r307, %r307, 1;
	xor.b32  	%r309, %r280, %r300;
	xor.b32  	%r310, %r309, %r256;
	xor.b32  	%r311, %r310, %r248;
	shf.l.wrap.b32 	%r312, %r311, %r311, 1;
	xor.b32  	%r313, %r284, %r304;
	xor.b32  	%r314, %r313, %r260;
	xor.b32  	%r315, %r314, %r252;
	shf.l.wrap.b32 	%r316, %r315, %r315, 1;
	xor.b32  	%r317, %r288, %r308;
	xor.b32  	%r318, %r317, %r264;
	xor.b32  	%r319, %r318, %r256;
	shf.l.wrap.b32 	%r320, %r319, %r319, 1;
	xor.b32  	%r321, %r292, %r312;
	xor.b32  	%r322, %r321, %r268;
	xor.b32  	%r323, %r322, %r260;
	shf.l.wrap.b32 	%r324, %r323, %r323, 1;
	xor.b32  	%r325, %r296, %r316;
	xor.b32  	%r326, %r325, %r272;
	xor.b32  	%r327, %r326, %r264;
	shf.l.wrap.b32 	%r328, %r327, %r327, 1;
	xor.b32  	%r329, %r300, %r320;
	xor.b32  	%r330, %r329, %r276;
	xor.b32  	%r331, %r330, %r268;
	shf.l.wrap.b32 	%r332, %r331, %r331, 1;
	xor.b32  	%r333, %r304, %r324;
	xor.b32  	%r334, %r333, %r280;
	xor.b32  	%r335, %r334, %r272;
	shf.l.wrap.b32 	%r336, %r335, %r335, 1;
	xor.b32  	%r337, %r308, %r328;
	xor.b32  	%r338, %r337, %r284;
	xor.b32  	%r339, %r338, %r276;
	shf.l.wrap.b32 	%r340, %r339, %r339, 1;
	xor.b32  	%r341, %r312, %r332;
	xor.b32  	%r342, %r341, %r288;
	xor.b32  	%r343, %r342, %r280;
	shf.l.wrap.b32 	%r344, %r343, %r343, 1;
	xor.b32  	%r345, %r316, %r336;
	xor.b32  	%r346, %r345, %r292;
	xor.b32  	%r347, %r346, %r284;
	shf.l.wrap.b32 	%r348, %r347, %r347, 1;
	xor.b32  	%r349, %r320, %r340;
	xor.b32  	%r350, %r349, %r296;
	xor.b32  	%r351, %r350, %r288;
	shf.l.wrap.b32 	%r352, %r351, %r351, 1;
	xor.b32  	%r353, %r324, %r344;
	xor.b32  	%r354, %r353, %r300;
	xor.b32  	%r355, %r354, %r292;
	shf.l.wrap.b32 	%r356, %r355, %r355, 1;
	xor.b32  	%r357, %r328, %r348;
	xor.b32  	%r358, %r357, %r304;
	xor.b32  	%r359, %r358, %r296;
	shf.l.wrap.b32 	%r360, %r359, %r359, 1;
	xor.b32  	%r361, %r332, %r352;
	xor.b32  	%r362, %r361, %r308;
	xor.b32  	%r363, %r362, %r300;
	shf.l.wrap.b32 	%r364, %r363, %r363, 1;
	xor.b32  	%r365, %r336, %r356;
	xor.b32  	%r366, %r365, %r312;
	xor.b32  	%r367, %r366, %r304;
	shf.l.wrap.b32 	%r368, %r367, %r367, 1;
	xor.b32  	%r369, %r340, %r360;
	xor.b32  	%r370, %r369, %r316;
	xor.b32  	%r371, %r370, %r308;
	shf.l.wrap.b32 	%r372, %r371, %r371, 1;
	xor.b32  	%r373, %r344, %r364;
	xor.b32  	%r374, %r373, %r320;
	xor.b32  	%r375, %r374, %r312;
	shf.l.wrap.b32 	%r376, %r375, %r375, 1;
	xor.b32  	%r377, %r348, %r368;
	xor.b32  	%r378, %r377, %r324;
	xor.b32  	%r379, %r378, %r316;
	shf.l.wrap.b32 	%r380, %r379, %r379, 1;
	xor.b32  	%r381, %r352, %r372;
	xor.b32  	%r382, %r381, %r328;
	xor.b32  	%r383, %r382, %r320;
	shf.l.wrap.b32 	%r384, %r383, %r383, 1;
	xor.b32  	%r385, %r356, %r376;
	xor.b32  	%r386, %r385, %r332;
	xor.b32  	%r387, %r386, %r324;
	shf.l.wrap.b32 	%r388, %r387, %r387, 1;
	xor.b32  	%r389, %r360, %r380;
	xor.b32  	%r390, %r389, %r336;
	xor.b32  	%r391, %r390, %r328;
	shf.l.wrap.b32 	%r392, %r391, %r391, 1;
	xor.b32  	%r393, %r364, %r384;
	xor.b32  	%r394, %r393, %r340;
	xor.b32  	%r395, %r394, %r332;
	shf.l.wrap.b32 	%r396, %r395, %r395, 1;
	xor.b32  	%r397, %r368, %r388;
	xor.b32  	%r398, %r397, %r344;
	xor.b32  	%r399, %r398, %r336;
	shf.l.wrap.b32 	%r400, %r399, %r399, 1;
	xor.b32  	%r401, %r372, %r392;
	xor.b32  	%r402, %r401, %r348;
	xor.b32  	%r403, %r402, %r340;
	shf.l.wrap.b32 	%r404, %r403, %r403, 1;
	add.s32 	%r405, %r13, -1615554381;
	shf.l.wrap.b32 	%r406, %r405, %r405, 5;
	add.s32 	%r407, %r406, %r22;
	add.s32 	%r408, %r407, 1722862861;
	not.b32 	%r409, %r408;
	and.b32  	%r410, %r405, 1506887872;
	sub.s32 	%r411, 1615554380, %r13;
	and.b32  	%r412, %r411, 2079550178;
	or.b32  	%r413, %r410, %r412;
	shf.l.wrap.b32 	%r414, %r408, %r408, 5;
	add.s32 	%r415, %r414, %r413;
	add.s32 	%r416, %r415, %r31;
	add.s32 	%r417, %r416, -214083945;
	shf.l.wrap.b32 	%r418, %r405, %r405, 30;
	and.b32  	%r419, %r408, %r418;
	and.b32  	%r420, %r409, 1506887872;
	or.b32  	%r421, %r419, %r420;
	shf.l.wrap.b32 	%r422, %r417, %r417, 5;
	add.s32 	%r423, %r422, %r421;
	add.s32 	%r424, %r423, %r40;
	add.s32 	%r425, %r424, -696916869;
	shf.l.wrap.b32 	%r426, %r408, %r408, 30;
	and.b32  	%r427, %r417, %r426;
	not.b32 	%r428, %r417;
	and.b32  	%r429, %r418, %r428;
	or.b32  	%r430, %r427, %r429;
	shf.l.wrap.b32 	%r431, %r425, %r425, 5;
	add.s32 	%r432, %r431, %r430;
	add.s32 	%r433, %r432, %r49;
	add.s32 	%r434, %r433, -1269579175;
	shf.l.wrap.b32 	%r435, %r417, %r417, 30;
	and.b32  	%r436, %r425, %r435;
	not.b32 	%r437, %r425;
	and.b32  	%r438, %r426, %r437;
	or.b32  	%r439, %r436, %r438;
	shf.l.wrap.b32 	%r440, %r434, %r434, 5;
	add.s32 	%r441, %r440, %r418;
	add.s32 	%r442, %r441, %r439;
	add.s32 	%r443, %r442, %r58;
	add.s32 	%r444, %r443, 1518500249;
	shf.l.wrap.b32 	%r445, %r425, %r425, 30;
	and.b32  	%r446, %r434, %r445;
	not.b32 	%r447, %r434;
	and.b32  	%r448, %r435, %r447;
	or.b32  	%r449, %r446, %r448;
	shf.l.wrap.b32 	%r450, %r444, %r444, 5;
	add.s32 	%r451, %r450, %r426;
	add.s32 	%r452, %r451, %r449;
	add.s32 	%r453, %r452, %r67;
	add.s32 	%r454, %r453, 1518500249;
	shf.l.wrap.b32 	%r455, %r434, %r434, 30;
	and.b32  	%r456, %r444, %r455;
	not.b32 	%r457, %r444;
	and.b32  	%r458, %r445, %r457;
	or.b32  	%r459, %r456, %r458;
	shf.l.wrap.b32 	%r460, %r454, %r454, 5;
	add.s32 	%r461, %r460, %r435;
	add.s32 	%r462, %r461, %r459;
	add.s32 	%r463, %r462, %r76;
	add.s32 	%r464, %r463, 1518500249;
	shf.l.wrap.b32 	%r465, %r444, %r444, 30;
	and.b32  	%r466, %r454, %r465;
	not.b32 	%r467, %r454;
	and.b32  	%r468, %r455, %r467;
	or.b32  	%r469, %r466, %r468;
	shf.l.wrap.b32 	%r470, %r464, %r464, 5;
	add.s32 	%r471, %r470, %r445;
	add.s32 	%r472, %r471, %r469;
	add.s32 	%r473, %r472, %r85;
	add.s32 	%r474, %r473, 1518500249;
	shf.l.wrap.b32 	%r475, %r454, %r454, 30;
	and.b32  	%r476, %r464, %r475;
	not.b32 	%r477, %r464;
	and.b32  	%r478, %r465, %r477;
	or.b32  	%r479, %r476, %r478;
	shf.l.wrap.b32 	%r480, %r474, %r474, 5;
	add.s32 	%r481, %r480, %r455;
	add.s32 	%r482, %r481, %r479;
	add.s32 	%r483, %r482, %r94;
	add.s32 	%r484, %r483, 1518500249;
	shf.l.wrap.b32 	%r485, %r464, %r464, 30;
	and.b32  	%r486, %r474, %r485;
	not.b32 	%r487, %r474;
	and.b32  	%r488, %r475, %r487;
	or.b32  	%r489, %r486, %r488;
	shf.l.wrap.b32 	%r490, %r484, %r484, 5;
	add.s32 	%r491, %r490, %r465;
	add.s32 	%r492, %r491, %r489;
	add.s32 	%r493, %r492, %r103;
	add.s32 	%r494, %r493, 1518500249;
	shf.l.wrap.b32 	%r495, %r474, %r474, 30;
	and.b32  	%r496, %r484, %r495;
	not.b32 	%r497, %r484;
	and.b32  	%r498, %r485, %r497;
	or.b32  	%r499, %r496, %r498;
	shf.l.wrap.b32 	%r500, %r494, %r494, 5;
	add.s32 	%r501, %r500, %r475;
	add.s32 	%r502, %r501, %r499;
	add.s32 	%r503, %r502, %r112;
	add.s32 	%r504, %r503, 1518500249;
	shf.l.wrap.b32 	%r505, %r484, %r484, 30;
	and.b32  	%r506, %r494, %r505;
	not.b32 	%r507, %r494;
	and.b32  	%r508, %r495, %r507;
	or.b32  	%r509, %r506, %r508;
	shf.l.wrap.b32 	%r510, %r504, %r504, 5;
	add.s32 	%r511, %r510, %r485;
	add.s32 	%r512, %r511, %r509;
	add.s32 	%r513, %r512, %r121;
	add.s32 	%r514, %r513, 1518500249;
	shf.l.wrap.b32 	%r515, %r494, %r494, 30;
	and.b32  	%r516, %r504, %r515;
	not.b32 	%r517, %r504;
	and.b32  	%r518, %r505, %r517;
	or.b32  	%r519, %r516, %r518;
	shf.l.wrap.b32 	%r520, %r514, %r514, 5;
	add.s32 	%r521, %r520, %r495;
	add.s32 	%r522, %r521, %r519;
	add.s32 	%r523, %r522, %r130;
	add.s32 	%r524, %r523, 1518500249;
	shf.l.wrap.b32 	%r525, %r504, %r504, 30;
	and.b32  	%r526, %r514, %r525;
	not.b32 	%r527, %r514;
	and.b32  	%r528, %r515, %r527;
	or.b32  	%r529, %r526, %r528;
	shf.l.wrap.b32 	%r530, %r524, %r524, 5;
	add.s32 	%r531, %r530, %r505;
	add.s32 	%r532, %r531, %r529;
	add.s32 	%r533, %r532, %r139;
	add.s32 	%r534, %r533, 1518500249;
	shf.l.wrap.b32 	%r535, %r514, %r514, 30;
	and.b32  	%r536, %r524, %r535;
	not.b32 	%r537, %r524;
	and.b32  	%r538, %r525, %r537;
	or.b32  	%r539, %r536, %r538;
	shf.l.wrap.b32 	%r540, %r534, %r534, 5;
	add.s32 	%r541, %r540, %r515;
	add.s32 	%r542, %r541, %r539;
	add.s32 	%r543, %r542, %r148;
	add.s32 	%r544, %r543, 1518500249;
	shf.l.wrap.b32 	%r545, %r524, %r524, 30;
	and.b32  	%r546, %r534, %r545;
	not.b32 	%r547, %r534;
	and.b32  	%r548, %r535, %r547;
	or.b32  	%r549, %r546, %r548;
	shf.l.wrap.b32 	%r550, %r544, %r544, 5;
	add.s32 	%r551, %r550, %r525;
	add.s32 	%r552, %r551, %r549;
	add.s32 	%r553, %r552, %r152;
	add.s32 	%r554, %r553, 1518500249;
	shf.l.wrap.b32 	%r555, %r534, %r534, 30;
	and.b32  	%r556, %r544, %r555;
	not.b32 	%r557, %r544;
	and.b32  	%r558, %r545, %r557;
	or.b32  	%r559, %r556, %r558;
	shf.l.wrap.b32 	%r560, %r554, %r554, 5;
	add.s32 	%r561, %r560, %r535;
	add.s32 	%r562, %r561, %r559;
	add.s32 	%r563, %r562, %r156;
	add.s32 	%r564, %r563, 1518500249;
	shf.l.wrap.b32 	%r565, %r544, %r544, 30;
	and.b32  	%r566, %r554, %r565;
	not.b32 	%r567, %r554;
	and.b32  	%r568, %r555, %r567;
	or.b32  	%r569, %r566, %r568;
	shf.l.wrap.b32 	%r570, %r564, %r564, 5;
	add.s32 	%r571, %r570, %r545;
	add.s32 	%r572, %r571, %r569;
	add.s32 	%r573, %r572, %r160;
	add.s32 	%r574, %r573, 1518500249;
	shf.l.wrap.b32 	%r575, %r554, %r554, 30;
	and.b32  	%r576, %r564, %r575;
	not.b32 	%r577, %r564;
	and.b32  	%r578, %r565, %r577;
	or.b32  	%r579, %r576, %r578;
	shf.l.wrap.b32 	%r580, %r574, %r574, 5;
	add.s32 	%r581, %r580, %r555;
	add.s32 	%r582, %r581, %r579;
	add.s32 	%r583, %r582, %r164;
	add.s32 	%r584, %r583, 1518500249;
	shf.l.wrap.b32 	%r585, %r564, %r564, 30;
	xor.b32  	%r586, %r585, %r575;
	xor.b32  	%r587, %r586, %r574;
	shf.l.wrap.b32 	%r588, %r584, %r584, 5;
	add.s32 	%r589, %r588, %r565;
	add.s32 	%r590, %r589, %r587;
	add.s32 	%r591, %r590, %r168;
	add.s32 	%r592, %r591, 1859775393;
	shf.l.wrap.b32 	%r593, %r574, %r574, 30;
	xor.b32  	%r594, %r593, %r585;
	xor.b32  	%r595, %r594, %r584;
	shf.l.wrap.b32 	%r596, %r592, %r592, 5;
	add.s32 	%r597, %r596, %r575;
	add.s32 	%r598, %r597, %r595;
	add.s32 	%r599, %r598, %r172;
	add.s32 	%r600, %r599, 1859775393;
	shf.l.wrap.b32 	%r601, %r584, %r584, 30;
	xor.b32  	%r602, %r601, %r593;
	xor.b32  	%r603, %r602, %r592;
	shf.l.wrap.b32 	%r604, %r600, %r600, 5;
	add.s32 	%r605, %r604, %r585;
	add.s32 	%r606, %r605, %r603;
	add.s32 	%r607, %r606, %r176;
	add.s32 	%r608, %r607, 1859775393;
	shf.l.wrap.b32 	%r609, %r592, %r592, 30;
	xor.b32  	%r610, %r609, %r601;
	xor.b32  	%r611, %r610, %r600;
	shf.l.wrap.b32 	%r612, %r608, %r608, 5;
	add.s32 	%r613, %r612, %r593;
	add.s32 	%r614, %r613, %r611;
	add.s32 	%r615, %r614, %r180;
	add.s32 	%r616, %r615, 1859775393;
	shf.l.wrap.b32 	%r617, %r600, %r600, 30;
	xor.b32  	%r618, %r617, %r609;
	xor.b32  	%r619, %r618, %r608;
	shf.l.wrap.b32 	%r620, %r616, %r616, 5;
	add.s32 	%r621, %r620, %r601;
	add.s32 	%r622, %r621, %r619;
	add.s32 	%r623, %r622, %r184;
	add.s32 	%r624, %r623, 1859775393;
	shf.l.wrap.b32 	%r625, %r608, %r608, 30;
	xor.b32  	%r626, %r625, %r617;
	xor.b32  	%r627, %r626, %r616;
	shf.l.wrap.b32 	%r628, %r624, %r624, 5;
	add.s32 	%r629, %r628, %r609;
	add.s32 	%r630, %r629, %r627;
	add.s32 	%r631, %r630, %r188;
	add.s32 	%r632, %r631, 1859775393;
	shf.l.wrap.b32 	%r633, %r616, %r616, 30;
	xor.b32  	%r634, %r633, %r625;
	xor.b32  	%r635, %r634, %r624;
	shf.l.wrap.b32 	%r636, %r632, %r632, 5;
	add.s32 	%r637, %r636, %r617;
	add.s32 	%r638, %r637, %r635;
	add.s32 	%r639, %r638, %r192;
	add.s32 	%r640, %r639, 1859775393;
	shf.l.wrap.b32 	%r641, %r624, %r624, 30;
	xor.b32  	%r642, %r641, %r633;
	xor.b32  	%r643, %r642, %r632;
	shf.l.wrap.b32 	%r644, %r640, %r640, 5;
	add.s32 	%r645, %r644, %r625;
	add.s32 	%r646, %r645, %r643;
	add.s32 	%r647, %r646, %r196;
	add.s32 	%r648, %r647, 1859775393;
	shf.l.wrap.b32 	%r649, %r632, %r632, 30;
	xor.b32  	%r650, %r649, %r641;
	xor.b32  	%r651, %r650, %r640;
	shf.l.wrap.b32 	%r652, %r648, %r648, 5;
	add.s32 	%r653, %r652, %r633;
	add.s32 	%r654, %r653, %r651;
	add.s32 	%r655, %r654, %r200;
	add.s32 	%r656, %r655, 1859775393;
	shf.l.wrap.b32 	%r657, %r640, %r640, 30;
	xor.b32  	%r658, %r657, %r649;
	xor.b32  	%r659, %r658, %r648;
	shf.l.wrap.b32 	%r660, %r656, %r656, 5;
	add.s32 	%r661, %r660, %r641;
	add.s32 	%r662, %r661, %r659;
	add.s32 	%r663, %r662, %r204;
	add.s32 	%r664, %r663, 1859775393;
	shf.l.wrap.b32 	%r665, %r648, %r648, 30;
	xor.b32  	%r666, %r665, %r657;
	xor.b32  	%r667, %r666, %r656;
	shf.l.wrap.b32 	%r668, %r664, %r664, 5;
	add.s32 	%r669, %r668, %r649;
	add.s32 	%r670, %r669, %r667;
	add.s32 	%r671, %r670, %r208;
	add.s32 	%r672, %r671, 1859775393;
	shf.l.wrap.b32 	%r673, %r656, %r656, 30;
	xor.b32  	%r674, %r673, %r665;
	xor.b32  	%r675, %r674, %r664;
	shf.l.wrap.b32 	%r676, %r672, %r672, 5;
	add.s32 	%r677, %r676, %r657;
	add.s32 	%r678, %r677, %r675;
	add.s32 	%r679, %r678, %r212;
	add.s32 	%r680, %r679, 1859775393;
	shf.l.wrap.b32 	%r681, %r664, %r664, 30;
	xor.b32  	%r682, %r681, %r673;
	xor.b32  	%r683, %r682, %r672;
	shf.l.wrap.b32 	%r684, %r680, %r680, 5;
	add.s32 	%r685, %r684, %r665;
	add.s32 	%r686, %r685, %r683;
	add.s32 	%r687, %r686, %r216;
	add.s32 	%r688, %r687, 1859775393;
	shf.l.wrap.b32 	%r689, %r672, %r672, 30;
	xor.b32  	%r690, %r689, %r681;
	xor.b32  	%r691, %r690, %r680;
	shf.l.wrap.b32 	%r692, %r688, %r688, 5;
	add.s32 	%r693, %r692, %r673;
	add.s32 	%r694, %r693, %r691;
	add.s32 	%r695, %r694, %r220;
	add.s32 	%r696, %r695, 1859775393;
	shf.l.wrap.b32 	%r697, %r680, %r680, 30;
	xor.b32  	%r698, %r697, %r689;
	xor.b32  	%r699, %r698, %r688;
	shf.l.wrap.b32 	%r700, %r696, %r696, 5;
	add.s32 	%r701, %r700, %r681;
	add.s32 	%r702, %r701, %r699;
	add.s32 	%r703, %r702, %r224;
	add.s32 	%r704, %r703, 1859775393;
	shf.l.wrap.b32 	%r705, %r688, %r688, 30;
	xor.b32  	%r706, %r705, %r697;
	xor.b32  	%r707, %r706, %r696;
	shf.l.wrap.b32 	%r708, %r704, %r704, 5;
	add.s32 	%r709, %r708, %r689;
	add.s32 	%r710, %r709, %r707;
	add.s32 	%r711, %r710, %r228;
	add.s32 	%r712, %r711, 1859775393;
	shf.l.wrap.b32 	%r713, %r696, %r696, 30;
	xor.b32  	%r714, %r713, %r705;
	xor.b32  	%r715, %r714, %r704;
	shf.l.wrap.b32 	%r716, %r712, %r712, 5;
	add.s32 	%r717, %r716, %r697;
	add.s32 	%r718, %r717, %r715;
	add.s32 	%r719, %r718, %r232;
	add.s32 	%r720, %r719, 1859775393;
	shf.l.wrap.b32 	%r721, %r704, %r704, 30;
	xor.b32  	%r722, %r721, %r713;
	xor.b32  	%r723, %r722, %r712;
	shf.l.wrap.b32 	%r724, %r720, %r720, 5;
	add.s32 	%r725, %r724, %r705;
	add.s32 	%r726, %r725, %r723;
	add.s32 	%r727, %r726, %r236;
	add.s32 	%r728, %r727, 1859775393;
	shf.l.wrap.b32 	%r729, %r712, %r712, 30;
	xor.b32  	%r730, %r729, %r721;
	xor.b32  	%r731, %r730, %r720;
	shf.l.wrap.b32 	%r732, %r728, %r728, 5;
	add.s32 	%r733, %r732, %r713;
	add.s32 	%r734, %r733, %r731;
	add.s32 	%r735, %r734, %r240;
	add.s32 	%r736, %r735, 1859775393;
	shf.l.wrap.b32 	%r737, %r720, %r720, 30;
	xor.b32  	%r738, %r737, %r729;
	xor.b32  	%r739, %r738, %r728;
	shf.l.wrap.b32 	%r740, %r736, %r736, 5;
	add.s32 	%r741, %r740, %r721;
	add.s32 	%r742, %r741, %r739;
	add.s32 	%r743, %r742, %r244;
	add.s32 	%r744, %r743, 1859775393;
	shf.l.wrap.b32 	%r745, %r728, %r728, 30;
	or.b32  	%r746, %r745, %r737;
	and.b32  	%r747, %r736, %r746;
	and.b32  	%r748, %r745, %r737;
	or.b32  	%r749, %r747, %r748;
	shf.l.wrap.b32 	%r750, %r744, %r744, 5;
	add.s32 	%r751, %r750, %r729;
	add.s32 	%r752, %r751, %r749;
	add.s32 	%r753, %r752, %r248;
	add.s32 	%r754, %r753, -1894007588;
	shf.l.wrap.b32 	%r755, %r736, %r736, 30;
	or.b32  	%r756, %r755, %r745;
	and.b32  	%r757, %r744, %r756;
	and.b32  	%r758, %r755, %r745;
	or.b32  	%r759, %r757, %r758;
	shf.l.wrap.b32 	%r760, %r754, %r754, 5;
	add.s32 	%r761, %r760, %r737;
	add.s32 	%r762, %r761, %r759;
	add.s32 	%r763, %r762, %r252;
	add.s32 	%r764, %r763, -1894007588;
	shf.l.wrap.b32 	%r765, %r744, %r744, 30;
	or.b32  	%r766, %r765, %r755;
	and.b32  	%r767, %r754, %r766;
	and.b32  	%r768, %r765, %r755;
	or.b32  	%r769, %r767, %r768;
	shf.l.wrap.b32 	%r770, %r764, %r764, 5;
	add.s32 	%r771, %r770, %r745;
	add.s32 	%r772, %r771, %r769;
	add.s32 	%r773, %r772, %r256;
	add.s32 	%r774, %r773, -1894007588;
	shf.l.wrap.b32 	%r775, %r754, %r754, 30;
	or.b32  	%r776, %r775, %r765;
	and.b32  	%r777, %r764, %r776;
	and.b32  	%r778, %r775, %r765;
	or.b32  	%r779, %r777, %r778;
	shf.l.wrap.b32 	%r780, %r774, %r774, 5;
	add.s32 	%r781, %r780, %r755;
	add.s32 	%r782, %r781, %r779;
	add.s32 	%r783, %r782, %r260;
	add.s32 	%r784, %r783, -1894007588;
	shf.l.wrap.b32 	%r785, %r764, %r764, 30;
	or.b32  	%r786, %r785, %r775;
	and.b32  	%r787, %r774, %r786;
	and.b32  	%r788, %r785, %r775;
	or.b32  	%r789, %r787, %r788;
	shf.l.wrap.b32 	%r790, %r784, %r784, 5;
	add.s32 	%r791, %r790, %r765;
	add.s32 	%r792, %r791, %r789;
	add.s32 	%r793, %r792, %r264;
	add.s32 	%r794, %r793, -1894007588;
	shf.l.wrap.b32 	%r795, %r774, %r774, 30;
	or.b32  	%r796, %r795, %r785;
	and.b32  	%r797, %r784, %r796;
	and.b32  	%r798, %r795, %r785;
	or.b32  	%r799, %r797, %r798;
	shf.l.wrap.b32 	%r800, %r794, %r794, 5;
	add.s32 	%r801, %r800, %r775;
	add.s32 	%r802, %r801, %r799;
	add.s32 	%r803, %r802, %r268;
	add.s32 	%r804, %r803, -1894007588;
	shf.l.wrap.b32 	%r805, %r784, %r784, 30;
	or.b32  	%r806, %r805, %r795;
	and.b32  	%r807, %r794, %r806;
	and.b32  	%r808, %r805, %r795;
	or.b32  	%r809, %r807, %r808;
	shf.l.wrap.b32 	%r810, %r804, %r804, 5;
	add.s32 	%r811, %r810, %r785;
	add.s32 	%r812, %r811, %r809;
	add.s32 	%r813, %r812, %r272;
	add.s32 	%r814, %r813, -1894007588;
	shf.l.wrap.b32 	%r815, %r794, %r794, 30;
	or.b32  	%r816, %r815, %r805;
	and.b32  	%r817, %r804, %r816;
	and.b32  	%r818, %r815, %r805;
	or.b32  	%r819, %r817, %r818;
	shf.l.wrap.b32 	%r820, %r814, %r814, 5;
	add.s32 	%r821, %r820, %r795;
	add.s32 	%r822, %r821, %r819;
	add.s32 	%r823, %r822, %r276;
	add.s32 	%r824, %r823, -1894007588;
	shf.l.wrap.b32 	%r825, %r804, %r804, 30;
	or.b32  	%r826, %r825, %r815;
	and.b32  	%r827, %r814, %r826;
	and.b32  	%r828, %r825, %r815;
	or.b32  	%r829, %r827, %r828;
	shf.l.wrap.b32 	%r830, %r824, %r824, 5;
	add.s32 	%r831, %r830, %r805;
	add.s32 	%r832, %r831, %r829;
	add.s32 	%r833, %r832, %r280;
	add.s32 	%r834, %r833, -1894007588;
	shf.l.wrap.b32 	%r835, %r814, %r814, 30;
	or.b32  	%r836, %r835, %r825;
	and.b32  	%r837, %r824, %r836;
	and.b32  	%r838, %r835, %r825;
	or.b32  	%r839, %r837, %r838;
	shf.l.wrap.b32 	%r840, %r834, %r834, 5;
	add.s32 	%r841, %r840, %r815;
	add.s32 	%r842, %r841, %r839;
	add.s32 	%r843, %r842, %r284;
	add.s32 	%r844, %r843, -1894007588;
	shf.l.wrap.b32 	%r845, %r824, %r824, 30;
	or.b32  	%r846, %r845, %r835;
	and.b32  	%r847, %r834, %r846;
	and.b32  	%r848, %r845, %r835;
	or.b32  	%r849, %r847, %r848;
	shf.l.wrap.b32 	%r850, %r844, %r844, 5;
	add.s32 	%r851, %r850, %r825;
	add.s32 	%r852, %r851, %r849;
	add.s32 	%r853, %r852, %r288;
	add.s32 	%r854, %r853, -1894007588;
	shf.l.wrap.b32 	%r855, %r834, %r834, 30;
	or.b32  	%r856, %r855, %r845;
	and.b32  	%r857, %r844, %r856;
	and.b32  	%r858, %r855, %r845;
	or.b32  	%r859, %r857, %r858;
	shf.l.wrap.b32 	%r860, %r854, %r854, 5;
	add.s32 	%r861, %r860, %r835;
	add.s32 	%r862, %r861, %r859;
	add.s32 	%r863, %r862, %r292;
	add.s32 	%r864, %r863, -1894007588;
	shf.l.wrap.b32 	%r865, %r844, %r844, 30;
	or.b32  	%r866, %r865, %r855;
	and.b32  	%r867, %r854, %r866;
	and.b32  	%r868, %r865, %r855;
	or.b32  	%r869, %r867, %r868;
	shf.l.wrap.b32 	%r870, %r864, %r864, 5;
	add.s32 	%r871, %r870, %r845;
	add.s32 	%r872, %r871, %r869;
	add.s32 	%r873, %r872, %r296;
	add.s32 	%r874, %r873, -1894007588;
	shf.l.wrap.b32 	%r875, %r854, %r854, 30;
	or.b32  	%r876, %r875, %r865;
	and.b32  	%r877, %r864, %r876;
	and.b32  	%r878, %r875, %r865;
	or.b32  	%r879, %r877, %r878;
	shf.l.wrap.b32 	%r880, %r874, %r874, 5;
	add.s32 	%r881, %r880, %r855;
	add.s32 	%r882, %r881, %r879;
	add.s32 	%r883, %r882, %r300;
	add.s32 	%r884, %r883, -1894007588;
	shf.l.wrap.b32 	%r885, %r864, %r864, 30;
	or.b32  	%r886, %r885, %r875;
	and.b32  	%r887, %r874, %r886;
	and.b32  	%r888, %r885, %r875;
	or.b32  	%r889, %r887, %r888;
	shf.l.wrap.b32 	%r890, %r884, %r884, 5;
	add.s32 	%r891, %r890, %r865;
	add.s32 	%r892, %r891, %r889;
	add.s32 	%r893, %r892, %r304;
	add.s32 	%r894, %r893, -1894007588;
	shf.l.wrap.b32 	%r895, %r874, %r874, 30;
	or.b32  	%r896, %r895, %r885;
	and.b32  	%r897, %r884, %r896;
	and.b32  	%r898, %r895, %r885;
	or.b32  	%r899, %r897, %r898;
	shf.l.wrap.b32 	%r900, %r894, %r894, 5;
	add.s32 	%r901, %r900, %r875;
	add.s32 	%r902, %r901, %r899;
	add.s32 	%r903, %r902, %r308;
	add.s32 	%r904, %r903, -1894007588;
	shf.l.wrap.b32 	%r905, %r884, %r884, 30;
	or.b32  	%r906, %r905, %r895;
	and.b32  	%r907, %r894, %r906;
	and.b32  	%r908, %r905, %r895;
	or.b32  	%r909, %r907, %r908;
	shf.l.wrap.b32 	%r910, %r904, %r904, 5;
	add.s32 	%r911, %r910, %r885;
	add.s32 	%r912, %r911, %r909;
	add.s32 	%r913, %r912, %r312;
	add.s32 	%r914, %r913, -1894007588;
	shf.l.wrap.b32 	%r915, %r894, %r894, 30;
	or.b32  	%r916, %r915, %r905;
	and.b32  	%r917, %r904, %r916;
	and.b32  	%r918, %r915, %r905;
	or.b32  	%r919, %r917, %r918;
	shf.l.wrap.b32 	%r920, %r914, %r914, 5;
	add.s32 	%r921, %r920, %r895;
	add.s32 	%r922, %r921, %r919;
	add.s32 	%r923, %r922, %r316;
	add.s32 	%r924, %r923, -1894007588;
	shf.l.wrap.b32 	%r925, %r904, %r904, 30;
	or.b32  	%r926, %r925, %r915;
	and.b32  	%r927, %r914, %r926;
	and.b32  	%r928, %r925, %r915;
	or.b32  	%r929, %r927, %r928;
	shf.l.wrap.b32 	%r930, %r924, %r924, 5;
	add.s32 	%r931, %r930, %r905;
	add.s32 	%r932, %r931, %r929;
	add.s32 	%r933, %r932, %r320;
	add.s32 	%r934, %r933, -1894007588;
	shf.l.wrap.b32 	%r935, %r914, %r914, 30;
	or.b32  	%r936, %r935, %r925;
	and.b32  	%r937, %r924, %r936;
	and.b32  	%r938, %r935, %r925;
	or.b32  	%r939, %r937, %r938;
	shf.l.wrap.b32 	%r940, %r934, %r934, 5;
	add.s32 	%r941, %r940, %r915;
	add.s32 	%r942, %r941, %r939;
	add.s32 	%r943, %r942, %r324;
	add.s32 	%r944, %r943, -1894007588;
	shf.l.wrap.b32 	%r945, %r924, %r924, 30;
	xor.b32  	%r946, %r945, %r935;
	xor.b32  	%r947, %r946, %r934;
	shf.l.wrap.b32 	%r948, %r944, %r944, 5;
	add.s32 	%r949, %r948, %r925;
	add.s32 	%r950, %r949, %r947;
	add.s32 	%r951, %r950, %r328;
	add.s32 	%r952, %r951, -899497514;
	shf.l.wrap.b32 	%r953, %r934, %r934, 30;
	xor.b32  	%r954, %r953, %r945;
	xor.b32  	%r955, %r954, %r944;
	shf.l.wrap.b32 	%r956, %r952, %r952, 5;
	add.s32 	%r957, %r956, %r935;
	add.s32 	%r958, %r957, %r955;
	add.s32 	%r959, %r958, %r332;
	add.s32 	%r960, %r959, -899497514;
	shf.l.wrap.b32 	%r961, %r944, %r944, 30;
	xor.b32  	%r962, %r961, %r953;
	xor.b32  	%r963, %r962, %r952;
	shf.l.wrap.b32 	%r964, %r960, %r960, 5;
	add.s32 	%r965, %r964, %r945;
	add.s32 	%r966, %r965, %r963;
	add.s32 	%r967, %r966, %r336;
	add.s32 	%r968, %r967, -899497514;
	shf.l.wrap.b32 	%r969, %r952, %r952, 30;
	xor.b32  	%r970, %r969, %r961;
	xor.b32  	%r971, %r970, %r960;
	shf.l.wrap.b32 	%r972, %r968, %r968, 5;
	add.s32 	%r973, %r972, %r953;
	add.s32 	%r974, %r973, %r971;
	add.s32 	%r975, %r974, %r340;
	add.s32 	%r976, %r975, -899497514;
	shf.l.wrap.b32 	%r977, %r960, %r960, 30;
	xor.b32  	%r978, %r977, %r969;
	xor.b32  	%r979, %r978, %r968;
	shf.l.wrap.b32 	%r980, %r976, %r976, 5;
	add.s32 	%r981, %r980, %r961;
	add.s32 	%r982, %r981, %r979;
	add.s32 	%r983, %r982, %r344;
	add.s32 	%r984, %r983, -899497514;
	shf.l.wrap.b32 	%r985, %r968, %r968, 30;
	xor.b32  	%r986, %r985, %r977;
	xor.b32  	%r987, %r986, %r976;
	shf.l.wrap.b32 	%r988, %r984, %r984, 5;
	add.s32 	%r989, %r988, %r969;
	add.s32 	%r990, %r989, %r987;
	add.s32 	%r991, %r990, %r348;
	add.s32 	%r992, %r991, -899497514;
	shf.l.wrap.b32 	%r993, %r976, %r976, 30;
	xor.b32  	%r994, %r993, %r985;
	xor.b32  	%r995, %r994, %r984;
	shf.l.wrap.b32 	%r996, %r992, %r992, 5;
	add.s32 	%r997, %r996, %r977;
	add.s32 	%r998, %r997, %r995;
	add.s32 	%r999, %r998, %r352;
	add.s32 	%r1000, %r999, -899497514;
	shf.l.wrap.b32 	%r1001, %r984, %r984, 30;
	xor.b32  	%r1002, %r1001, %r993;
	xor.b32  	%r1003, %r1002, %r992;
	shf.l.wrap.b32 	%r1004, %r1000, %r1000, 5;
	add.s32 	%r1005, %r1004, %r985;
	add.s32 	%r1006, %r1005, %r1003;
	add.s32 	%r1007, %r1006, %r356;
	add.s32 	%r1008, %r1007, -899497514;
	shf.l.wrap.b32 	%r1009, %r992, %r992, 30;
	xor.b32  	%r1010, %r1009, %r1001;
	xor.b32  	%r1011, %r1010, %r1000;
	shf.l.wrap.b32 	%r1012, %r1008, %r1008, 5;
	add.s32 	%r1013, %r1012, %r993;
	add.s32 	%r1014, %r1013, %r1011;
	add.s32 	%r1015, %r1014, %r360;
	add.s32 	%r1016, %r1015, -899497514;
	shf.l.wrap.b32 	%r1017, %r1000, %r1000, 30;
	xor.b32  	%r1018, %r1017, %r1009;
	xor.b32  	%r1019, %r1018, %r1008;
	shf.l.wrap.b32 	%r1020, %r1016, %r1016, 5;
	add.s32 	%r1021, %r1020, %r1001;
	add.s32 	%r1022, %r1021, %r1019;
	add.s32 	%r1023, %r1022, %r364;
	add.s32 	%r1024, %r1023, -899497514;
	shf.l.wrap.b32 	%r1025, %r1008, %r1008, 30;
	xor.b32  	%r1026, %r1025, %r1017;
	xor.b32  	%r1027, %r1026, %r1016;
	shf.l.wrap.b32 	%r1028, %r1024, %r1024, 5;
	add.s32 	%r1029, %r1028, %r1009;
	add.s32 	%r1030, %r1029, %r1027;
	add.s32 	%r1031, %r1030, %r368;
	add.s32 	%r1032, %r1031, -899497514;
	shf.l.wrap.b32 	%r1033, %r1016, %r1016, 30;
	xor.b32  	%r1034, %r1033, %r1025;
	xor.b32  	%r1035, %r1034, %r1024;
	shf.l.wrap.b32 	%r1036, %r1032, %r1032, 5;
	add.s32 	%r1037, %r1036, %r1017;
	add.s32 	%r1038, %r1037, %r1035;
	add.s32 	%r1039, %r1038, %r372;
	add.s32 	%r1040, %r1039, -899497514;
	shf.l.wrap.b32 	%r1041, %r1024, %r1024, 30;
	xor.b32  	%r1042, %r1041, %r1033;
	xor.b32  	%r1043, %r1042, %r1032;
	shf.l.wrap.b32 	%r1044, %r1040, %r1040, 5;
	add.s32 	%r1045, %r1044, %r1025;
	add.s32 	%r1046, %r1045, %r1043;
	add.s32 	%r1047, %r1046, %r376;
	add.s32 	%r1048, %r1047, -899497514;
	shf.l.wrap.b32 	%r1049, %r1032, %r1032, 30;
	xor.b32  	%r1050, %r1049, %r1041;
	xor.b32  	%r1051, %r1050, %r1040;
	shf.l.wrap.b32 	%r1052, %r1048, %r1048, 5;
	add.s32 	%r1053, %r1052, %r1033;
	add.s32 	%r1054, %r1053, %r1051;
	add.s32 	%r1055, %r1054, %r380;
	add.s32 	%r1056, %r1055, -899497514;
	shf.l.wrap.b32 	%r1057, %r1040, %r1040, 30;
	xor.b32  	%r1058, %r1057, %r1049;
	xor.b32  	%r1059, %r1058, %r1048;
	shf.l.wrap.b32 	%r1060, %r1056, %r1056, 5;
	add.s32 	%r1061, %r1060, %r1041;
	add.s32 	%r1062, %r1061, %r1059;
	add.s32 	%r1063, %r1062, %r384;
	add.s32 	%r1064, %r1063, -899497514;
	shf.l.wrap.b32 	%r1065, %r1048, %r1048, 30;
	xor.b32  	%r1066, %r1065, %r1057;
	xor.b32  	%r1067, %r1066, %r1056;
	shf.l.wrap.b32 	%r1068, %r1064, %r1064, 5;
	add.s32 	%r1069, %r1068, %r1049;
	add.s32 	%r1070, %r1069, %r1067;
	add.s32 	%r1071, %r1070, %r388;
	add.s32 	%r1072, %r1071, -899497514;
	shf.l.wrap.b32 	%r1073, %r1056, %r1056, 30;
	xor.b32  	%r1074, %r1073, %r1065;
	xor.b32  	%r1075, %r1074, %r1064;
	shf.l.wrap.b32 	%r1076, %r1072, %r1072, 5;
	add.s32 	%r1077, %r1076, %r1057;
	add.s32 	%r1078, %r1077, %r1075;
	add.s32 	%r1079, %r1078, %r392;
	add.s32 	%r1080, %r1079, -899497514;
	shf.l.wrap.b32 	%r1081, %r1064, %r1064, 30;
	xor.b32  	%r1082, %r1081, %r1073;
	xor.b32  	%r1083, %r1082, %r1072;
	shf.l.wrap.b32 	%r1084, %r1080, %r1080, 5;
	add.s32 	%r1085, %r1084, %r1065;
	add.s32 	%r1086, %r1085, %r1083;
	add.s32 	%r1087, %r1086, %r396;
	add.s32 	%r1088, %r1087, -899497514;
	shf.l.wrap.b32 	%r1089, %r1072, %r1072, 30;
	xor.b32  	%r1090, %r1089, %r1081;
	xor.b32  	%r1091, %r1090, %r1080;
	shf.l.wrap.b32 	%r1092, %r1088, %r1088, 5;
	add.s32 	%r1093, %r1092, %r1073;
	add.s32 	%r1094, %r1093, %r1091;
	add.s32 	%r1095, %r1094, %r400;
	add.s32 	%r1096, %r1095, -899497514;
	shf.l.wrap.b32 	%r1097, %r1080, %r1080, 30;
	xor.b32  	%r1098, %r1097, %r1089;
	xor.b32  	%r1099, %r1098, %r1088;
	shf.l.wrap.b32 	%r1100, %r1096, %r1096, 5;
	add.s32 	%r1101, %r1100, %r1081;
	add.s32 	%r1102, %r1101, %r1099;
	add.s32 	%r1103, %r1102, %r404;
	shf.l.wrap.b32 	%r1104, %r1088, %r1088, 30;
	add.s32 	%r1105, %r1103, 833086679;
	add.s32 	%r1106, %r1095, -1171231393;
	add.s32 	%r1107, %r1104, -1732584194;
	add.s32 	%r1108, %r1097, 271733878;
	add.s32 	%r1109, %r1089, -1009589776;
	shr.u32 	%r1110, %r1105, 24;
	st.global.u8 	[%rd9], %r1110;
	shr.u32 	%r1111, %r1105, 16;
	st.global.u8 	[%rd9+1], %r1111;
	shr.u32 	%r1112, %r1105, 8;
	st.global.u8 	[%rd9+2], %r1112;
	st.global.u8 	[%rd9+3], %r1105;
	shr.u32 	%r1113, %r1106, 24;
	st.global.u8 	[%rd9+4], %r1113;
	shr.u32 	%r1114, %r1106, 16;
	st.global.u8 	[%rd9+5], %r1114;
	shr.u32 	%r1115, %r1106, 8;
	st.global.u8 	[%rd9+6], %r1115;
	st.global.u8 	[%rd9+7], %r1106;
	shr.u32 	%r1116, %r1107, 24;
	st.global.u8 	[%rd9+8], %r1116;
	shr.u32 	%r1117, %r1107, 16;
	st.global.u8 	[%rd9+9], %r1117;
	shr.u32 	%r1118, %r1107, 8;
	st.global.u8 	[%rd9+10], %r1118;
	st.global.u8 	[%rd9+11], %r1107;
	shr.u32 	%r1119, %r1108, 24;
	st.global.u8 	[%rd9+12], %r1119;
	shr.u32 	%r1120, %r1108, 16;
	st.global.u8 	[%rd9+13], %r1120;
	shr.u32 	%r1121, %r1108, 8;
	st.global.u8 	[%rd9+14], %r1121;
	st.global.u8 	[%rd9+15], %r1108;
	shr.u32 	%r1122, %r1109, 24;
	st.global.u8 	[%rd9+16], %r1122;
	shr.u32 	%r1123, %r1109, 16;
	st.global.u8 	[%rd9+17], %r1123;
	shr.u32 	%r1124, %r1109, 8;
	st.global.u8 	[%rd9+18], %r1124;
	st.global.u8 	[%rd9+19], %r1109;
$L__BB9_2:
	ret;

}
	// .globl	_Z11sha1_kernelILi10EEvPKhPhm
.visible .entry _Z11sha1_kernelILi10EEvPKhPhm(
	.param .u64 .ptr .align 1 _Z11sha1_kernelILi10EEvPKhPhm_param_0,
	.param .u64 .ptr .align 1 _Z11sha1_kernelILi10EEvPKhPhm_param_1,
	.param .u64 _Z11sha1_kernelILi10EEvPKhPhm_param_2
)
{
	.reg .pred 	%p<2>;
	.reg .b16 	%rs<17>;
	.reg .b32 	%r<1125>;
	.reg .b64 	%rd<10>;

	ld.param.u64 	%rd2, [_Z11sha1_kernelILi10EEvPKhPhm_param_0];
	ld.param.u64 	%rd3, [_Z11sha1_kernelILi10EEvPKhPhm_param_1];
	ld.param.u64 	%rd4, [_Z11sha1_kernelILi10EEvPKhPhm_param_2];
	mov.u32 	%r1, %ctaid.x;
	mov.u32 	%r2, %ntid.x;
	mov.u32 	%r3, %tid.x;
	mad.lo.s32 	%r4, %r1, %r2, %r3;
	cvt.u64.u32 	%rd1, %r4;
	setp.le.u64 	%p1, %rd4, %rd1;
	@%p1 bra 	$L__BB10_2;
	cvta.to.global.u64 	%rd5, %rd3;
	cvta.to.global.u64 	%rd6, %rd2;
	shl.b64 	%rd7, %rd1, 6;
	add.s64 	%rd8, %rd6, %rd7;
	mad.lo.s64 	%rd9, %rd1, 20, %rd5;
	ld.global.u8 	%r5, [%rd8];
	shl.b32 	%r6, %r5, 24;
	ld.global.u8 	%r7, [%rd8+1];
	shl.b32 	%r8, %r7, 16;
	or.b32  	%r9, %r8, %r6;
	ld.global.u8 	%rs1, [%rd8+2];
	mul.wide.u16 	%r10, %rs1, 256;
	or.b32  	%r11, %r9, %r10;
	ld.global.u8 	%r12, [%rd8+3];
	or.b32  	%r13, %r11, %r12;
	ld.global.u8 	%r14, [%rd8+4];
	shl.b32 	%r15, %r14, 24;
	ld.global.u8 	%r16, [%rd8+5];
	shl.b32 	%r17, %r16, 16;
	or.b32  	%r18, %r17, %r15;
	ld.global.u8 	%rs2, [%rd8+6];
	mul.wide.u16 	%r19, %rs2, 256;
	or.b32  	%r20, %r18, %r19;
	ld.global.u8 	%r21, [%rd8+7];
	or.b32  	%r22, %r20, %r21;
	ld.global.u8 	%r23, [%rd8+8];
	shl.b32 	%r24, %r23, 24;
	ld.global.u8 	%r25, [%rd8+9];
	shl.b32 	%r26, %r25, 16;
	or.b32  	%r27, %r26, %r24;
	ld.global.u8 	%rs3, [%rd8+10];
	mul.wide.u16 	%r28, %rs3, 256;
	or.b32  	%r29, %r27, %r28;
	ld.global.u8 	%r30, [%rd8+11];
	or.b32  	%r31, %r29, %r30;
	ld.global.u8 	%r32, [%rd8+12];
	shl.b32 	%r33, %r32, 24;
	ld.global.u8 	%r34, [%rd8+13];
	shl.b32 	%r35, %r34, 16;
	or.b32  	%r36, %r35, %r33;
	ld.global.u8 	%rs4, [%rd8+14];
	mul.wide.u16 	%r37, %rs4, 256;
	or.b32  	%r38, %r36, %r37;
	ld.global.u8 	%r39, [%rd8+15];
	or.b32  	%r40, %r38, %r39;
	ld.global.u8 	%r41, [%rd8+16];
	shl.b32 	%r42, %r41, 24;
	ld.global.u8 	%r43, [%rd8+17];
	shl.b32 	%r44, %r43, 16;
	or.b32  	%r45, %r44, %r42;
	ld.global.u8 	%rs5, [%rd8+18];
	mul.wide.u16 	%r46, %rs5, 256;
	or.b32  	%r47, %r45, %r46;
	ld.global.u8 	%r48, [%rd8+19];
	or.b32  	%r49, %r47, %r48;
	ld.global.u8 	%r50, [%rd8+20];
	shl.b32 	%r51, %r50, 24;
	ld.global.u8 	%r52, [%rd8+21];
	shl.b32 	%r53, %r52, 16;
	or.b32  	%r54, %r53, %r51;
	ld.global.u8 	%rs6, [%rd8+22];
	mul.wide.u16 	%r55, %rs6, 256;
	or.b32  	%r56, %r54, %r55;
	ld.global.u8 	%r57, [%rd8+23];
	or.b32  	%r58, %r56, %r57;
	ld.global.u8 	%r59, [%rd8+24];
	shl.b32 	%r60, %r59, 24;
	ld.global.u8 	%r61, [%rd8+25];
	shl.b32 	%r62, %r61, 16;
	or.b32  	%r63, %r62, %r60;
	ld.global.u8 	%rs7, [%rd8+26];
	mul.wide.u16 	%r64, %rs7, 256;
	or.b32  	%r65, %r63, %r64;
	ld.global.u8 	%r66, [%rd8+27];
	or.b32  	%r67, %r65, %r66;
	ld.global.u8 	%r68, [%rd8+28];
	shl.b32 	%r69, %r68, 24;
	ld.global.u8 	%r70, [%rd8+29];
	shl.b32 	%r71, %r70, 16;
	or.b32  	%r72, %r71, %r69;
	ld.global.u8 	%rs8, [%rd8+30];
	mul.wide.u16 	%r73, %rs8, 256;
	or.b32  	%r74, %r72, %r73;
	ld.global.u8 	%r75, [%rd8+31];
	or.b32  	%r76, %r74, %r75;
	ld.global.u8 	%r77, [%rd8+32];
	shl.b32 	%r78, %r77, 24;
	ld.global.u8 	%r79, [%rd8+33];
	shl.b32 	%r80, %r79, 16;
	or.b32  	%r81, %r80, %r78;
	ld.global.u8 	%rs9, [%rd8+34];
	mul.wide.u16 	%r82, %rs9, 256;
	or.b32  	%r83, %r81, %r82;
	ld.global.u8 	%r84, [%rd8+35];
	or.b32  	%r85, %r83, %r84;
	ld.global.u8 	%r86, [%rd8+36];
	shl.b32 	%r87, %r86, 24;
	ld.global.u8 	%r88, [%rd8+37];
	shl.b32 	%r89, %r88, 16;
	or.b32  	%r90, %r89, %r87;
	ld.global.u8 	%rs10, [%rd8+38];
	mul.wide.u16 	%r91, %rs10, 256;
	or.b32  	%r92, %r90, %r91;
	ld.global.u8 	%r93, [%rd8+39];
	or.b32  	%r94, %r92, %r93;
	ld.global.u8 	%r95, [%rd8+40];
	shl.b32 	%r96, %r95, 24;
	ld.global.u8 	%r97, [%rd8+41];
	shl.b32 	%r98, %r97, 16;
	or.b32  	%r99, %r98, %r96;
	ld.global.u8 	%rs11, [%rd8+42];
	mul.wide.u16 	%r100, %rs11, 256;
	or.b32  	%r101, %r99, %r100;
	ld.global.u8 	%r102, [%rd8+43];
	or.b32  	%r103, %r101, %r102;
	ld.global.u8 	%r104, [%rd8+44];
	shl.b32 	%r105, %r104, 24;
	ld.global.u8 	%r106, [%rd8+45];
	shl.b32 	%r107, %r106, 16;
	or.b32  	%r108, %r107, %r105;
	ld.global.u8 	%rs12, [%rd8+46];
	mul.wide.u16 	%r109, %rs12, 256;
	or.b32  	%r110, %r108, %r109;
	ld.global.u8 	%r111, [%rd8+47];
	or.b32  	%r112, %r110, %r111;
	ld.global.u8 	%r113, [%rd8+48];
	shl.b32 	%r114, %r113, 24;
	ld.global.u8 	%r115, [%rd8+49];
	shl.b32 	%r116, %r115, 16;
	or.b32  	%r117, %r116, %r114;
	ld.global.u8 	%rs13, [%rd8+50];
	mul.wide.u16 	%r118, %rs13, 256;
	or.b32  	%r119, %r117, %r118;
	ld.global.u8 	%r120, [%rd8+51];
	or.b32  	%r121, %r119, %r120;
	ld.global.u8 	%r122, [%rd8+52];
	shl.b32 	%r123, %r122, 24;
	ld.global.u8 	%r124, [%rd8+53];
	shl.b32 	%r125, %r124, 16;
	or.b32  	%r126, %r125, %r123;
	ld.global.u8 	%rs14, [%rd8+54];
	mul.wide.u16 	%r127, %rs14, 256;
	or.b32  	%r128, %r126, %r127;
	ld.global.u8 	%r129, [%rd8+55];
	or.b32  	%r130, %r128, %r129;
	ld.global.u8 	%r131, [%rd8+56];
	shl.b32 	%r132, %r131, 24;
	ld.global.u8 	%r133, [%rd8+57];
	shl.b32 	%r134, %r133, 16;
	or.b32  	%r135, %r134, %r132;
	ld.global.u8 	%rs15, [%rd8+58];
	mul.wide.u16 	%r136, %rs15, 256;
	or.b32  	%r137, %r135, %r136;
	ld.global.u8 	%r138, [%rd8+59];
	or.b32  	%r139, %r137, %r138;
	ld.global.u8 	%r140, [%rd8+60];
	shl.b32 	%r141, %r140, 24;
	ld.global.u8 	%r142, [%rd8+61];
	shl.b32 	%r143, %r142, 16;
	or.b32  	%r144, %r143, %r141;
	ld.global.u8 	%rs16, [%rd8+62];
	mul.wide.u16 	%r145, %rs16, 256;
	or.b32  	%r146, %r144, %r145;
	ld.global.u8 	%r147, [%rd8+63];
	or.b32  	%r148, %r146, %r147;
	xor.b32  	%r149, %r85, %r130;
	xor.b32  	%r150, %r149, %r31;
	xor.b32  	%r151, %r150, %r13;
	shf.l.wrap.b32 	%r152, %r151, %r151, 1;
	xor.b32  	%r153, %r94, %r139;
	xor.b32  	%r154, %r153, %r40;
	xor.b32  	%r155, %r154, %r22;
	shf.l.wrap.b32 	%r156, %r155, %r155, 1;
	xor.b32  	%r157, %r103, %r148;
	xor.b32  	%r158, %r157, %r49;
	xor.b32  	%r159, %r158, %r31;
	shf.l.wrap.b32 	%r160, %r159, %r159, 1;
	xor.b32  	%r161, %r112, %r152;
	xor.b32  	%r162, %r161, %r58;
	xor.b32  	%r163, %r162, %r40;
	shf.l.wrap.b32 	%r164, %r163, %r163, 1;
	xor.b32  	%r165, %r121, %r156;
	xor.b32  	%r166, %r165, %r67;
	xor.b32  	%r167, %r166, %r49;
	shf.l.wrap.b32 	%r168, %r167, %r167, 1;
	xor.b32  	%r169, %r130, %r160;
	xor.b32  	%r170, %r169, %r76;
	xor.b32  	%r171, %r170, %r58;
	shf.l.wrap.b32 	%r172, %r171, %r171, 1;
	xor.b32  	%r173, %r139, %r164;
	xor.b32  	%r174, %r173, %r85;
	xor.b32  	%r175, %r174, %r67;
	shf.l.wrap.b32 	%r176, %r175, %r175, 1;
	xor.b32  	%r177, %r148, %r168;
	xor.b32  	%r178, %r177, %r94;
	xor.b32  	%r179, %r178, %r76;
	shf.l.wrap.b32 	%r180, %r179, %r179, 1;
	xor.b32  	%r181, %r152, %r172;
	xor.b32  	%r182, %r181, %r103;
	xor.b32  	%r183, %r182, %r85;
	shf.l.wrap.b32 	%r184, %r183, %r183, 1;
	xor.b32  	%r185, %r156, %r176;
	xor.b32  	%r186, %r185, %r112;
	xor.b32  	%r187, %r186, %r94;
	shf.l.wrap.b32 	%r188, %r187, %r187, 1;
	xor.b32  	%r189, %r160, %r180;
	xor.b32  	%r190, %r189, %r121;
	xor.b32  	%r191, %r190, %r103;
	shf.l.wrap.b32 	%r192, %r191, %r191, 1;
	xor.b32  	%r193, %r164, %r184;
	xor.b32  	%r194, %r193, %r130;
	xor.b32  	%r195, %r194, %r112;
	shf.l.wrap.b32 	%r196, %r195, %r195, 1;
	xor.b32  	%r197, %r168, %r188;
	xor.b32  	%r198, %r197, %r139;
	xor.b32  	%r199, %r198, %r121;
	shf.l.wrap.b32 	%r200, %r199, %r199, 1;
	xor.b32  	%r201, %r172, %r192;
	xor.b32  	%r202, %r201, %r148;
	xor.b32  	%r203, %r202, %r130;
	shf.l.wrap.b32 	%r204, %r203, %r203, 1;
	xor.b32  	%r205, %r176, %r196;
	xor.b32  	%r206, %r205, %r152;
	xor.b32  	%r207, %r206, %r139;
	shf.l.wrap.b32 	%r208, %r207, %r207, 1;
	xor.b32  	%r209, %r180, %r200;
	xor.b32  	%r210, %r209, %r156;
	xor.b32  	%r211, %r210, %r148;
	shf.l.wrap.b32 	%r212, %r211, %r211, 1;
	xor.b32  	%r213, %r184, %r204;
	xor.b32  	%r214, %r213, %r160;
	xor.b32  	%r215, %r214, %r152;
	shf.l.wrap.b32 	%r216, %r215, %r215, 1;
	xor.b32  	%r217, %r188, %r208;
	xor.b32  	%r218, %r217, %r164;
	xor.b32  	%r219, %r218, %r156;
	shf.l.wrap.b32 	%r220, %r219, %r219, 1;
	xor.b32  	%r221, %r192, %r212;
	xor.b32  	%r222, %r221, %r168;
	xor.b32  	%r223, %r222, %r160;
	shf.l.wrap.b32 	%r224, %r223, %r223, 1;
	xor.b32  	%r225, %r196, %r216;
	xor.b32  	%r226, %r225, %r172;
	xor.b32  	%r227, %r226, %r164;
	shf.l.wrap.b32 	%r228, %r227, %r227, 1;
	xor.b32  	%r229, %r200, %r220;
	xor.b32  	%r230, %r229, %r176;
	xor.b32  	%r231, %r230, %r168;
	shf.l.wrap.b32 	%r232, %r231, %r231, 1;
	xor.b32  	%r233, %r204, %r224;
	xor.b32  	%r234, %r233, %r180;
	xor.b32  	%r235, %r234, %r172;
	shf.l.wrap.b32 	%r236, %r235, %r235, 1;
	xor.b32  	%r237, %r208, %r228;
	xor.b32  	%r238, %r237, %r184;
	xor.b32  	%r239, %r238, %r176;
	shf.l.wrap.b32 	%r240, %r239, %r239, 1;
	xor.b32  	%r241, %r212, %r232;
	xor.b32  	%r242, %r241, %r188;
	xor.b32  	%r243, %r242, %r180;
	shf.l.wrap.b32 	%r244, %r243, %r243, 1;
	xor.b32  	%r245, %r216, %r236;
	xor.b32  	%r246, %r245, %r192;
	xor.b32  	%r247, %r246, %r184;
	shf.l.wrap.b32 	%r248, %r247, %r247, 1;
	xor.b32  	%r249, %r220, %r240;
	xor.b32  	%r250, %r249, %r196;
	xor.b32  	%r251, %r250, %r188;
	shf.l.wrap.b32 	%r252, %r251, %r251, 1;
	xor.b32  	%r253, %r224, %r244;
	xor.b32  	%r254, %r253, %r200;
	xor.b32  	%r255, %r254, %r192;
	shf.l.wrap.b32 	%r256, %r255, %r255, 1;
	xor.b32  	%r257, %r228, %r248;
	xor.b32  	%r258, %r257, %r204;
	xor.b32  	%r259, %r258, %r196;
	shf.l.wrap.b32 	%r260, %r259, %r259, 1;
	xor.b32  	%r261, %r232, %r252;
	xor.b32  	%r262, %r261, %r208;
	xor.b32  	%r263, %r262, %r200;
	shf.l.wrap.b32 	%r264, %r263, %r263, 1;
	xor.b32  	%r265, %r236, %r256;
	xor.b32  	%r266, %r265, %r212;
	xor.b32  	%r267, %r266, %r204;
	shf.l.wrap.b32 	%r268, %r267, %r267, 1;
	xor.b32  	%r269, %r240, %r260;
	xor.b32  	%r270, %r269, %r216;
	xor.b32  	%r271, %r270, %r208;
	shf.l.wrap.b32 	%r272, %r271, %r271, 1;
	xor.b32  	%r273, %r244, %r264;
	xor.b32  	%r274, %r273, %r220;
	xor.b32  	%r275, %r274, %r212;
	shf.l.wrap.b32 	%r276, %r275, %r275, 1;
	xor.b32  	%r277, %r248, %r268;
	xor.b32  	%r278, %r277, %r224;
	xor.b32  	%r279, %r278, %r216;
	shf.l.wrap.b32 	%r280, %r279, %r279, 1;
	xor.b32  	%r281, %r252, %r272;
	xor.b32  	%r282, %r281, %r228;
	xor.b32  	%r283, %r282, %r220;
	shf.l.wrap.b32 	%r284, %r283, %r283, 1;
	xor.b32  	%r285, %r256, %r276;
	xor.b32  	%r286, %r285, %r232;
	xor.b32  	%r287, %r286, %r224;
	shf.l.wrap.b32 	%r288, %r287, %r287, 1;
	xor.b32  	%r289, %r260, %r280;
	xor.b32  	%r290, %r289, %r236;
	xor.b32  	%r291, %r290, %r228;
	shf.l.wrap.b32 	%r292, %r291, %r291, 1;
	xor.b32  	%r293, %r264, %r284;
	xor.b32  	%r294, %r293, %r240;
	xor.b32  	%r295, %r294, %r232;
	shf.l.wrap.b32 	%r296, %r295, %r295, 1;
	xor.b32  	%r297, %r268, %r288;
	xor.b32  	%r298, %r297, %r244;
	xor.b32  	%r299, %r298, %r236;
	shf.l.wrap.b32 	%r300, %r299, %r299, 1;
	xor.b32  	%r301, %r272, %r292;
	xor.b32  	%r302, %r301, %r248;
	xor.b32  	%r303, %r302, %r240;
	shf.l.wrap.b32 	%r304, %r303, %r303, 1;
	xor.b32  	%r305, %r276, %r296;
	xor.b32  	%r306, %r305, %r252;
	xor.b32  	%r307, %r306, %r244;
	shf.l.wrap.b32 	%r308, %r307, %r307, 1;
	xor.b32  	%r309, %r280, %r300;
	xor.b32  	%r310, %r309, %r256;
	xor.b32  	%r311, %r310, %r248;
	shf.l.wrap.b32 	%r312, %r311, %r311, 1;
	xor.b32  	%r313, %r284, %r304;
	xor.b32  	%r314, %r313, %r260;
	xor.b32  	%r315, %r314, %r252;
	shf.l.wrap.b32 	%r316, %r315, %r315, 1;
	xor.b32  	%r317, %r288, %r308;
	xor.b32  	%r318, %r317, %r264;
	xor.b32  	%r319, %r318, %r256;
	shf.l.wrap.b32 	%r320, %r319, %r319, 1;
	xor.b32  	%r321, %r292, %r312;
	xor.b32  	%r322, %r321, %r268;
	xor.b32  	%r323, %r322, %r260;
	shf.l.wrap.b32 	%r324, %r323, %r323, 1;
	xor.b32  	%r325, %r296, %r316;
	xor.b32  	%r326, %r325, %r272;
	xor.b32  	%r327, %r326, %r264;
	shf.l.wrap.b32 	%r328, %r327, %r327, 1;
	xor.b32  	%r329, %r300, %r320;
	xor.b32  	%r330, %r329, %r276;
	xor.b32  	%r331, %r330, %r268;
	shf.l.wrap.b32 	%r332, %r331, %r331, 1;
	xor.b32  	%r333, %r304, %r324;
	xor.b32  	%r334, %r333, %r280;
	xor.b32  	%r335, %r334, %r272;
	shf.l.wrap.b32 	%r336, %r335, %r335, 1;
	xor.b32  	%r337, %r308, %r328;
	xor.b32  	%r338, %r337, %r284;
	xor.b32  	%r339, %r338, %r276;
	shf.l.wrap.b32 	%r340, %r339, %r339, 1;
	xor.b32  	%r341, %r312, %r332;
	xor.b32  	%r342, %r341, %r288;
	xor.b32  	%r343, %r342, %r280;
	shf.l.wrap.b32 	%r344, %r343, %r343, 1;
	xor.b32  	%r345, %r316, %r336;
	xor.b32  	%r346, %r345, %r292;
	xor.b32  	%r347, %r346, %r284;
	shf.l.wrap.b32 	%r348, %r347, %r347, 1;
	xor.b32  	%r349, %r320, %r340;
	xor.b32  	%r350, %r349, %r296;
	xor.b32  	%r351, %r350, %r288;
	shf.l.wrap.b32 	%r352, %r351, %r351, 1;
	xor.b32  	%r353, %r324, %r344;
	xor.b32  	%r354, %r353, %r300;
	xor.b32  	%r355, %r354, %r292;
	shf.l.wrap.b32 	%r356, %r355, %r355, 1;
	xor.b32  	%r357, %r328, %r348;
	xor.b32  	%r358, %r357, %r304;
	xor.b32  	%r359, %r358, %r296;
	shf.l.wrap.b32 	%r360, %r359, %r359, 1;
	xor.b32  	%r361, %r332, %r352;
	xor.b32  	%r362, %r361, %r308;
	xor.b32  	%r363, %r362, %r300;
	shf.l.wrap.b32 	%r364, %r363, %r363, 1;
	xor.b32  	%r365, %r336, %r356;
	xor.b32  	%r366, %r365, %r312;
	xor.b32  	%r367, %r366, %r304;
	shf.l.wrap.b32 	%r368, %r367, %r367, 1;
	xor.b32  	%r369, %r340, %r360;
	xor.b32  	%r370, %r369, %r316;
	xor.b32  	%r371, %r370, %r308;
	shf.l.wrap.b32 	%r372, %r371, %r371, 1;
	xor.b32  	%r373, %r344, %r364;
	xor.b32  	%r374, %r373, %r320;
	xor.b32  	%r375, %r374, %r312;
	shf.l.wrap.b32 	%r376, %r375, %r375, 1;
	xor.b32  	%r377, %r348, %r368;
	xor.b32  	%r378, %r377, %r324;
	xor.b32  	%r379, %r378, %r316;
	shf.l.wrap.b32 	%r380, %r379, %r379, 1;
	xor.b32  	%r381, %r352, %r372;
	xor.b32  	%r382, %r381, %r328;
	xor.b32  	%r383, %r382, %r320;
	shf.l.wrap.b32 	%r384, %r383, %r383, 1;
	xor.b32  	%r385, %r356, %r376;
	xor.b32  	%r386, %r385, %r332;
	xor.b32  	%r387, %r386, %r324;
	shf.l.wrap.b32 	%r388, %r387, %r387, 1;
	xor.b32  	%r389, %r360, %r380;
	xor.b32  	%r390, %r389, %r336;
	xor.b32  	%r391, %r390, %r328;
	shf.l.wrap.b32 	%r392, %r391, %r391, 1;
	xor.b32  	%r393, %r364, %r384;
	xor.b32  	%r394, %r393, %r340;
	xor.b32  	%r395, %r394, %r332;
	shf.l.wrap.b32 	%r396, %r395, %r395, 1;
	xor.b32  	%r397, %r368, %r388;
	xor.b32  	%r398, %r397, %r344;
	xor.b32  	%r399, %r398, %r336;
	shf.l.wrap.b32 	%r400, %r399, %r399, 1;
	xor.b32  	%r401, %r372, %r392;
	xor.b32  	%r402, %r401, %r348;
	xor.b32  	%r403, %r402, %r340;
	shf.l.wrap.b32 	%r404, %r403, %r403, 1;
	add.s32 	%r405, %r13, -1615554381;
	shf.l.wrap.b32 	%r406, %r405, %r405, 5;
	add.s32 	%r407, %r406, %r22;
	add.s32 	%r408, %r407, 1722862861;
	not.b32 	%r409, %r408;
	and.b32  	%r410, %r405, 1506887872;
	sub.s32 	%r411, 1615554380, %r13;
	and.b32  	%r412, %r411, 2079550178;
	or.b32  	%r413, %r410, %r412;
	shf.l.wrap.b32 	%r414, %r408, %r408, 5;
	add.s32 	%r415, %r414, %r413;
	add.s32 	%r416, %r415, %r31;
	add.s32 	%r417, %r416, -214083945;
	shf.l.wrap.b32 	%r418, %r405, %r405, 30;
	and.b32  	%r419, %r408, %r418;
	and.b32  	%r420, %r409, 1506887872;
	or.b32  	%r421, %r419, %r420;
	shf.l.wrap.b32 	%r422, %r417, %r417, 5;
	add.s32 	%r423, %r422, %r421;
	add.s32 	%r424, %r423, %r40;
	add.s32 	%r425, %r424, -696916869;
	shf.l.wrap.b32 	%r426, %r408, %r408, 30;
	and.b32  	%r427, %r417, %r426;
	not.b32 	%r428, %r417;
	and.b32  	%r429, %r418, %r428;
	or.b32  	%r430, %r427, %r429;
	shf.l.wrap.b32 	%r431, %r425, %r425, 5;
	add.s32 	%r432, %r431, %r430;
	add.s32 	%r433, %r432, %r49;
	add.s32 	%r434, %r433, -1269579175;
	shf.l.wrap.b32 	%r435, %r417, %r417, 30;
	and.b32  	%r436, %r425, %r435;
	not.b32 	%r437, %r425;
	and.b32  	%r438, %r426, %r437;
	or.b32  	%r439, %r436, %r438;
	shf.l.wrap.b32 	%r440, %r434, %r434, 5;
	add.s32 	%r441, %r440, %r418;
	add.s32 	%r442, %r441, %r439;
	add.s32 	%r443, %r442, %r58;
	add.s32 	%r444, %r443, 1518500249;
	shf.l.wrap.b32 	%r445, %r425, %r425, 30;
	and.b32  	%r446, %r434, %r445;
	not.b32 	%r447, %r434;
	and.b32  	%r448, %r435, %r447;
	or.b32  	%r449, %r446, %r448;
	shf.l.wrap.b32 	%r450, %r444, %r444, 5;
	add.s32 	%r451, %r450, %r426;
	add.s32 	%r452, %r451, %r449;
	add.s32 	%r453, %r452, %r67;
	add.s32 	%r454, %r453, 1518500249;
	shf.l.wrap.b32 	%r455, %r434, %r434, 30;
	and.b32  	%r456, %r444, %r455;
	not.b32 	%r457, %r444;
	and.b32  	%r458, %r445, %r457;
	or.b32  	%r459, %r456, %r458;
	shf.l.wrap.b32 	%r460, %r454, %r454, 5;
	add.s32 	%r461, %r460, %r435;
	add.s32 	%r462, %r461, %r459;
	add.s32 	%r463, %r462, %r76;
	add.s32 	%r464, %r463, 1518500249;
	shf.l.wrap.b32 	%r465, %r444, %r444, 30;
	and.b32  	%r466, %r454, %r465;
	not.b32 	%r467, %r454;
	and.b32  	%r468, %r455, %r467;
	or.b32  	%r469, %r466, %r468;
	shf.l.wrap.b32 	%r470, %r464, %r464, 5;
	add.s32 	%r471, %r470, %r445;
	add.s32 	%r472, %r471, %r469;
	add.s32 	%r473, %r472, %r85;
	add.s32 	%r474, %r473, 1518500249;
	shf.l.wrap.b32 	%r475, %r454, %r454, 30;
	and.b32  	%r476, %r464, %r475;
	not.b32 	%r477, %r464;
	and.b32  	%r478, %r465, %r477;
	or.b32  	%r479, %r476, %r478;
	shf.l.wrap.b32 	%r480, %r474, %r474, 5;
	add.s32 	%r481, %r480, %r455;
	add.s32 	%r482, %r481, %r479;
	add.s32 	%r483, %r482, %r94;
	add.s32 	%r484, %r483, 1518500249;
	shf.l.wrap.b32 	%r485, %r464, %r464, 30;
	and.b32  	%r486, %r474, %r485;
	not.b32 	%r487, %r474;
	and.b32  	%r488, %r475, %r487;
	or.b32  	%r489, %r486, %r488;
	shf.l.wrap.b32 	%r490, %r484, %r484, 5;
	add.s32 	%r491, %r490, %r465;
	add.s32 	%r492, %r491, %r489;
	add.s32 	%r493, %r492, %r103;
	add.s32 	%r494, %r493, 1518500249;
	shf.l.wrap.b32 	%r495, %r474, %r474, 30;
	and.b32  	%r496, %r484, %r495;
	not.b32 	%r497, %r484;
	and.b32  	%r498, %r485, %r497;
	or.b32  	%r499, %r496, %r498;
	shf.l.wrap.b32 	%r500, %r494, %r494, 5;
	add.s32 	%r501, %r500, %r475;
	add.s32 	%r502, %r501, %r499;
	add.s32 	%r503, %r502, %r112;
	add.s32 	%r504, %r503, 1518500249;
	shf.l.wrap.b32 	%r505, %r484, %r484, 30;
	and.b32  	%r506, %r494, %r505;
	not.b32 	%r507, %r494;
	and.b32  	%r508, %r495, %r507;
	or.b32  	%r509, %r506, %r508;
	shf.l.wrap.b32 	%r510, %r504, %r504, 5;
	add.s32 	%r511, %r510, %r485;
	add.s32 	%r512, %r511, %r509;
	add.s32 	%r513, %r512, %r121;
	add.s32 	%r514, %r513, 1518500249;
	shf.l.wrap.b32 	%r515, %r494, %r494, 30;
	and.b32  	%r516, %r504, %r515;
	not.b32 	%r517, %r504;
	and.b32  	%r518, %r505, %r517;
	or.b32  	%r519, %r516, %r518;
	shf.l.wrap.b32 	%r520, %r514, %r514, 5;
	add.s32 	%r521, %r520, %r495;
	add.s32 	%r522, %r521, %r519;
	add.s32 	%r523, %r522, %r130;
	add.s32 	%r524, %r523, 1518500249;
	shf.l.wrap.b32 	%r525, %r504, %r504, 30;
	and.b32  	%r526, %r514, %r525;
	not.b32 	%r527, %r514;
	and.b32  	%r528, %r515, %r527;
	or.b32  	%r529, %r526, %r528;
	shf.l.wrap.b32 	%r530, %r524, %r524, 5;
	add.s32 	%r531, %r530, %r505;
	add.s32 	%r532, %r531, %r529;
	add.s32 	%r533, %r532, %r139;
	add.s32 	%r534, %r533, 1518500249;
	shf.l.wrap.b32 	%r535, %r514, %r514, 30;
	and.b32  	%r536, %r524, %r535;
	not.b32 	%r537, %r524;
	and.b32  	%r538, %r525, %r537;
	or.b32  	%r539, %r536, %r538;
	shf.l.wrap.b32 	%r540, %r534, %r534, 5;
	add.s32 	%r541, %r540, %r515;
	add.s32 	%r542, %r541, %r539;
	add.s32 	%r543, %r542, %r148;
	add.s32 	%r544, %r543, 1518500249;
	shf.l.wrap.b32 	%r545, %r524, %r524, 30;
	and.b32  	%r546, %r534, %r545;
	not.b32 	%r547, %r534;
	and.b32  	%r548, %r535, %r547;
	or.b32  	%r549, %r546, %r548;
	shf.l.wrap.b32 	%r550, %r544, %r544, 5;
	add.s32 	%r551, %r550, %r525;
	add.s32 	%r552, %r551, %r549;
	add.s32 	%r553, %r552, %r152;
	add.s32 	%r554, %r553, 1518500249;
	shf.l.wrap.b32 	%r555, %r534, %r534, 30;
	and.b32  	%r556, %r544, %r555;
	not.b32 	%r557, %r544;
	and.b32  	%r558, %r545, %r557;
	or.b32  	%r559, %r556, %r558;
	shf.l.wrap.b32 	%r560, %r554, %r554, 5;
	add.s32 	%r561, %r560, %r535;
	add.s32 	%r562, %r561, %r559;
	add.s32 	%r563, %r562, %r156;
	add.s32 	%r564, %r563, 1518500249;
	shf.l.wrap.b32 	%r565, %r544, %r544, 30;
	and.b32  	%r566, %r554, %r565;
	not.b32 	%r567, %r554;
	and.b32  	%r568, %r555, %r567;
	or.b32  	%r569, %r566, %r568;
	shf.l.wrap.b32 	%r570, %r564, %r564, 5;
	add.s32 	%r571, %r570, %r545;
	add.s32 	%r572, %r571, %r569;
	add.s32 	%r573, %r572, %r160;
	add.s32 	%r574, %r573, 1518500249;
	shf.l.wrap.b32 	%r575, %r554, %r554, 30;
	and.b32  	%r576, %r564, %r575;
	not.b32 	%r577, %r564;
	and.b32  	%r578, %r565, %r577;
	or.b32  	%r579, %r576, %r578;
	shf.l.wrap.b32 	%r580, %r574, %r574, 5;
	add.s32 	%r581, %r580, %r555;
	add.s32 	%r582, %r581, %r579;
	add.s32 	%r583, %r582, %r164;
	add.s32 	%r584, %r583, 1518500249;
	shf.l.wrap.b32 	%r585, %r564, %r564, 30;
	xor.b32  	%r586, %r585, %r575;
	xor.b32  	%r587, %r586, %r574;
	shf.l.wrap.b32 	%r588, %r584, %r584, 5;
	add.s32 	%r589, %r588, %r565;
	add.s32 	%r590, %r589, %r587;
	add.s32 	%r591, %r590, %r168;
	add.s32 	%r592, %r591, 1859775393;
	shf.l.wrap.b32 	%r593, %r574, %r574, 30;
	xor.b32  	%r594, %r593, %r585;
	xor.b32  	%r595, %r594, %r584;
	shf.l.wrap.b32 	%r596, %r592, %r592, 5;
	add.s32 	%r597, %r596, %r575;
	add.s32 	%r598, %r597, %r595;
	add.s32 	%r599, %r598, %r172;
	add.s32 	%r600, %r599, 1859775393;
	shf.l.wrap.b32 	%r601, %r584, %r584, 30;
	xor.b32  	%r602, %r601, %r593;
	xor.b32  	%r603, %r602, %r592;
	shf.l.wrap.b32 	%r604, %r600, %r600, 5;
	add.s32 	%r605, %r604, %r585;
	add.s32 	%r606, %r605, %r603;
	add.s32 	%r607, %r606, %r176;
	add.s32 	%r608, %r607, 1859775393;
	shf.l.wrap.b32 	%r609, %r592, %r592, 30;
	xor.b32  	%r610, %r609, %r601;
	xor.b32  	%r611, %r610, %r600;
	shf.l.wrap.b32 	%r612, %r608, %r608, 5;
	add.s32 	%r613, %r612, %r593;
	add.s32 	%r614, %r613, %r611;
	add.s32 	%r615, %r614, %r180;
	add.s32 	%r616, %r615, 1859775393;
	shf.l.wrap.b32 	%r617, %r600, %r600, 30;
	xor.b32  	%r618, %r617, %r609;
	xor.b32  	%r619, %r618, %r608;
	shf.l.wrap.b32 	%r620, %r616, %r616, 5;
	add.s32 	%r621, %r620, %r601;
	add.s32 	%r622, %r621, %r619;
	add.s32 	%r623, %r622, %r184;
	add.s32 	%r624, %r623, 1859775393;
	shf.l.wrap.b32 	%r625, %r608, %r608, 30;
	xor.b32  	%r626, %r625, %r617;
	xor.b32  	%r627, %r626, %r616;
	shf.l.wrap.b32 	%r628, %r624, %r624, 5;
	add.s32 	%r629, %r628, %r609;
	add.s32 	%r630, %r629, %r627;
	add.s32 	%r631, %r630, %r188;
	add.s32 	%r632, %r631, 1859775393;
	shf.l.wrap.b32 	%r633, %r616, %r616, 30;
	xor.b32  	%r634, %r633, %r625;
	xor.b32  	%r635, %r634, %r624;
	shf.l.wrap.b32 	%r636, %r632, %r632, 5;
	add.s32 	%r637, %r636, %r617;
	add.s32 	%r638, %r637, %r635;
	add.s32 	%r639, %r638, %r192;
	add.s32 	%r640, %r639, 1859775393;
	shf.l.wrap.b32 	%r641, %r624, %r624, 30;
	xor.b32  	%r642, %r641, %r633;
	xor.b32  	%r643, %r642, %r632;
	shf.l.wrap.b32 	%r644, %r640, %r640, 5;
	add.s32 	%r645, %r644, %r625;
	add.s32 	%r646, %r645, %r643;
	add.s32 	%r647, %r646, %r196;
	add.s32 	%r648, %r647, 1859775393;
	shf.l.wrap.b32 	%r649, %r632, %r632, 30;
	xor.b32  	%r650, %r649, %r641;
	xor.b32  	%r651, %r650, %r640;
	shf.l.wrap.b32 	%r652, %r648, %r648, 5;
	add.s32 	%r653, %r652, %r633;
	add.s32 	%r654, %r653, %r651;
	add.s32 	%r655, %r654, %r200;
	add.s32 	%r656, %r655, 1859775393;
	shf.l.wrap.b32 	%r657, %r640, %r640, 30;
	xor.b32  	%r658, %r657, %r649;
	xor.b32  	%r659, %r658, %r648;
	shf.l.wrap.b32 	%r660, %r656, %r656, 5;
	add.s32 	%r661, %r660, %r641;
	add.s32 	%r662, %r661, %r659;
	add.s32 	%r663, %r662, %r204;
	add.s32 	%r664, %r663, 1859775393;
	shf.l.wrap.b32 	%r665, %r648, %r648, 30;
	xor.b32  	%r666, %r665, %r657;
	xor.b32  	%r667, %r666, %r656;
	shf.l.wrap.b32 	%r668, %r664, %r664, 5;
	add.s32 	%r669, %r668, %r649;
	add.s32 	%r670, %r669, %r667;
	add.s32 	%r671, %r670, %r208;
	add.s32 	%r672, %r671, 1859775393;
	shf.l.wrap.b32 	%r673, %r656, %r656, 30;
	xor.b32  	%r674, %r673, %r665;
	xor.b32  	%r675, %r674, %r664;
	shf.l.wrap.b32 	%r676, %r672, %r672, 5;
	add.s32 	%r677, %r676, %r657;
	add.s32 	%r678, %r677, %r675;
	add.s32 	%r679, %r678, %r212;
	add.s32 	%r680, %r679, 1859775393;
	shf.l.wrap.b32 	%r681, %r664, %r664, 30;
	xor.b32  	%r682, %r681, %r673;
	xor.b32  	%r683, %r682, %r672;
	shf.l.wrap.b32 	%r684, %r680, %r680, 5;
	add.s32 	%r685, %r684, %r665;
	add.s32 	%r686, %r685, %r683;
	add.s32 	%r687, %r686, %r216;
	add.s32 	%r688, %r687, 1859775393;
	shf.l.wrap.b32 	%r689, %r672, %r672, 30;
	xor.b32  	%r690, %r689, %r681;
	xor.b32  	%r691, %r690, %r680;
	shf.l.wrap.b32 	%r692, %r688, %r688, 5;
	add.s32 	%r693, %r692, %r673;
	add.s32 	%r694, %r693, %r691;
	add.s32 	%r695, %r694, %r220;
	add.s32 	%r696, %r695, 1859775393;
	shf.l.wrap.b32 	%r697, %r680, %r680, 30;
	xor.b32  	%r698, %r697, %r689;
	xor.b32  	%r699, %r698, %r688;
	shf.l.wrap.b32 	%r700, %r696, %r696, 5;
	add.s32 	%r701, %r700, %r681;
	add.s32 	%r702, %r701, %r699;
	add.s32 	%r703, %r702, %r224;
	add.s32 	%r704, %r703, 1859775393;
	shf.l.wrap.b32 	%r705, %r688, %r688, 30;
	xor.b32  	%r706, %r705, %r697;
	xor.b32  	%r707, %r706, %r696;
	shf.l.wrap.b32 	%r708, %r704, %r704, 5;
	add.s32 	%r709, %r708, %r689;
	add.s32 	%r710, %r709, %r707;
	add.s32 	%r711, %r710, %r228;
	add.s32 	%r712, %r711, 1859775393;
	shf.l.wrap.b32 	%r713, %r696, %r696, 30;
	xor.b32  	%r714, %r713, %r705;
	xor.b32  	%r715, %r714, %r704;
	shf.l.wrap.b32 	%r716, %r712, %r712, 5;
	add.s32 	%r717, %r716, %r697;
	add.s32 	%r718, %r717, %r715;
	add.s32 	%r719, %r718, %r232;
	add.s32 	%r720, %r719, 1859775393;
	shf.l.wrap.b32 	%r721, %r704, %r704, 30;
	xor.b32  	%r722, %r721, %r713;
	xor.b32  	%r723, %r722, %r712;
	shf.l.wrap.b32 	%r724, %r720, %r720, 5;
	add.s32 	%r725, %r724, %r705;
	add.s32 	%r726, %r725, %r723;
	add.s32 	%r727, %r726, %r236;
	add.s32 	%r728, %r727, 1859775393;
	shf.l.wrap.b32 	%r729, %r712, %r712, 30;
	xor.b32  	%r730, %r729, %r721;
	xor.b32  	%r731, %r730, %r720;
	shf.l.wrap.b32 	%r732, %r728, %r728, 5;
	add.s32 	%r733, %r732, %r713;
	add.s32 	%r734, %r733, %r731;
	add.s32 	%r735, %r734, %r240;
	add.s32 	%r736, %r735, 1859775393;
	shf.l.wrap.b32 	%r737, %r720, %r720, 30;
	xor.b32  	%r738, %r737, %r729;
	xor.b32  	%r739, %r738, %r728;
	shf.l.wrap.b32 	%r740, %r736, %r736, 5;
	add.s32 	%r741, %r740, %r721;
	add.s32 	%r742, %r741, %r739;
	add.s32 	%r743, %r742, %r244;
	add.s32 	%r744, %r743, 1859775393;
	shf.l.wrap.b32 	%r745, %r728, %r728, 30;
	or.b32  	%r746, %r745, %r737;
	and.b32  	%r747, %r736, %r746;
	and.b32  	%r748, %r745, %r737;
	or.b32  	%r749, %r747, %r748;
	shf.l.wrap.b32 	%r750, %r744, %r744, 5;
	add.s32 	%r751, %r750, %r729;
	add.s32 	%r752, %r751, %r749;
	add.s32 	%r753, %r752, %r248;
	add.s32 	%r754, %r753, -1894007588;
	shf.l.wrap.b32 	%r755, %r736, %r736, 30;
	or.b32  	%r756, %r755, %r745;
	and.b32  	%r757, %r744, %r756;
	and.b32  	%r758, %r755, %r745;
	or.b32  	%r759, %r757, %r758;
	shf.l.wrap.b32 	%r760, %r754, %r754, 5;
	add.s32 	%r761, %r760, %r737;
	add.s32 	%r762, %r761, %r759;
	add.s32 	%r763, %r762, %r252;
	add.s32 	%r764, %r763, -1894007588;
	shf.l.wrap.b32 	%r765, %r744, %r744, 30;
	or.b32  	%r766, %r765, %r755;
	and.b32  	%r767, %r754, %r766;
	and.b32  	%r768, %r765, %r755;
	or.b32  	%r769, %r767, %r768;
	shf.l.wrap.b32 	%r770, %r764, %r764, 5;
	add.s32 	%r771, %r770, %r745;
	add.s32 	%r772, %r771, %r769;
	add.s32 	%r773, %r772, %r256;
	add.s32 	%r774, %r773, -1894007588;
	shf.l.wrap.b32 	%r775, %r754, %r754, 30;
	or.b32  	%r776, %r775, %r765;
	and.b32  	%r777, %r764, %r776;
	and.b32  	%r778, %r775, %r765;
	or.b32  	%r779, %r777, %r778;
	shf.l.wrap.b32 	%r780, %r774, %r774, 5;
	add.s32 	%r781, %r780, %r755;
	add.s32 	%r782, %r781, %r779;
	add.s32 	%r783, %r782, %r260;
	add.s32 	%r784, %r783, -1894007588;
	shf.l.wrap.b32 	%r785, %r764, %r764, 30;
	or.b32  	%r786, %r785, %r775;
	and.b32  	%r787, %r774, %r786;
	and.b32  	%r788, %r785, %r775;
	or.b32  	%r789, %r787, %r788;
	shf.l.wrap.b32 	%r790, %r784, %r784, 5;
	add.s32 	%r791, %r790, %r765;
	add.s32 	%r792, %r791, %r789;
	add.s32 	%r793, %r792, %r264;
	add.s32 	%r794, %r793, -1894007588;
	shf.l.wrap.b32 	%r795, %r774, %r774, 30;
	or.b32  	%r796, %r795, %r785;
	and.b32  	%r797, %r784, %r796;
	and.b32  	%r798, %r795, %r785;
	or.b32  	%r799, %r797, %r798;
	shf.l.wrap.b32 	%r800, %r794, %r794, 5;
	add.s32 	%r801, %r800, %r775;
	add.s32 	%r802, %r801, %r799;
	add.s32 	%r803, %r802, %r268;
	add.s32 	%r804, %r803, -1894007588;
	shf.l.wrap.b32 	%r805, %r784, %r784, 30;
	or.b32  	%r806, %r805, %r795;
	and.b32  	%r807, %r794, %r806;
	and.b32  	%r808, %r805, %r795;
	or.b32  	%r809, %r807, %r808;
	shf.l.wrap.b32 	%r810, %r804, %r804, 5;
	add.s32 	%r811, %r810, %r785;
	add.s32 	%r812, %r811, %r809;
	add.s32 	%r813, %r812, %r272;
	add.s32 	%r814, %r813, -1894007588;
	shf.l.wrap.b32 	%r815, %r794, %r794, 30;
	or.b32  	%r816, %r815, %r805;
	and.b32  	%r817, %r804, %r816;
	and.b32  	%r818, %r815, %r805;
	or.b32  	%r819, %r817, %r818;
	shf.l.wrap.b32 	%r820, %r814, %r814, 5;
	add.s32 	%r821, %r820, %r795;
	add.s32 	%r822, %r821, %r819;
	add.s32 	%r823, %r822, %r276;
	add.s32 	%r824, %r823, -1894007588;
	shf.l.wrap.b32 	%r825, %r804, %r804, 30;
	or.b32  	%r826, %r825, %r815;
	and.b32  	%r827, %r814, %r826;
	and.b32  	%r828, %r825, %r815;
	or.b32  	%r829, %r827, %r828;
	shf.l.wrap.b32 	%r830, %r824, %r824, 5;
	add.s32 	%r831, %r830, %r805;
	add.s32 	%r832, %r831, %r829;
	add.s32 	%r833, %r832, %r280;
	add.s32 	%r834, %r833, -1894007588;
	shf.l.wrap.b32 	%r835, %r814, %r814, 30;
	or.b32  	%r836, %r835, %r825;
	and.b32  	%r837, %r824, %r836;
	and.b32  	%r838, %r835, %r825;
	or.b32  	%r839, %r837, %r838;
	shf.l.wrap.b32 	%r840, %r834, %r834, 5;
	add.s32 	%r841, %r840, %r815;
	add.s32 	%r842, %r841, %r839;
	add.s32 	%r843, %r842, %r284;
	add.s32 	%r844, %r843, -1894007588;
	shf.l.wrap.b32 	%r845, %r824, %r824, 30;
	or.b32  	%r846, %r845, %r835;
	and.b32  	%r847, %r834, %r846;
	and.b32  	%r848, %r845, %r835;
	or.b32  	%r849, %r847, %r848;
	shf.l.wrap.b32 	%r850, %r844, %r844, 5;
	add.s32 	%r851, %r850, %r825;
	add.s32 	%r852, %r851, %r849;
	add.s32 	%r853, %r852, %r288;
	add.s32 	%r854, %r853, -1894007588;
	shf.l.wrap.b32 	%r855, %r834, %r834, 30;
	or.b32  	%r856, %r855, %r845;
	and.b32  	%r857, %r844, %r856;
	and.b32  	%r858, %r855, %r845;
	or.b32  	%r859, %r857, %r858;
	shf.l.wrap.b32 	%r860, %r854, %r854, 5;
	add.s32 	%r861, %r860, %r835;
	add.s32 	%r862, %r861, %r859;
	add.s32 	%r863, %r862, %r292;
	add.s32 	%r864, %r863, -1894007588;
	shf.l.wrap.b32 	%r865, %r844, %r844, 30;
	or.b32  	%r866, %r865, %r855;
	and.b32  	%r867, %r854, %r866;
	and.b32  	%r868, %r865, %r855;
	or.b32  	%r869, %r867, %r868;
	shf.l.wrap.b32 	%r870, %r864, %r864, 5;
	add.s32 	%r871, %r870, %r845;
	add.s32 	%r872, %r871, %r869;
	add.s32 	%r873, %r872, %r296;
	add.s32 	%r874, %r873, -1894007588;
	shf.l.wrap.b32 	%r875, %r854, %r854, 30;
	or.b32  	%r876, %r875, %r865;
	and.b32  	%r877, %r864, %r876;
	and.b32  	%r878, %r875, %r865;
	or.b32  	%r879, %r877, %r878;
	shf.l.wrap.b32 	%r880, %r874, %r874, 5;
	add.s32 	%r881, %r880, %r855;
	add.s32 	%r882, %r881, %r879;
	add.s32 	%r883, %r882, %r300;
	add.s32 	%r884, %r883, -1894007588;
	shf.l.wrap.b32 	%r885, %r864, %r864, 30;
	or.b32  	%r886, %r885, %r875;
	and.b32  	%r887, %r874, %r886;
	and.b32  	%r888, %r885, %r875;
	or.b32  	%r889, %r887, %r888;
	shf.l.wrap.b32 	%r890, %r884, %r884, 5;
	add.s32 	%r891, %r890, %r865;
	add.s32 	%r892, %r891, %r889;
	add.s32 	%r893, %r892, %r304;
	add.s32 	%r894, %r893, -1894007588;
	shf.l.wrap.b32 	%r895, %r874, %r874, 30;
	or.b32  	%r896, %r895, %r885;
	and.b32  	%r897, %r884, %r896;
	and.b32  	%r898, %r895, %r885;
	or.b32  	%r899, %r897, %r898;
	shf.l.wrap.b32 	%r900, %r894, %r894, 5;
	add.s32 	%r901, %r900, %r875;
	add.s32 	%r902, %r901, %r899;
	add.s32 	%r903, %r902, %r308;
	add.s32 	%r904, %r903, -1894007588;
	shf.l.wrap.b32 	%r905, %r884, %r884, 30;
	or.b32  	%r906, %r905, %r895;
	and.b32  	%r907, %r894, %r906;
	and.b32  	%r908, %r905, %r895;
	or.b32  	%r909, %r907, %r908;
	shf.l.wrap.b32 	%r910, %r904, %r904, 5;
	add.s32 	%r911, %r910, %r885;
	add.s32 	%r912, %r911, %r909;
	add.s32 	%r913, %r912, %r312;
	add.s32 	%r914, %r913, -1894007588;
	shf.l.wrap.b32 	%r915, %r894, %r894, 30;
	or.b32  	%r916, %r915, %r905;
	and.b32  	%r917, %r904, %r916;
	and.b32  	%r918, %r915, %r905;
	or.b32  	%r919, %r917, %r918;
	shf.l.wrap.b32 	%r920, %r914, %r914, 5;
	add.s32 	%r921, %r920, %r895;
	add.s32 	%r922, %r921, %r919;
	add.s32 	%r923, %r922, %r316;
	add.s32 	%r924, %r923, -1894007588;
	shf.l.wrap.b32 	%r925, %r904, %r904, 30;
	or.b32  	%r926, %r925, %r915;
	and.b32  	%r927, %r914, %r926;
	and.b32  	%r928, %r925, %r915;
	or.b32  	%r929, %r927, %r928;
	shf.l.wrap.b32 	%r930, %r924, %r924, 5;
	add.s32 	%r931, %r930, %r905;
	add.s32 	%r932, %r931, %r929;
	add.s32 	%r933, %r932, %r320;
	add.s32 	%r934, %r933, -1894007588;
	shf.l.wrap.b32 	%r935, %r914, %r914, 30;
	or.b32  	%r936, %r935, %r925;
	and.b32  	%r937, %r924, %r936;
	and.b32  	%r938, %r935, %r925;
	or.b32  	%r939, %r937, %r938;
	shf.l.wrap.b32 	%r940, %r934, %r934, 5;
	add.s32 	%r941, %r940, %r915;
	add.s32 	%r942, %r941, %r939;
	add.s32 	%r943, %r942, %r324;
	add.s32 	%r944, %r943, -1894007588;
	shf.l.wrap.b32 	%r945, %r924, %r924, 30;
	xor.b32  	%r946, %r945, %r935;
	xor.b32  	%r947, %r946, %r934;
	shf.l.wrap.b32 	%r948, %r944, %r944, 5;
	add.s32 	%r949, %r948, %r925;
	add.s32 	%r950, %r949, %r947;
	add.s32 	%r951, %r950, %r328;
	add.s32 	%r952, %r951, -899497514;
	shf.l.wrap.b32 	%r953, %r934, %r934, 30;
	xor.b32  	%r954, %r953, %r945;
	xor.b32  	%r955, %r954, %r944;
	shf.l.wrap.b32 	%r956, %r952, %r952, 5;
	add.s32 	%r957, %r956, %r935;
	add.s32 	%r958, %r957, %r955;
	add.s32 	%r959, %r958, %r332;
	add.s32 	%r960, %r959, -899497514;
	shf.l.wrap.b32 	%r961, %r944, %r944, 30;
	xor.b32  	%r962, %r961, %r953;
	xor.b32  	%r963, %r962, %r952;
	shf.l.wrap.b32 	%r964, %r960, %r960, 5;
	add.s32 	%r965, %r964, %r945;
	add.s32 	%r966, %r965, %r963;
	add.s32 	%r967, %r966, %r336;
	add.s32 	%r968, %r967, -899497514;
	shf.l.wrap.b32 	%r969, %r952, %r952, 30;
	xor.b32  	%r970, %r969, %r961;
	xor.b32  	%r971, %r970, %r960;
	shf.l.wrap.b32 	%r972, %r968, %r968, 5;
	add.s32 	%r973, %r972, %r953;
	add.s32 	%r974, %r973, %r971;
	add.s32 	%r975, %r974, %r340;
	add.s32 	%r976, %r975, -899497514;
	shf.l.wrap.b32 	%r977, %r960, %r960, 30;
	xor.b32  	%r978, %r977, %r969;
	xor.b32  	%r979, %r978, %r968;
	shf.l.wrap.b32 	%r980, %r976, %r976, 5;
	add.s32 	%r981, %r980, %r961;
	add.s32 	%r982, %r981, %r979;
	add.s32 	%r983, %r982, %r344;
	add.s32 	%r984, %r983, -899497514;
	shf.l.wrap.b32 	%r985, %r968, %r968, 30;
	xor.b32  	%r986, %r985, %r977;
	xor.b32  	%r987, %r986, %r976;
	shf.l.wrap.b32 	%r988, %r984, %r984, 5;
	add.s32 	%r989, %r988, %r969;
	add.s32 	%r990, %r989, %r987;
	add.s32 	%r991, %r990, %r348;
	add.s32 	%r992, %r991, -899497514;
	shf.l.wrap.b32 	%r993, %r976, %r976, 30;
	xor.b32  	%r994, %r993, %r985;
	xor.b32  	%r995, %r994, %r984;
	shf.l.wrap.b32 	%r996, %r992, %r992, 5;
	add.s32 	%r997, %r996, %r977;
	add.s32 	%r998, %r997, %r995;
	add.s32 	%r999, %r998, %r352;
	add.s32 	%r1000, %r999, -899497514;
	shf.l.wrap.b32 	%r1001, %r984, %r984, 30;
	xor.b32  	%r1002, %r1001, %r993;
	xor.b32  	%r1003, %r1002, %r992;
	shf.l.wrap.b32 	%r1004, %r1000, %r1000, 5;
	add.s32 	%r1005, %r1004, %r985;
	add.s32 	%r1006, %r1005, %r1003;
	add.s32 	%r1007, %r1006, %r356;
	add.s32 	%r1008, %r1007, -899497514;
	shf.l.wrap.b32 	%r1009, %r992, %r992, 30;
	xor.b32  	%r1010, %r1009, %r1001;
	xor.b32  	%r1011, %r1010, %r1000;
	shf.l.wrap.b32 	%r1012, %r1008, %r1008, 5;
	add.s32 	%r1013, %r1012, %r993;
	add.s32 	%r1014, %r1013, %r1011;
	add.s32 	%r1015, %r1014, %r360;
	add.s32 	%r1016, %r1015, -899497514;
	shf.l.wrap.b32 	%r1017, %r1000, %r1000, 30;
	xor.b32  	%r1018, %r1017, %r1009;
	xor.b32  	%r1019, %r1018, %r1008;
	shf.l.wrap.b32 	%r1020, %r1016, %r1016, 5;
	add.s32 	%r1021, %r1020, %r1001;
	add.s32 	%r1022, %r1021, %r1019;
	add.s32 	%r1023, %r1022, %r364;
	add.s32 	%r1024, %r1023, -899497514;
	shf.l.wrap.b32 	%r1025, %r1008, %r1008, 30;
	xor.b32  	%r1026, %r1025, %r1017;
	xor.b32  	%r1027, %r1026, %r1016;
	shf.l.wrap.b32 	%r1028, %r1024, %r1024, 5;
	add.s32 	%r1029, %r1028, %r1009;
	add.s32 	%r1030, %r1029, %r1027;
	add.s32 	%r1031, %r1030, %r368;
	add.s32 	%r1032, %r1031, -899497514;
	shf.l.wrap.b32 	%r1033, %r1016, %r1016, 30;
	xor.b32  	%r1034, %r1033, %r1025;
	xor.b32  	%r1035, %r1034, %r1024;
	shf.l.wrap.b32 	%r1036, %r1032, %r1032, 5;
	add.s32 	%r1037, %r1036, %r1017;
	add.s32 	%r1038, %r1037, %r1035;
	add.s32 	%r1039, %r1038, %r372;
	add.s32 	%r1040, %r1039, -899497514;
	shf.l.wrap.b32 	%r1041, %r1024, %r1024, 30;
	xor.b32  	%r1042, %r1041, %r1033;
	xor.b32  	%r1043, %r1042, %r1032;
	shf.l.wrap.b32 	%r1044, %r1040, %r1040, 5;
	add.s32 	%r1045, %r1044, %r1025;
	add.s32 	%r1046, %r1045, %r1043;
	add.s32 	%r1047, %r1046, %r376;
	add.s32 	%r1048, %r1047, -899497514;
	shf.l.wrap.b32 	%r1049, %r1032, %r1032, 30;
	xor.b32  	%r1050, %r1049, %r1041;
	xor.b32  	%r1051, %r1050, %r1040;
	shf.l.wrap.b32 	%r1052, %r1048, %r1048, 5;
	add.s32 	%r1053, %r1052, %r1033;
	add.s32 	%r1054, %r1053, %r1051;
	add.s32 	%r1055, %r1054, %r380;
	add.s32 	%r1056, %r1055, -899497514;
	shf.l.wrap.b32 	%r1057, %r1040, %r1040, 30;
	xor.b32  	%r1058, %r1057, %r1049;
	xor.b32  	%r1059, %r1058, %r1048;
	shf.l.wrap.b32 	%r1060, %r1056, %r1056, 5;
	add.s32 	%r1061, %r1060, %r1041;
	add.s32 	%r1062, %r1061, %r1059;
	add.s32 	%r1063, %r1062, %r384;
	add.s32 	%r1064, %r1063, -899497514;
	shf.l.wrap.b32 	%r1065, %r1048, %r1048, 30;
	xor.b32  	%r1066, %r1065, %r1057;
	xor.b32  	%r1067, %r1066, %r1056;
	shf.l.wrap.b32 	%r1068, %r1064, %r1064, 5;
	add.s32 	%r1069, %r1068, %r1049;
	add.s32 	%r1070, %r1069, %r1067;
	add.s32 	%r1071, %r1070, %r388;
	add.s32 	%r1072, %r1071, -899497514;
	shf.l.wrap.b32 	%r1073, %r1056, %r1056, 30;
	xor.b32  	%r1074, %r1073, %r1065;
	xor.b32  	%r1075, %r1074, %r1064;
	shf.l.wrap.b32 	%r1076, %r1072, %r1072, 5;
	add.s32 	%r1077, %r1076, %r1057;
	add.s32 	%r1078, %r1077, %r1075;
	add.s32 	%r1079, %r1078, %r392;
	add.s32 	%r1080, %r1079, -899497514;
	shf.l.wrap.b32 	%r1081, %r1064, %r1064, 30;
	xor.b32  	%r1082, %r1081, %r1073;
	xor.b32  	%r1083, %r1082, %r1072;
	shf.l.wrap.b32 	%r1084, %r1080, %r1080, 5;
	add.s32 	%r1085, %r1084, %r1065;
	add.s32 	%r1086, %r1085, %r1083;
	add.s32 	%r1087, %r1086, %r396;
	add.s32 	%r1088, %r1087, -899497514;
	shf.l.wrap.b32 	%r1089, %r1072, %r1072, 30;
	xor.b32  	%r1090, %r1089, %r1081;
	xor.b32  	%r1091, %r1090, %r1080;
	shf.l.wrap.b32 	%r1092, %r1088, %r1088, 5;
	add.s32 	%r1093, %r1092, %r1073;
	add.s32 	%r1094, %r1093, %r1091;
	add.s32 	%r1095, %r1094, %r400;
	add.s32 	%r1096, %r1095, -899497514;
	shf.l.wrap.b32 	%r1097, %r1080, %r1080, 30;
	xor.b32  	%r1098, %r1097, %r1089;
	xor.b32  	%r1099, %r1098, %r1088;
	shf.l.wrap.b32 	%r1100, %r1096, %r1096, 5;
	add.s32 	%r1101, %r1100, %r1081;
	add.s32 	%r1102, %r1101, %r1099;
	add.s32 	%r1103, %r1102, %r404;
	shf.l.wrap.b32 	%r1104, %r1088, %r1088, 30;
	add.s32 	%r1105, %r1103, 833086679;
	add.s32 	%r1106, %r1095, -1171231393;
	add.s32 	%r1107, %r1104, -1732584194;
	add.s32 	%r1108, %r1097, 271733878;
	add.s32 	%r1109, %r1089, -1009589776;
	shr.u32 	%r1110, %r1105, 24;
	st.global.u8 	[%rd9], %r1110;
	shr.u32 	%r1111, %r1105, 16;
	st.global.u8 	[%rd9+1], %r1111;
	shr.u32 	%r1112, %r1105, 8;
	st.global.u8 	[%rd9+2], %r1112;
	st.global.u8 	[%rd9+3], %r1105;
	shr.u32 	%r1113, %r1106, 24;
	st.global.u8 	[%rd9+4], %r1113;
	shr.u32 	%r1114, %r1106, 16;
	st.global.u8 	[%rd9+5], %r1114;
	shr.u32 	%r1115, %r1106, 8;
	st.global.u8 	[%rd9+6], %r1115;
	st.global.u8 	[%rd9+7], %r1106;
	shr.u32 	%r1116, %r1107, 24;
	st.global.u8 	[%rd9+8], %r1116;
	shr.u32 	%r1117, %r1107, 16;
	st.global.u8 	[%rd9+9], %r1117;
	shr.u32 	%r1118, %r1107, 8;
	st.global.u8 	[%rd9+10], %r1118;
	st.global.u8 	[%rd9+11], %r1107;
	shr.u32 	%r1119, %r1108, 24;
	st.global.u8 	[%rd9+12], %r1119;
	shr.u32 	%r1120, %r1108, 16;
	st.global.u8 	[%rd9+13], %r1120;
	shr.u32 	%r1121, %r1108, 8;
	st.global.u8 	[%rd9+14], %r1121;
	st.global.u8 	[%rd9+15], %r1108;
	shr.u32 	%r1122, %r1109, 24;
	st.global.u8 	[%rd9+16], %r1122;
	shr.u32 	%r1123, %r1109, 16;
	st.global.u8 	[%rd9+17], %r1123;
	shr.u32 	%r1124, %r1109, 8;
	st.global.u8 	[%rd9+18], %r1124;
	st.global.u8 	[%rd9+19], %r1109;
$L__BB10_2:
	ret;

}
	// .globl	_Z11sha1_kernelILi11EEvPKhPhm
.visible .entry _Z11sha1_kernelILi11EEvPKhPhm(
	.param .u64 .ptr .align 1 _Z11sha1_kernelILi11EEvPKhPhm_param_0,
	.param .u64 .ptr .align 1 _Z11sha1_kernelILi11EEvPKhPhm_param_1,
	.param .u64 _Z11sha1_kernelILi11EEvPKhPhm_param_2
)
{
	.reg .pred 	%p<2>;
	.reg .b16 	%rs<17>;
	.reg .b32 	%r<1125>;
	.reg .b64 	%rd<10>;

	ld.param.u64 	%rd2, [_Z11sha1_kernelILi11EEvPKhPhm_param_0];
	ld.param.u64 	%rd3, [_Z11sha1_kernelILi11EEvPKhPhm_param_1];
	ld.param.u64 	%rd4, [_Z11sha1_kernelILi11EEvPKhPhm_param_2];
	mov.u32 	%r1, %ctaid.x;
	mov.u32 	%r2, %ntid.x;
	mov.u32 	%r3, %tid.x;
	mad.lo.s32 	%r4, %r1, %r2, %r3;
	cvt.u64.u32 	%rd1, %r4;
	setp.le.u64 	%p1, %rd4, %rd1;
	@%p1 bra 	$L__BB11_2;
	cvta.to.global.u64 	%rd5, %rd3;
	cvta.to.global.u64 	%rd6, %rd2;
	shl.b64 	%rd7, %rd1, 6;
	add.s64 	%rd8, %rd6, %rd7;
	mad.lo.s64 	%rd9, %rd1, 20, %rd5;
	ld.global.u8 	%r5, [%rd8];
	shl.b32 	%r6, %r5, 24;
	ld.global.u8 	%r7, [%rd8+1];
	shl.b32 	%r8, %r7, 16;
	or.b32  	%r9, %r8, %r6;
	ld.global.u8 	%rs1, [%rd8+2];
	mul.wide.u16 	%r10, %rs1, 256;
	or.b32  	%r11, %r9, %r10;
	ld.global.u8 	%r12, [%rd8+3];
	or.b32  	%r13, %r11, %r12;
	ld.global.u8 	%r14, [%rd8+4];
	shl.b32 	%r15, %r14, 24;
	ld.global.u8 	%r16, [%rd8+5];
	shl.b32 	%r17, %r16, 16;
	or.b32  	%r18, %r17, %r15;
	ld.global.u8 	%rs2, [%rd8+6];
	mul.wide.u16 	%r19, %rs2, 256;
	or.b32  	%r20, %r18, %r19;
	ld.global.u8 	%r21, [%rd8+7];
	or.b32  	%r22, %r20, %r21;
	ld.global.u8 	%r23, [%rd8+8];
	shl.b32 	%r24, %r23, 24;
	ld.global.u8 	%r25, [%rd8+9];
	shl.b32 	%r26, %r25, 16;
	or.b32  	%r27, %r26, %r24;
	ld.global.u8 	%rs3, [%rd8+10];
	mul.wide.u16 	%r28, %rs3, 256;
	or.b32  	%r29, %r27, %r28;
	ld.global.u8 	%r30, [%rd8+11];
	or.b32  	%r31, %r29, %r30;
	ld.global.u8 	%r32, [%rd8+12];
	shl.b32 	%r33, %r32, 24;
	ld.global.u8 	%r34, [%rd8+13];
	shl.b32 	%r35, %r34, 16;
	or.b32  	%r36, %r35, %r33;
	ld.global.u8 	%rs4, [%rd8+14];
	mul.wide.u16 	%r37, %rs4, 256;
	or.b32  	%r38, %r36, %r37;
	ld.global.u8 	%r39, [%rd8+15];
	or.b32  	%r40, %r38, %r39;
	ld.global.u8 	%r41, [%rd8+16];
	shl.b32 	%r42, %r41, 24;
	ld.global.u8 	%r43, [%rd8+17];
	shl.b32 	%r44, %r43, 16;
	or.b32  	%r45, %r44, %r42;
	ld.global.u8 	%rs5, [%rd8+18];
	mul.wide.u16 	%r46, %rs5, 256;
	or.b32  	%r47, %r45, %r46;
	ld.global.u8 	%r48, [%rd8+19];
	or.b32  	%r49, %r47, %r48;
	ld.global.u8 	%r50, [%rd8+20];
	shl.b32 	%r51, %r50, 24;
	ld.global.u8 	%r52, [%rd8+21];
	shl.b32 	%r53, %r52, 16;
	or.b32  	%r54, %r53, %r51;
	ld.global.u8 	%rs6, [%rd8+22];
	mul.wide.u16 	%r55, %rs6, 256;
	or.b32  	%r56, %r54, %r55;
	ld.global.u8 	%r57, [%rd8+23];
	or.b32  	%r58, %r56, %r57;
	ld.global.u8 	%r59, [%rd8+24];
	shl.b32 	%r60, %r59, 24;
	ld.global.u8 	%r61, [%rd8+25];
	shl.b32 	%r62, %r61, 16;
	or.b32  	%r63, %r62, %r60;
	ld.global.u8 	%rs7, [%rd8+26];
	mul.wide.u16 	%r64, %rs7, 256;
	or.b32  	%r65, %r63, %r64;
	ld.global.u8 	%r66, [%rd8+27];
	or.b32  	%r67, %r65, %r66;
	ld.global.u8 	%r68, [%rd8+28];
	shl.b32 	%r69, %r68, 24;
	ld.global.u8 	%r70, [%rd8+29];
	shl.b32 	%r71, %r70, 16;
	or.b32  	%r72, %r71, %r69;
	ld.global.u8 	%rs8, [%rd8+30];
	mul.wide.u16 	%r73, %rs8, 256;
	or.b32  	%r74, %r72, %r73;
	ld.global.u8 	%r75, [%rd8+31];
	or.b32  	%r76, %r74, %r75;
	ld.global.u8 	%r77, [%rd8+32];
	shl.b32 	%r78, %r77, 24;
	ld.global.u8 	%r79, [%rd8+33];
	shl.b32 	%r80, %r79, 16;
	or.b32  	%r81, %r80, %r78;
	ld.global.u8 	%rs9, [%rd8+34];
	mul.wide.u16 	%r82, %rs9, 256;
	or.b32  	%r83, %r81, %r82;
	ld.global.u8 	%r84, [%rd8+35];
	or.b32  	%r85, %r83, %r84;
	ld.global.u8 	%r86, [%rd8+36];
	shl.b32 	%r87, %r86, 24;
	ld.global.u8 	%r88, [%rd8+37];
	shl.b32 	%r89, %r88, 16;
	or.b32  	%r90, %r89, %r87;
	ld.global.u8 	%rs10, [%rd8+38];
	mul.wide.u16 	%r91, %rs10, 256;
	or.b32  	%r92, %r90, %r91;
	ld.global.u8 	%r93, [%rd8+39];
	or.b32  	%r94, %r92, %r93;
	ld.global.u8 	%r95, [%rd8+40];
	shl.b32 	%r96, %r95, 24;
	ld.global.u8 	%r97, [%rd8+41];
	shl.b32 	%r98, %r97, 16;
	or.b32  	%r99, %r98, %r96;
	ld.global.u8 	%rs11, [%rd8+42];
	mul.wide.u16 	%r100, %rs11, 256;
	or.b32  	%r101, %r99, %r100;
	ld.global.u8 	%r102, [%rd8+43];
	or.b32  	%r103, %r101, %r102;
	ld.global.u8 	%r104, [%rd8+44];
	shl.b32 	%r105, %r104, 24;
	ld.global.u8 	%r106, [%rd8+45];
	shl.b32 	%r107, %r106, 16;
	or.b32  	%r108, %r107, %r105;
	ld.global.u8 	%rs12, [%rd8+46];
	mul.wide.u16 	%r109, %rs12, 256;
	or.b32  	%r110, %r108, %r109;
	ld.global.u8 	%r111, [%rd8+47];
	or.b32  	%r112, %r110, %r111;
	ld.global.u8 	%r113, [%rd8+48];
	shl.b32 	%r114, %r113, 24;
	ld.global.u8 	%r115, [%rd8+49];
	shl.b32 	%r116, %r115, 16;
	or.b32  	%r117, %r116, %r114;
	ld.global.u8 	%rs13, [%rd8+50];
	mul.wide.u16 	%r118, %rs13, 256;
	or.b32  	%r119, %r117, %r118;
	ld.global.u8 	%r120, [%rd8+51];
	or.b32  	%r121, %r119, %r120;
	ld.global.u8 	%r122, [%rd8+52];
	shl.b32 	%r123, %r122, 24;
	ld.global.u8 	%r124, [%rd8+53];
	shl.b32 	%r125, %r124, 16;
	or.b32  	%r126, %r125, %r123;
	ld.global.u8 	%rs14, [%rd8+54];
	mul.wide.u16 	%r127, %rs14, 256;
	or.b32  	%r128, %r126, %r127;
	ld.global.u8 	%r129, [%rd8+55];
	or.b32  	%r130, %r128, %r129;
	ld.global.u8 	%r131, [%rd8+56];
	shl.b32 	%r132, %r131, 24;
	ld.global.u8 	%r133, [%rd8+57];
	shl.b32 	%r134, %r133, 16;
	or.b32  	%r135, %r134, %r132;
	ld.global.u8 	%rs15, [%rd8+58];
	mul.wide.u16 	%r136, %rs15, 256;
	or.b32  	%r137, %r135, %r136;
	ld.global.u8 	%r138, [%rd8+59];
	or.b32  	%r139, %r137, %r138;
	ld.global.u8 	%r140, [%rd8+60];
	shl.b32 	%r141, %r140, 24;
	ld.global.u8 	%r142, [%rd8+61];
	shl.b32 	%r143, %r142, 16;
	or.b32  	%r144, %r143, %r141;
	ld.global.u8 	%rs16, [%rd8+62];
	mul.wide.u16 	%r145, %rs16, 256;
	or.b32  	%r146, %r144, %r145;
	ld.global.u8 	%r147, [%rd8+63];
	or.b32  	%r148, %r146, %r147;
	xor.b32  	%r149, %r85, %r130;
	xor.b32  	%r150, %r149, %r31;
	xor.b32  	%r151, %r150, %r13;
	shf.l.wrap.b32 	%r152, %r151, %r151, 1;
	xor.b32  	%r153, %r94, %r139;
	xor.b32  	%r154, %r153, %r40;
	xor.b32  	%r155, %r154, %r22;
	shf.l.wrap.b32 	%r156, %r155, %r155, 1;
	xor.b32  	%r157, %r103, %r148;
	xor.b32  	%r158, %r157, %r49;
	xor.b32  	%r159, %r158, %r31;
	shf.l.wrap.b32 	%r160, %r159, %r159, 1;
	xor.b32  	%r161, %r112, %r152;
	xor.b32  	%r162, %r161, %r58;
	xor.b32  	%r163, %r162, %r40;
	shf.l.wrap.b32 	%r164, %r163, %r163, 1;
	xor.b32  	%r165, %r121, %r156;
	xor.b32  	%r166, %r165, %r67;
	xor.b32  	%r167, %r166, %r49;
	shf.l.wrap.b32 	%r168, %r167, %r167, 1;
	xor.b32  	%r169, %r130, %r160;
	xor.b32  	%r170, %r169, %r76;
	xor.b32  	%r171, %r170, %r58;
	shf.l.wrap.b32 	%r172, %r171, %r171, 1;
	xor.b32  	%r173, %r139, %r164;
	xor.b32  	%r174, %r173, %r85;
	xor.b32  	%r175, %r174, %r67;
	shf.l.wrap.b32 	%r176, %r175, %r175, 1;
	xor.b32  	%r177, %r148, %r168;
	xor.b32  	%r178, %r177, %r94;
	xor.b32  	%r179, %r178, %r76;
	shf.l.wrap.b32 	%r180, %r179, %r179, 1;
	xor.b32  	%r181, %r152, %r172;
	xor.b32  	%r182, %r181, %r103;
	xor.b32  	%r183, %r182, %r85;
	shf.l.wrap.b32 	%r184, %r183, %r183, 1;
	xor.b32  	%r185, %r156, %r176;
	xor.b32  	%r186, %r185, %r112;
	xor.b32  	%r187, %r186, %r94;
	shf.l.wrap.b32 	%r188, %r187, %r187, 1;
	xor.b32  	%r189, %r160, %r180;
	xor.b32  	%r190, %r189, %r121;
	xor.b32  	%r191, %r190, %r103;
	shf.l.wrap.b32 	%r192, %r191, %r191, 1;
	xor.b32  	%r193, %r164, %r184;
	xor.b32  	%r194, %r193, %r130;
	xor.b32  	%r195, %r194, %r112;
	shf.l.wrap.b32 	%r196, %r195, %r195, 1;
	xor.b32  	%r197, %r168, %r188;
	xor.b32  	%r198, %r197, %r139;
	xor.b32  	%r199, %r198, %r121;
	shf.l.wrap.b32 	%r200, %r199, %r199, 1;
	xor.b32  	%r201, %r172, %r192;
	xor.b32  	%r202, %r201, %r148;
	xor.b32  	%r203, %r202, %r130;
	shf.l.wrap.b32 	%r204, %r203, %r203, 1;
	xor.b32  	%r205, %r176, %r196;
	xor.b32  	%r206, %r205, %r152;
	xor.b32  	%r207, %r206, %r139;
	shf.l.wrap.b32 	%r208, %r207, %r207, 1;
	xor.b32  	%r209, %r180, %r200;
	xor.b32  	%r210, %r209, %r156;
	xor.b32  	%r211, %r210, %r148;
	shf.l.wrap.b32 	%r212, %r211, %r211, 1;
	xor.b32  	%r213, %r184, %r204;
	xor.b32  	%r214, %r213, %r160;
	xor.b32  	%r215, %r214, %r152;
	shf.l.wrap.b32 	%r216, %r215, %r215, 1;
	xor.b32  	%r217, %r188, %r208;
	xor.b32  	%r218, %r217, %r164;
	xor.b32  	%r219, %r218, %r156;
	shf.l.wrap.b32 	%r220, %r219, %r219, 1;
	xor.b32  	%r221, %r192, %r212;
	xor.b32  	%r222, %r221, %r168;
	xor.b32  	%r223, %r222, %r160;
	shf.l.wrap.b32 	%r224, %r223, %r223, 1;
	xor.b32  	%r225, %r196, %r216;
	xor.b32  	%r226, %r225, %r172;
	xor.b32  	%r227, %r226, %r164;
	shf.l.wrap.b32 	%r228, %r227, %r227, 1;
	xor.b32  	%r229, %r200, %r220;
	xor.b32  	%r230, %r229, %r176;
	xor.b32  	%r231, %r230, %r168;
	shf.l.wrap.b32 	%r232, %r231, %r231, 1;
	xor.b32  	%r233, %r204, %r224;
	xor.b32  	%r234, %r233, %r180;
	xor.b32  	%r235, %r234, %r172;
	shf.l.wrap.b32 	%r236, %r235, %r235, 1;
	xor.b32  	%r237, %r208, %r228;
	xor.b32  	%r238, %r237, %r184;
	xor.b32  	%r239, %r238, %r176;
	shf.l.wrap.b32 	%r240, %r239, %r239, 1;
	xor.b32  	%r241, %r212, %r232;
	xor.b32  	%r242, %r241, %r188;
	xor.b32  	%r243, %r242, %r180;
	shf.l.wrap.b32 	%r244, %r243, %r243, 1;
	xor.b32  	%r245, %r216, %r236;
	xor.b32  	%r246, %r245, %r192;
	xor.b32  	%r247, %r246, %r184;
	shf.l.wrap.b32 	%r248, %r247, %r247, 1;
	xor.b32  	%r249, %r220, %r240;
	xor.b32  	%r250, %r249, %r196;
	xor.b32  	%r251, %r250, %r188;
	shf.l.wrap.b32 	%r252, %r251, %r251, 1;
	xor.b32  	%r253, %r224, %r244;
	xor.b32  	%r254, %r253, %r200;
	xor.b32  	%r255, %r254, %r192;
	shf.l.wrap.b32 	%r256, %r255, %r255, 1;
	xor.b32  	%r257, %r228, %r248;
	xor.b32  	%r258, %r257, %r204;
	xor.b32  	%r259, %r258, %r196;
	shf.l.wrap.b32 	%r260, %r259, %r259, 1;
	xor.b32  	%r261, %r232, %r252;
	xor.b32  	%r262, %r261, %r208;
	xor.b32  	%r263, %r262, %r200;
	shf.l.wrap.b32 	%r264, %r263, %r263, 1;
	xor.b32  	%r265, %r236, %r256;
	xor.b32  	%r266, %r265, %r212;
	xor.b32  	%r267, %r266, %r204;
	shf.l.wrap.b32 	%r268, %r267, %r267, 1;
	xor.b32  	%r269, %r240, %r260;
	xor.b32  	%r270, %r269, %r216;
	xor.b32  	%r271, %r270, %r208;
	shf.l.wrap.b32 	%r272, %r271, %r271, 1;
	xor.b32  	%r273, %r244, %r264;
	xor.b32  	%r274, %r273, %r220;
	xor.b32  	%r275, %r274, %r212;
	shf.l.wrap.b32 	%r276, %r275, %r275, 1;
	xor.b32  	%r277, %r248, %r268;
	xor.b32  	%r278, %r277, %r224;
	xor.b32  	%r279, %r278, %r216;
	shf.l.wrap.b32 	%r280, %r279, %r279, 1;
	xor.b32  	%r281, %r252, %r272;
	xor.b32  	%r282, %r281, %r228;
	xor.b32  	%r283, %r282, %r220;
	shf.l.wrap.b32 	%r284, %r283, %r283, 1;
	xor.b32  	%r285, %r256, %r276;
	xor.b32  	%r286, %r285, %r232;
	xor.b32  	%r287, %r286, %r224;
	shf.l.wrap.b32 	%r288, %r287, %r287, 1;
	xor.b32  	%r289, %r260, %r280;
	xor.b32  	%r290, %r289, %r236;
	xor.b32  	%r291, %r290, %r228;
	shf.l.wrap.b32 	%r292, %r291, %r291, 1;
	xor.b32  	%r293, %r264, %r284;
	xor.b32  	%r294, %r293, %r240;
	xor.b32  	%r295, %r294, %r232;
	shf.l.wrap.b32 	%r296, %r295, %r295, 1;
	xor.b32  	%r297, %r268, %r288;
	xor.b32  	%r298, %r297, %r244;
	xor.b32  	%r299, %r298, %r236;
	shf.l.wrap.b32 	%r300, %r299, %r299, 1;
	xor.b32  	%r301, %r272, %r292;
	xor.b32  	%r302, %r301, %r248;
	xor.b32  	%r303, %r302, %r240;
	shf.l.wrap.b32 	%r304, %r303, %r303, 1;
	xor.b32  	%r305, %r276, %r296;
	xor.b32  	%r306, %r305, %r252;
	xor.b32  	%r307, %r306, %r244;
	shf.l.wrap.b32 	%r308, %r307, %r307, 1;
	xor.b32  	%r309, %r280, %r300;
	xor.b32  	%r310, %r309, %r256;
	xor.b32  	%r311, %r310, %r248;
	shf.l.wrap.b32 	%r312, %r311, %r311, 1;
	xor.b32  	%r313, %r284, %r304;
	xor.b32  	%r314, %r313, %r260;
	xor.b32  	%r315, %r314, %r252;
	shf.l.wrap.b32 	%r316, %r315, %r315, 1;
	xor.b32  	%r317, %r288, %r308;
	xor.b32  	%r318, %r317, %r264;
	xor.b32  	%r319, %r318, %r256;
	shf.l.wrap.b32 	%r320, %r319, %r319, 1;
	xor.b32  	%r321, %r292, %r312;
	xor.b32  	%r322, %r321, %r268;
	xor.b32  	%r323, %r322, %r260;
	shf.l.wrap.b32 	%r324, %r323, %r323, 1;
	xor.b32  	%r325, %r296, %r316;
	xor.b32  	%r326, %r325, %r272;
	xor.b32  	%r327, %r326, %r264;
	shf.l.wrap.b32 	%r328, %r327, %r327, 1;
	xor.b32  	%r329, %r300, %r320;
	xor.b32  	%r330, %r329, %r276;
	xor.b32  	%r331, %r330, %r268;
	shf.l.wrap.b32 	%r332, %r331, %r331, 1;
	xor.b32  	%r333, %r304, %r324;
	xor.b32  	%r334, %r333, %r280;
	xor.b32  	%r335, %r334, %r272;
	shf.l.wrap.b32 	%r336, %r335, %r335, 1;
	xor.b32  	%r337, %r308, %r328;
	xor.b32  	%r338, %r337, %r284;
	xor.b32  	%r339, %r338, %r276;
	shf.l.wrap.b32 	%r340, %r339, %r339, 1;
	xor.b32  	%r341, %r312, %r332;
	xor.b32  	%r342, %r341, %r288;
	xor.b32  	%r343, %r342, %r280;
	shf.l.wrap.b32 	%r344, %r343, %r343, 1;
	xor.b32  	%r345, %r316, %r336;
	xor.b32  	%r346, %r345, %r292;
	xor.b32  	%r347, %r346, %r284;
	shf.l.wrap.b32 	%r348, %r347, %r347, 1;
	xor.b32  	%r349, %r320, %r340;
	xor.b32  	%r350, %r349, %r296;
	xor.b32  	%r351, %r350, %r288;
	shf.l.wrap.b32 	%r352, %r351, %r351, 1;
	xor.b32  	%r353, %r324, %r344;
	xor.b32  	%r354, %r353, %r300;
	xor.b32  	%r355, %r354, %r292;
	shf.l.wrap.b32 	%r356, %r355, %r355, 1;
	xor.b32  	%r357, %r328, %r348;
	xor.b32  	%r358, %r357, %r304;
	xor.b32  	%r359, %r358, %r296;
	shf.l.wrap.b32 	%r360, %r359, %r359, 1;
	xor.b32  	%r361, %r332, %r352;
	xor.b32  	%r362, %r361, %r308;
	xor.b32  	%r363, %r362, %r300;
	shf.l.wrap.b32 	%r364, %r363, %r363, 1;
	xor.b32  	%r365, %r336, %r356;
	xor.b32  	%r366, %r365, %r312;
	xor.b32  	%r367, %r366, %r304;
	shf.l.wrap.b32 	%r368, %r367, %r367, 1;
	xor.b32  	%r369, %r340, %r360;
	xor.b32  	%r370, %r369, %r316;
	xor.b32  	%r371, %r370, %r308;
	shf.l.wrap.b32 	%r372, %r371, %r371, 1;
	xor.b32  	%r373, %r344, %r364;
	xor.b32  	%r374, %r373, %r320;
	xor.b32  	%r375, %r374, %r312;
	shf.l.wrap.b32 	%r376, %r375, %r375, 1;
	xor.b32  	%r377, %r348, %r368;
	xor.b32  	%r378, %r377, %r324;
	xor.b32  	%r379, %r378, %r316;
	shf.l.wrap.b32 	%r380, %r379, %r379, 1;
	xor.b32  	%r381, %r352, %r372;
	xor.b32  	%r382, %r381, %r328;
	xor.b32  	%r383, %r382, %r320;
	shf.l.wrap.b32 	%r384, %r383, %r383, 1;
	xor.b32  	%r385, %r356, %r376;
	xor.b32  	%r386, %r385, %r332;
	xor.b32  	%r387, %r386, %r324;
	shf.l.wrap.b32 	%r388, %r387, %r387, 1;
	xor.b32  	%r389, %r360, %r380;
	xor.b32  	%r390, %r389, %r336;
	xor.b32  	%r391, %r390, %r328;
	shf.l.wrap.b32 	%r392, %r391, %r391, 1;
	xor.b32  	%r393, %r364, %r384;
	xor.b32  	%r394, %r393, %r340;
	xor.b32  	%r395, %r394, %r332;
	shf.l.wrap.b32 	%r396, %r395, %r395, 1;
	xor.b32  	%r397, %r368, %r388;
	xor.b32  	%r398, %r397, %r344;
	xor.b32  	%r399, %r398, %r336;
	shf.l.wrap.b32 	%r400, %r399, %r399, 1;
	xor.b32  	%r401, %r372, %r392;
	xor.b32  	%r402, %r401, %r348;
	xor.b32  	%r403, %r402, %r340;
	shf.l.wrap.b32 	%r404, %r403, %r403, 1;
	add.s32 	%r405, %r13, -1615554381;
	shf.l.wrap.b32 	%r406, %r405, %r405, 5;
	add.s32 	%r407, %r406, %r22;
	add.s32 	%r408, %r407, 1722862861;
	not.b32 	%r409, %r408;
	and.b32  	%r410, %r405, 1506887872;
	sub.s32 	%r411, 1615554380, %r13;
	and.b32  	%r412, %r411, 2079550178;
	or.b32  	%r413, %r410, %r412;
	shf.l.wrap.b32 	%r414, %r408, %r408, 5;
	add.s32 	%r415, %r414, %r413;
	add.s32 	%r416, %r415, %r31;
	add.s32 	%r417, %r416, -214083945;
	shf.l.wrap.b32 	%r418, %r405, %r405, 30;
	and.b32  	%r419, %r408, %r418;
	and.b32  	%r420, %r409, 1506887872;
	or.b32  	%r421, %r419, %r420;
	shf.l.wrap.b32 	%r422, %r417, %r417, 5;
	add.s32 	%r423, %r422, %r421;
	add.s32 	%r424, %r423, %r40;
	add.s32 	%r425, %r424, -696916869;
	shf.l.wrap.b32 	%r426, %r408, %r408, 30;
	and.b32  	%r427, %r417, %r426;
	not.b32 	%r428, %r417;
	and.b32  	%r429, %r418, %r428;
	or.b32  	%r430, %r427, %r429;
	shf.l.wrap.b32 	%r431, %r425, %r425, 5;
	add.s32 	%r432, %r431, %r430;
	add.s32 	%r433, %r432, %r49;
	add.s32 	%r434, %r433, -1269579175;
	shf.l.wrap.b32 	%r435, %r417, %r417, 30;
	and.b32  	%r436, %r425, %r435;
	not.b32 	%r437, %r425;
	and.b32  	%r438, %r426, %r437;
	or.b32  	%r439, %r436, %r438;
	shf.l.wrap.b32 	%r440, %r434, %r434, 5;
	add.s32 	%r441, %r440, %r418;
	add.s32 	%r442, %r441, %r439;
	add.s32 	%r443, %r442, %r58;
	add.s32 	%r444, %r443, 1518500249;
	shf.l.wrap.b32 	%r445, %r425, %r425, 30;
	and.b32  	%r446, %r434, %r445;
	not.b32 	%r447, %r434;
	and.b32  	%r448, %r435, %r447;
	or.b32  	%r449, %r446, %r448;
	shf.l.wrap.b32 	%r450, %r444, %r444, 5;
	add.s32 	%r451, %r450, %r426;
	add.s32 	%r452, %r451, %r449;
	add.s32 	%r453, %r452, %r67;
	add.s32 	%r454, %r453, 1518500249;
	shf.l.wrap.b32 	%r455, %r434, %r434, 30;
	and.b32  	%r456, %r444, %r455;
	not.b32 	%r457, %r444;
	and.b32  	%r458, %r445, %r457;
	or.b32  	%r459, %r456, %r458;
	shf.l.wrap.b32 	%r460, %r454, %r454, 5;
	add.s32 	%r461, %r460, %r435;
	add.s32 	%r462, %r461, %r459;
	add.s32 	%r463, %r462, %r76;
	add.s32 	%r464, %r463, 1518500249;
	shf.l.wrap.b32 	%r465, %r444, %r444, 30;
	and.b32  	%r466, %r454, %r465;
	not.b32 	%r467, %r454;
	and.b32  	%r468, %r455, %r467;
	or.b32  	%r469, %r466, %r468;
	shf.l.wrap.b32 	%r470, %r464, %r464, 5;
	add.s32 	%r471, %r470, %r445;
	add.s32 	%r472, %r471, %r469;
	add.s32 	%r473, %r472, %r85;
	add.s32 	%r474, %r473, 1518500249;
	shf.l.wrap.b32 	%r475, %r454, %r454, 30;
	and.b32  	%r476, %r464, %r475;
	not.b32 	%r477, %r464;
	and.b32  	%r478, %r465, %r477;
	or.b32  	%r479, %r476, %r478;
	shf.l.wrap.b32 	%r480, %r474, %r474, 5;
	add.s32 	%r481, %r480, %r455;
	add.s32 	%r482, %r481, %r479;
	add.s32 	%r483, %r482, %r94;
	add.s32 	%r484, %r483, 1518500249;
	shf.l.wrap.b32 	%r485, %r464, %r464, 30;
	and.b32  	%r486, %r474, %r485;
	not.b32 	%r487, %r474;
	and.b32  	%r488, %r475, %r487;
	or.b32  	%r489, %r486, %r488;
	shf.l.wrap.b32 	%r490, %r484, %r484, 5;
	add.s32 	%r491, %r490, %r465;
	add.s32 	%r492, %r491, %r489;
	add.s32 	%r493, %r492, %r103;
	add.s32 	%r494, %r493, 1518500249;
	shf.l.wrap.b32 	%r495, %r474, %r474, 30;
	and.b32  	%r496, %r484, %r495;
	not.b32 	%r497, %r484;
	and.b32  	%r498, %r485, %r497;
	or.b32  	%r499, %r496, %r498;
	shf.l.wrap.b32 	%r500, %r494, %r494, 5;
	add.s32 	%r501, %r500, %r475;
	add.s32 	%r502, %r501, %r499;
	add.s32 	%r503, %r502, %r112;
	add.s32 	%r504, %r503, 1518500249;
	shf.l.wrap.b32 	%r505, %r484, %r484, 30;
	and.b32  	%r506, %r494, %r505;
	not.b32 	%r507, %r494;
	and.b32  	%r508, %r495, %r507;
	or.b32  	%r509, %r506, %r508;
	shf.l.wrap.b32 	%r510, %r504, %r504, 5;
	add.s32 	%r511, %r510, %r485;
	add.s32 	%r512, %r511, %r509;
	add.s32 	%r513, %r512, %r121;
	add.s32 	%r514, %r513, 1518500249;
	shf.l.wrap.b32 	%r515, %r494, %r494, 30;
	and.b32  	%r516, %r504, %r515;
	not.b32 	%r517, %r504;
	and.b32  	%r518, %r505, %r517;
	or.b32  	%r519, %r516, %r518;
	shf.l.wrap.b32 	%r520, %r514, %r514, 5;
	add.s32 	%r521, %r520, %r495;
	add.s32 	%r522, %r521, %r519;
	add.s32 	%r523, %r522, %r130;
	add.s32 	%r524, %r523, 1518500249;
	shf.l.wrap.b32 	%r525, %r504, %r504, 30;
	and.b32  	%r526, %r514, %r525;
	not.b32 	%r527, %r514;
	and.b32  	%r528, %r515, %r527;
	or.b32  	%r529, %r526, %r528;
	shf.l.wrap.b32 	%r530, %r524, %r524, 5;
	add.s32 	%r531, %r530, %r505;
	add.s32 	%r532, %r531, %r529;
	add.s32 	%r533, %r532, %r139;
	add.s32 	%r534, %r533, 1518500249;
	shf.l.wrap.b32 	%r535, %r514, %r514, 30;
	and.b32  	%r536, %r524, %r535;
	not.b32 	%r537, %r524;
	and.b32  	%r538, %r525, %r537;
	or.b32  	%r539, %r536, %r538;
	shf.l.wrap.b32 	%r540, %r534, %r534, 5;
	add.s32 	%r541, %r540, %r515;
	add.s32 	%r542, %r541, %r539;
	add.s32 	%r543, %r542, %r148;
	add.s32 	%r544, %r543, 1518500249;
	shf.l.wrap.b32 	%r545, %r524, %r524, 30;
	and.b32  	%r546, %r534, %r545;
	not.b32 	%r547, %r534;
	and.b32  	%r548, %r535, %r547;
	or.b32  	%r549, %r546, %r548;
	shf.l.wrap.b32 	%r550, %r544, %r544, 5;
	add.s32 	%r551, %r550, %r525;
	add.s32 	%r552, %r551, %r549;
	add.s32 	%r553, %r552, %r152;
	add.s32 	%r554, %r553, 1518500249;
	shf.l.wrap.b32 	%r555, %r534, %r534, 30;
	and.b32  	%r556, %r544, %r555;
	not.b32 	%r557, %r544;
	and.b32  	%r558, %r545, %r557;
	or.b32  	%r559, %r556, %r558;
	shf.l.wrap.b32 	%r560, %r554, %r554, 5;
	add.s32 	%r561, %r560, %r535;
	add.s32 	%r562, %r561, %r559;
	add.s32 	%r563, %r562, %r156;
	add.s32 	%r564, %r563, 1518500249;
	shf.l.wrap.b32 	%r565, %r544, %r544, 30;
	and.b32  	%r566, %r554, %r565;
	not.b32 	%r567, %r554;
	and.b32  	%r568, %r555, %r567;
	or.b32  	%r569, %r566, %r568;
	shf.l.wrap.b32 	%r570, %r564, %r564, 5;
	add.s32 	%r571, %r570, %r545;
	add.s32 	%r572, %r571, %r569;
	add.s32 	%r573, %r572, %r160;
	add.s32 	%r574, %r573, 1518500249;
	shf.l.wrap.b32 	%r575, %r554, %r554, 30;
	and.b32  	%r576, %r564, %r575;
	not.b32 	%r577, %r564;
	and.b32  	%r578, %r565, %r577;
	or.b32  	%r579, %r576, %r578;
	shf.l.wrap.b32 	%r580, %r574, %r574, 5;
	add.s32 	%r581, %r580, %r555;
	add.s32 	%r582, %r581, %r579;
	add.s32 	%r583, %r582, %r164;
	add.s32 	%r584, %r583, 1518500249;
	shf.l.wrap.b32 	%r585, %r564, %r564, 30;
	xor.b32  	%r586, %r585, %r575;
	xor.b32  	%r587, %r586, %r574;
	shf.l.wrap.b32 	%r588, %r584, %r584, 5;
	add.s32 	%r589, %r588, %r565;
	add.s32 	%r590, %r589, %r587;
	add.s32 	%r591, %r590, %r168;
	add.s32 	%r592, %r591, 1859775393;
	shf.l.wrap.b32 	%r593, %r574, %r574, 30;
	xor.b32  	%r594, %r593, %r585;
	xor.b32  	%r595, %r594, %r584;
	shf.l.wrap.b32 	%r596, %r592, %r592, 5;
	add.s32 	%r597, %r596, %r575;
	add.s32 	%r598, %r597, %r595;
	add.s32 	%r599, %r598, %r172;
	add.s32 	%r600, %r599, 1859775393;
	shf.l.wrap.b32 	%r601, %r584, %r584, 30;
	xor.b32  	%r602, %r601, %r593;
	xor.b32  	%r603, %r602, %r592;
	shf.l.wrap.b32 	%r604, %r600, %r600, 5;
	add.s32 	%r605, %r604, %r585;
	add.s32 	%r606, %r605, %r603;
	add.s32 	%r607, %r606, %r176;
	add.s32 	%r608, %r607, 1859775393;
	shf.l.wrap.b32 	%r609, %r592, %r592, 30;
	xor.b32  	%r610, %r609, %r601;
	xor.b32  	%r611, %r610, %r600;
	shf.l.wrap.b32 	%r612, %r608, %r608, 5;
	add.s32 	%r613, %r612, %r593;
	add.s32 	%r614, %r613, %r611;
	add.s32 	%r615, %r614, %r180;
	add.s32 	%r616, %r615, 1859775393;
	shf.l.wrap.b32 	%r617, %r600, %r600, 30;
	xor.b32  	%r618, %r617, %r609;
	xor.b32  	%r619, %r618, %r608;
	shf.l.wrap.b32 	%r620, %r616, %r616, 5;
	add.s32 	%r621, %r620, %r601;
	add.s32 	%r622, %r621, %r619;
	add.s32 	%r623, %r622, %r184;
	add.s32 	%r624, %r623, 1859775393;
	shf.l.wrap.b32 	%r625, %r608, %r608, 30;
	xor.b32  	%r626, %r625, %r617;
	xor.b32  	%r627, %r626, %r616;
	shf.l.wrap.b32 	%r628, %r624, %r624, 5;
	add.s32 	%r629, %r628, %r609;
	add.s32 	%r630, %r629, %r627;
	add.s32 	%r631, %r630, %r188;
	add.s32 	%r632, %r631, 1859775393;
	shf.l.wrap.b32 	%r633, %r616, %r616, 30;
	xor.b32  	%r634, %r633, %r625;
	xor.b32  	%r635, %r634, %r624;
	shf.l.wrap.b32 	%r636, %r632, %r632, 5;
	add.s32 	%r637, %r636, %r617;
	add.s32 	%r638, %r637, %r635;
	add.s32 	%r639, %r638, %r192;
	add.s32 	%r640, %r639, 1859775393;
	shf.l.wrap.b32 	%r641, %r624, %r624, 30;
	xor.b32  	%r642, %r641, %r633;
	xor.b32  	%r643, %r642, %r632;
	shf.l.wrap.b32 	%r644, %r640, %r640, 5;
	add.s32 	%r645, %r644, %r625;
	add.s32 	%r646, %r645, %r643;
	add.s32 	%r647, %r646, %r196;
	add.s32 	%r648, %r647, 1859775393;
	shf.l.wrap.b32 	%r649, %r632, %r632, 30;
	xor.b32  	%r650, %r649, %r641;
	xor.b32  	%r651, %r650, %r640;
	shf.l.wrap.b32 	%r652, %r648, %r648, 5;
	add.s32 	%r653, %r652, %r633;
	add.s32 	%r654, %r653, %r651;
	add.s32 	%r655, %r654, %r200;
	add.s32 	%r656, %r655, 1859775393;
	shf.l.wrap.b32 	%r657, %r640, %r640, 30;
	xor.b32  	%r658, %r657, %r649;
	xor.b32  	%r659, %r658, %r648;
	shf.l.wrap.b32 	%r660, %r656, %r656, 5;
	add.s32 	%r661, %r660, %r641;
	add.s32 	%r662, %r661, %r659;
	add.s32 	%r663, %r662, %r204;
	add.s32 	%r664, %r663, 1859775393;
	shf.l.wrap.b32 	%r665, %r648, %r648, 30;
	xor.b32  	%r666, %r665, %r657;
	xor.b32  	%r667, %r666, %r656;
	shf.l.wrap.b32 	%r668, %r664, %r664, 5;
	add.s32 	%r669, %r668, %r649;
	add.s32 	%r670, %r669, %r667;
	add.s32 	%r671, %r670, %r208;
	add.s32 	%r672, %r671, 1859775393;
	shf.l.wrap.b32 	%r673, %r656, %r656, 30;
	xor.b32  	%r674, %r673, %r665;
	xor.b32  	%r675, %r674, %r664;
	shf.l.wrap.b32 	%r676, %r672, %r672, 5;
	add.s32 	%r677, %r676, %r657;
	add.s32 	%r678, %r677, %r675;
	add.s32 	%r679, %r678, %r212;
	add.s32 	%r680, %r679, 1859775393;
	shf.l.wrap.b32 	%r681, %r664, %r664, 30;
	xor.b32  	%r682, %r681, %r673;
	xor.b32  	%r683, %r682, %r672;
	shf.l.wrap.b32 	%r684, %r680, %r680, 5;
	add.s32 	%r685, %r684, %r665;
	add.s32 	%r686, %r685, %r683;
	add.s32 	%r687, %r686, %r216;
	add.s32 	%r688, %r687, 1859775393;
	shf.l.wrap.b32 	%r689, %r672, %r672, 30;
	xor.b32  	%r690, %r689, %r681;
	xor.b32  	%r691, %r690, %r680;
	shf.l.wrap.b32 	%r692, %r688, %r688, 5;
	add.s32 	%r693, %r692, %r673;
	add.s32 	%r694, %r693, %r691;
	add.s32 	%r695, %r694, %r220;
	add.s32 	%r696, %r695, 1859775393;
	shf.l.wrap.b32 	%r697, %r680, %r680, 30;
	xor.b32  	%r698, %r697, %r689;
	xor.b32  	%r699, %r698, %r688;
	shf.l.wrap.b32 	%r700, %r696, %r696, 5;
	add.s32 	%r701, %r700, %r681;
	add.s32 	%r702, %r701, %r699;
	add.s32 	%r703, %r702, %r224;
	add.s32 	%r704, %r703, 1859775393;
	shf.l.wrap.b32 	%r705, %r688, %r688, 30;
	xor.b32  	%r706, %r705, %r697;
	xor.b32  	%r707, %r706, %r696;
	shf.l.wrap.b32 	%r708, %r704, %r704, 5;
	add.s32 	%r709, %r708, %r689;
	add.s32 	%r710, %r709, %r707;
	add.s32 	%r711, %r710, %r228;
	add.s32 	%r712, %r711, 1859775393;
	shf.l.wrap.b32 	%r713, %r696, %r696, 30;
	xor.b32  	%r714, %r713, %r705;
	xor.b32  	%r715, %r714, %r704;
	shf.l.wrap.b32 	%r716, %r712, %r712, 5;
	add.s32 	%r717, %r716, %r697;
	add.s32 	%r718, %r717, %r715;
	add.s32 	%r719, %r718, %r232;
	add.s32 	%r720, %r719, 1859775393;
	shf.l.wrap.b32 	%r721, %r704, %r704, 30;
	xor.b32  	%r722, %r721, %r713;
	xor.b32  	%r723, %r722, %r712;
	shf.l.wrap.b32 	%r724, %r720, %r720, 5;
	add.s32 	%r725, %r724, %r705;
	add.s32 	%r726, %r725, %r723;
	add.s32 	%r727, %r726, %r236;
	add.s32 	%r728, %r727, 1859775393;
	shf.l.wrap.b32 	%r729, %r712, %r712, 30;
	xor.b32  	%r730, %r729, %r721;
	xor.b32  	%r731, %r730, %r720;
	shf.l.wrap.b32 	%r732, %r728, %r728, 5;
	add.s32 	%r733, %r732, %r713;
	add.s32 	%r734, %r733, %r731;
	add.s32 	%r735, %r734, %r240;
	add.s32 	%r736, %r735, 1859775393;
	shf.l.wrap.b32 	%r737, %r720, %r720, 30;
	xor.b32  	%r738, %r737, %r729;
	xor.b32  	%r739, %r738, %r728;
	shf.l.wrap.b32 	%r740, %r736, %r736, 5;
	add.s32 	%r741, %r740, %r721;
	add.s32 	%r742, %r741, %r739;
	add.s32 	%r743, %r742, %r244;
	add.s32 	%r744, %r743, 1859775393;
	shf.l.wrap.b32 	%r745, %r728, %r728, 30;
	or.b32  	%r746, %r745, %r737;
	and.b32  	%r747, %r736, %r746;
	and.b32  	%r748, %r745, %r737;
	or.b32  	%r749, %r747, %r748;
	shf.l.wrap.b32 	%r750, %r744, %r744, 5;
	add.s32 	%r751, %r750, %r729;
	add.s32 	%r752, %r751, %r749;
	add.s32 	%r753, %r752, %r248;
	add.s32 	%r754, %r753, -1894007588;
	shf.l.wrap.b32 	%r755, %r736, %r736, 30;
	or.b32  	%r756, %r755, %r745;
	and.b32  	%r757, %r744, %r756;
	and.b32  	%r758, %r755, %r745;
	or.b32  	%r759, %r757, %r758;
	shf.l.wrap.b32 	%r760, %r754, %r754, 5;
	add.s32 	%r761, %r760, %r737;
	add.s32 	%r762, %r761, %r759;
	add.s32 	%r763, %r762, %r252;
	add.s32 	%r764, %r763, -1894007588;
	shf.l.wrap.b32 	%r765, %r744, %r744, 30;
	or.b32  	%r766, %r765, %r755;
	and.b32  	%r767, %r754, %r766;
	and.b32  	%r768, %r765, %r755;
	or.b32  	%r769, %r767, %r768;
	shf.l.wrap.b32 	%r770, %r764, %r764, 5;
	add.s32 	%r771, %r770, %r745;
	add.s32 	%r772, %r771, %r769;
	add.s32 	%r773, %r772, %r256;
	add.s32 	%r774, %r773, -1894007588;
	shf.l.wrap.b32 	%r775, %r754, %r754, 30;
	or.b32  	%r776, %r775, %r765;
	and.b32  	%r777, %r764, %r776;
	and.b32  	%r778, %r775, %r765;
	or.b32  	%r779, %r777, %r778;
	shf.l.wrap.b32 	%r780, %r774, %r774, 5;
	add.s32 	%r781, %r780, %r755;
	add.s32 	%r782, %r781, %r779;
	add.s32 	%r783, %r782, %r260;
	add.s32 	%r784, %r783, -1894007588;
	shf.l.wrap.b32 	%r785, %r764, %r764, 30;
	or.b32  	%r786, %r785, %r775;
	and.b32  	%r787, %r774, %r786;
	and.b32  	%r788, %r785, %r775;
	or.b32  	%r789, %r787, %r788;
	shf.l.wrap.b32 	%r790, %r784, %r784, 5;
	add.s32 	%r791, %r790, %r765;
	add.s32 	%r792, %r791, %r789;
	add.s32 	%r793, %r792, %r264;
	add.s32 	%r794, %r793, -1894007588;
	shf.l.wrap.b32 	%r795, %r774, %r774, 30;
	or.b32  	%r796, %r795, %r785;
	and.b32  	%r797, %r784, %r796;
	and.b32  	%r798, %r795, %r785;
	or.b32  	%r799, %r797, %r798;
	shf.l.wrap.b32 	%r800, %r794, %r794, 5;
	add.s32 	%r801, %r800, %r775;
	add.s32 	%r802, %r801, %r799;
	add.s32 	%r803, %r802, %r268;
	add.s32 	%r804, %r803, -1894007588;
	shf.l.wrap.b32 	%r805, %r784, %r784, 30;
	or.b32  	%r806, %r805, %r795;
	and.b32  	%r807, %r794, %r806;
	and.b32  	%r808, %r805, %r795;
	or.b32  	%r809, %r807, %r808;
	shf.l.wrap.b32 	%r810, %r804, %r804, 5;
	add.s32 	%r811, %r810, %r785;
	add.s32 	%r812, %r811, %r809;
	add.s32 	%r813, %r812, %r272;
	add.s32 	%r814, %r813, -1894007588;
	shf.l.wrap.b32 	%r815, %r794, %r794, 30;
	or.b32  	%r816, %r815, %r805;
	and.b32  	%r817, %r804, %r816;
	and.b32  	%r818, %r815, %r805;
	or.b32  	%r819, %r817, %r818;
	shf.l.wrap.b32 	%r820, %r814, %r814, 5;
	add.s32 	%r821, %r820, %r795;
	add.s32 	%r822, %r821, %r819;
	add.s32 	%r823, %r822, %r276;
	add.s32 	%r824, %r823, -1894007588;
	shf.l.wrap.b32 	%r825, %r804, %r804, 30;
	or.b32  	%r826, %r825, %r815;
	and.b32  	%r827, %r814, %r826;
	and.b32  	%r828, %r825, %r815;
	or.b32  	%r829, %r827, %r828;
	shf.l.wrap.b32 	%r830, %r824, %r824, 5;
	add.s32 	%r831, %r830, %r805;
	add.s32 	%r832, %r831, %r829;
	add.s32 	%r833, %r832, %r280;
	add.s32 	%r834, %r833, -1894007588;
	shf.l.wrap.b32 	%r835, %r814, %r814, 30;
	or.b32  	%r836, %r835, %r825;
	and.b32  	%r837, %r824, %r836;
	and.b32  	%r838, %r835, %r825;
	or.b32  	%r839, %r837, %r838;
	shf.l.wrap.b32 	%r840, %r834, %r834, 5;
	add.s32 	%r841, %r840, %r815;
	add.s32 	%r842, %r841, %r839;
	add.s32 	%r843, %r842, %r284;
	add.s32 	%r844, %r843, -1894007588;
	shf.l.wrap.b32 	%r845, %r824, %r824, 30;
	or.b32  	%r846, %r845, %r835;
	and.b32  	%r847, %r834, %r846;
	and.b32  	%r848, %r845, %r835;
	or.b32  	%r849, %r847, %r848;
	shf.l.wrap.b32 	%r850, %r844, %r844, 5;
	add.s32 	%r851, %r850, %r825;
	add.s32 	%r852, %r851, %r849;
	add.s32 	%r853, %r852, %r288;
	add.s32 	%r854, %r853, -1894007588;
	shf.l.wrap.b32 	%r855, %r834, %r834, 30;
	or.b32  	%r856, %r855, %r845;
	and.b32  	%r857, %r844, %r856;
	and.b32  	%r858, %r855, %r845;
	or.b32  	%r859, %r857, %r858;
	shf.l.wrap.b32 	%r860, %r854, %r854, 5;
	add.s32 	%r861, %r860, %r835;
	add.s32 	%r862, %r861, %r859;
	add.s32 	%r863, %r862, %r292;
	add.s32 	%r864, %r863, -1894007588;
	shf.l.wrap.b32 	%r865, %r844, %r844, 30;
	or.b32  	%r866, %r865, %r855;
	and.b32  	%r867, %r854, %r866;
	and.b32  	%r868, %r865, %r855;
	or.b32  	%r869, %r867, %r868;
	shf.l.wrap.b32 	%r870, %r864, %r864, 5;
	add.s32 	%r871, %r870, %r845;
	add.s32 	%r872, %r871, %r869;
	add.s32 	%r873, %r872, %r296;
	add.s32 	%r874, %r873, -1894007588;
	shf.l.wrap.b32 	%r875, %r854, %r854, 30;
	or.b32  	%r876, %r875, %r865;
	and.b32  	%r877, %r864, %r876;
	and.b32  	%r878, %r875, %r865;
	or.b32  	%r879, %r877, %r878;
	shf.l.wrap.b32 	%r880, %r874, %r874, 5;
	add.s32 	%r881, %r880, %r855;
	add.s32 	%r882, %r881, %r879;
	add.s32 	%r883, %r882, %r300;
	add.s32 	%r884, %r883, -1894007588;
	shf.l.wrap.b32 	%r885, %r864, %r864, 30;
	or.b32  	%r886, %r885, %r875;
	and.b32  	%r887, %r874, %r886;
	and.b32  	%r888, %r885, %r875;
	or.b32  	%r889, %r887, %r888;
	shf.l.wrap.b32 	%r890, %r884, %r884, 5;
	add.s32 	%r891, %r890, %r865;
	add.s32 	%r892, %r891, %r889;
	add.s32 	%r893, %r892, %r304;
	add.s32 	%r894, %r893, -1894007588;
	shf.l.wrap.b32 	%r895, %r874, %r874, 30;
	or.b32  	%r896, %r895, %r885;
	and.b32  	%r897, %r884, %r896;
	and.b32  	%r898, %r895, %r885;
	or.b32  	%r899, %r897, %r898;
	shf.l.wrap.b32 	%r900, %r894, %r894, 5;
	add.s32 	%r901, %r900, %r875;
	add.s32 	%r902, %r901, %r899;
	add.s32 	%r903, %r902, %r308;
	add.s32 	%r904, %r903, -1894007588;
	shf.l.wrap.b32 	%r905, %r884, %r884, 30;
	or.b32  	%r906, %r905, %r895;
	and.b32  	%r907, %r894, %r906;
	and.b32  	%r908, %r905, %r895;
	or.b32  	%r909, %r907, %r908;
	shf.l.wrap.b32 	%r910, %r904, %r904, 5;
	add.s32 	%r911, %r910, %r885;
	add.s32 	%r912, %r911, %r909;
	add.s32 	%r913, %r912, %r312;
	add.s32 	%r914, %r913, -1894007588;
	shf.l.wrap.b32 	%r915, %r894, %r894, 30;
	or.b32  	%r916, %r915, %r905;
	and.b32  	%r917, %r904, %r916;
	and.b32  	%r918, %r915, %r905;
	or.b32  	%r919, %r917, %r918;
	shf.l.wrap.b32 	%r920, %r914, %r914, 5;
	add.s32 	%r921, %r920, %r895;
	add.s32 	%r922, %r921, %r919;
	add.s32 	%r923, %r922, %r316;
	add.s32 	%r924, %r923, -1894007588;
	shf.l.wrap.b32 	%r925, %r904, %r904, 30;
	or.b32  	%r926, %r925, %r915;
	and.b32  	%r927, %r914, %r926;
	and.b32  	%r928, %r925, %r915;
	or.b32  	%r929, %r927, %r928;
	shf.l.wrap.b32 	%r930, %r924, %r924, 5;
	add.s32 	%r931, %r930, %r905;
	add.s32 	%r932, %r931, %r929;
	add.s32 	%r933, %r932, %r320;
	add.s32 	%r934, %r933, -1894007588;
	shf.l.wrap.b32 	%r935, %r914, %r914, 30;
	or.b32  	%r936, %r935, %r925;
	and.b32  	%r937, %r924, %r936;
	and.b32  	%r938, %r935, %r925;
	or.b32  	%r939, %r937, %r938;
	shf.l.wrap.b32 	%r940, %r934, %r934, 5;
	add.s32 	%r941, %r940, %r915;
	add.s32 	%r942, %r941, %r939;
	add.s32 	%r943, %r942, %r324;
	add.s32 	%r944, %r943, -1894007588;
	shf.l.wrap.b32 	%r945, %r924, %r924, 30;
	xor.b32  	%r946, %r945, %r935;
	xor.b32  	%r947, %r946, %r934;
	shf.l.wrap.b32 	%r948, %r944, %r944, 5;
	add.s32 	%r949, %r948, %r925;
	add.s32 	%r950, %r949, %r947;
	add.s32 	%r951, %r950, %r328;
	add.s32 	%r952, %r951, -899497514;
	shf.l.wrap.b32 	%r953, %r934, %r934, 30;
	xor.b32  	%r954, %r953, %r945;
	xor.b32  	%r955, %r954, %r944;
	shf.l.wrap.b32 	%r956, %r952, %r952, 5;
	add.s32 	%r957, %r956, %r935;
	add.s32 	%r958, %r957, %r955;
	add.s32 	%r959, %r958, %r332;
	add.s32 	%r960, %r959, -899497514;
	shf.l.wrap.b32 	%r961, %r944, %r944, 30;
	xor.b32  	%r962, %r961, %r953;
	xor.b32  	%r963, %r962, %r952;
	shf.l.wrap.b32 	%r964, %r960, %r960, 5;
	add.s32 	%r965, %r964, %r945;
	add.s32 	%r966, %r965, %r963;
	add.s32 	%r967, %r966, %r336;
	add.s32 	%r968, %r967, -899497514;
	shf.l.wrap.b32 	%r969, %r952, %r952, 30;
	xor.b32  	%r970, %r969, %r961;
	xor.b32  	%r971, %r970, %r960;
	shf.l.wrap.b32 	%r972, %r968, %r968, 5;
	add.s32 	%r973, %r972, %r953;
	add.s32 	%r974, %r973, %r971;
	add.s32 	%r975, %r974, %r340;
	add.s32 	%r976, %r975, -899497514;
	shf.l.wrap.b32 	%r977, %r960, %r960, 30;
	xor.b32  	%r978, %r977, %r969;
	xor.b32  	%r979, %r978, %r968;
	shf.l.wrap.b32 	%r980, %r976, %r976, 5;
	add.s32 	%r981, %r980, %r961;
	add.s32 	%r982, %r981, %r979;
	add.s32 	%r983, %r982, %r344;
	add.s32 	%r984, %r983, -899497514;
	shf.l.wrap.b32 	%r985, %r968, %r968, 30;
	xor.b32  	%r986, %r985, %r977;
	xor.b32  	%r987, %r986, %r976;
	shf.l.wrap.b32 	%r988, %r984, %r984, 5;
	add.s32 	%r989, %r988, %r969;
	add.s32 	%r990, %r989, %r987;
	add.s32 	%r991, %r990, %r348;
	add.s32 	%r992, %r991, -899497514;
	shf.l.wrap.b32 	%r993, %r976, %r976, 30;
	xor.b32  	%r994, %r993, %r985;
	xor.b32  	%r995, %r994, %r984;
	shf.l.wrap.b32 	%r996, %r992, %r992, 5;
	add.s32 	%r997, %r996, %r977;
	add.s32 	%r998, %r997, %r995;
	add.s32 	%r999, %r998, %r352;
	add.s32 	%r1000, %r999, -899497514;
	shf.l.wrap.b32 	%r1001, %r984, %r984, 30;
	xor.b32  	%r1002, %r1001, %r993;
	xor.b32  	%r1003, %r1002, %r992;
	shf.l.wrap.b32 	%r1004, %r1000, %r1000, 5;
	add.s32 	%r1005, %r1004, %r985;
	add.s32 	%r1006, %r1005, %r1003;
	add.s32 	%r1007, %r1006, %r356;
	add.s32 	%r1008, %r1007, -899497514;
	shf.l.wrap.b32 	%r1009, %r992, %r992, 30;
	xor.b32  	%r1010, %r1009, %r1001;
	xor.b32  	%r1011, %r1010, %r1000;
	shf.l.wrap.b32 	%r1012, %r1008, %r1008, 5;
	add.s32 	%r1013, %r1012, %r993;
	add.s32 	%r1014, %r1013, %r1011;
	add.s32 	%r1015, %r1014, %r360;
	add.s32 	%r1016, %r1015, -899497514;
	shf.l.wrap.b32 	%r1017, %r1000, %r1000, 30;
	xor.b32  	%r1018, %r1017, %r1009;
	xor.b32  	%r1019, %r1018, %r1008;
	shf.l.wrap.b32 	%r1020, %r1016, %r1016, 5;
	add.s32 	%r1021, %r1020, %r1001;
	add.s32 	%r1022, %r1021, %r1019;
	add.s32 	%r1023, %r1022, %r364;
	add.s32 	%r1024, %r1023, -899497514;
	shf.l.wrap.b32 	%r1025, %r1008, %r1008, 30;
	xor.b32  	%r1026, %r1025, %r1017;
	xor.b32  	%r1027, %r1026, %r1016;
	shf.l.wrap.b32 	%r1028, %r1024, %r1024, 5;
	add.s32 	%r1029, %r1028, %r1009;
	add.s32 	%r1030, %r1029, %r1027;
	add.s32 	%r1031, %r1030, %r368;
	add.s32 	%r1032, %r1031, -899497514;
	shf.l.wrap.b32 	%r1033, %r1016, %r1016, 30;
	xor.b32  	%r1034, %r1033, %r1025;
	xor.b32  	%r1035, %r1034, %r1024;
	shf.l.wrap.b32 	%r1036, %r1032, %r1032, 5;
	add.s32 	%r1037, %r1036, %r1017;
	add.s32 	%r1038, %r1037, %r1035;
	add.s32 	%r1039, %r1038, %r372;
	add.s32 	%r1040, %r1039, -899497514;
	shf.l.wrap.b32 	%r1041, %r1024, %r1024, 30;
	xor.b32  	%r1042, %r1041, %r1033;
	xor.b32  	%r1043, %r1042, %r1032;
	shf.l.wrap.b32 	%r1044, %r1040, %r1040, 5;
	add.s32 	%r1045, %r1044, %r1025;
	add.s32 	%r1046, %r1045, %r1043;
	add.s32 	%r1047, %r1046, %r376;
	add.s32 	%r1048, %r1047, -899497514;
	shf.l.wrap.b32 	%r1049, %r1032, %r1032, 30;
	xor.b32  	%r1050, %r1049, %r1041;
	xor.b32  	%r1051, %r1050, %r1040;
	shf.l.wrap.b32 	%r1052, %r1048, %r1048, 5;
	add.s32 	%r1053, %r1052, %r1033;
	add.s32 	%r1054, %r1053, %r1051;
	add.s32 	%r1055, %r1054, %r380;
	add.s32 	%r1056, %r1055, -899497514;
	shf.l.wrap.b32 	%r1057, %r1040, %r1040, 30;
	xor.b32  	%r1058, %r1057, %r1049;
	xor.b32  	%r1059, %r1058, %r1048;
	shf.l.wrap.b32 	%r1060, %r1056, %r1056, 5;
	add.s32 	%r1061, %r1060, %r1041;
	add.s32 	%r1062, %r1061, %r1059;
	add.s32 	%r1063, %r1062, %r384;
	add.s32 	%r1064, %r1063, -899497514;
	shf.l.wrap.b32 	%r1065, %r1048, %r1048, 30;
	xor.b32  	%r1066, %r1065, %r1057;
	xor.b32  	%r1067, %r1066, %r1056;
	shf.l.wrap.b32 	%r1068, %r1064, %r1064, 5;
	add.s32 	%r1069, %r1068, %r1049;
	add.s32 	%r1070, %r1069, %r1067;
	add.s32 	%r1071, %r1070, %r388;
	add.s32 	%r1072, %r1071, -899497514;
	shf.l.wrap.b32 	%r1073, %r1056, %r1056, 30;
	xor.b32  	%r1074, %r1073, %r1065;
	xor.b32  	%r1075, %r1074, %r1064;
	shf.l.wrap.b32 	%r1076, %r1072, %r1072, 5;
	add.s32 	%r1077, %r1076, %r1057;
	add.s32 	%r1078, %r1077, %r1075;
	add.s32 	%r1079, %r1078, %r392;
	add.s32 	%r1080, %r1079, -899497514;
	shf.l.wrap.b32 	%r1081, %r1064, %r1064, 30;
	xor.b32  	%r1082, %r1081, %r1073;
	xor.b32  	%r1083, %r1082, %r1072;
	shf.l.wrap.b32 	%r1084, %r1080, %r1080, 5;
	add.s32 	%r1085, %r1084, %r1065;
	add.s32 	%r1086, %r1085, %r1083;
	add.s32 	%r1087, %r1086, %r396;
	add.s32 	%r1088, %r1087, -899497514;
	shf.l.wrap.b32 	%r1089, %r1072, %r1072, 30;
	xor.b32  	%r1090, %r1089, %r1081;
	xor.b32  	%r1091, %r1090, %r1080;
	shf.l.wrap.b32 	%r1092, %r1088, %r1088, 5;
	add.s32 	%r1093, %r1092, %r1073;
	add.s32 	%r1094, %r1093, %r1091;
	add.s32 	%r1095, %r1094, %r400;
	add.s32 	%r1096, %r1095, -899497514;
	shf.l.wrap.b32 	%r1097, %r1080, %r1080, 30;
	xor.b32  	%r1098, %r1097, %r1089;
	xor.b32  	%r1099, %r1098, %r1088;
	shf.l.wrap.b32 	%r1100, %r1096, %r1096, 5;
	add.s32 	%r1101, %r1100, %r1081;
	add.s32 	%r1102, %r1101, %r1099;
	add.s32 	%r1103, %r1102, %r404;
	shf.l.wrap.b32 	%r1104, %r1088, %r1088, 30;
	add.s32 	%r1105, %r1103, 833086679;
	add.s32 	%r1106, %r1095, -1171231393;
	add.s32 	%r1107, %r1104, -1732584194;
	add.s32 	%r1108, %r1097, 271733878;
	add.s32 	%r1109, %r1089, -1009589776;
	shr.u32 	%r1110, %r1105, 24;
	st.global.u8 	[%rd9], %r1110;
	shr.u32 	%r1111, %r1105, 16;
	st.global.u8 	[%rd9+1], %r1111;
	shr.u32 	%r1112, %r1105, 8;
	st.global.u8 	[%rd9+2], %r1112;
	st.global.u8 	[%rd9+3], %r1105;
	shr.u32 	%r1113, %r1106, 24;
	st.global.u8 	[%rd9+4], %r1113;
	shr.u32 	%r1114, %r1106, 16;
	st.global.u8 	[%rd9+5], %r1114;
	shr.u32 	%r1115, %r1106, 8;
	st.global.u8 	[%rd9+6], %r1115;
	st.global.u8 	[%rd9+7], %r1106;
	shr.u32 	%r1116, %r1107, 24;
	st.global.u8 	[%rd9+8], %r1116;
	shr.u32 	%r1117, %r1107, 16;
	st.global.u8 	[%rd9+9], %r1117;
	shr.u32 	%r1118, %r1107, 8;
	st.global.u8 	[%rd9+10], %r1118;
	st.global.u8 	[%rd9+11], %r1107;
	shr.u32 	%r1119, %r1108, 24;
	st.global.u8 	[%rd9+12], %r1119;
	shr.u32 	%r1120, %r1108, 16;
	st.global.u8 	[%rd9+13], %r1120;
	shr.u32 	%r1121, %r1108, 8;
	st.global.u8 	[%rd9+14], %r1121;
	st.global.u8 	[%rd9+15], %r1108;
	shr.u32 	%r1122, %r1109, 24;
	st.global.u8 	[%rd9+16], %r1122;
	shr.u32 	%r1123, %r1109, 16;
	st.global.u8 	[%rd9+17], %r1123;
	shr.u32 	%r1124, %r1109, 8;
	st.global.u8 	[%rd9+18], %r1124;
	st.global.u8 	[%rd9+19], %r1109;
$L__BB11_2:
	ret;

}
	// .globl	_Z11sha1_kernelILi12EEvPKhPhm
.visible .entry _Z11sha1_kernelILi12EEvPKhPhm(
	.param .u64 .ptr .align 1 _Z11sha1_kernelILi12EEvPKhPhm_param_0,
	.param .u64 .ptr .align 1 _Z11sha1_kernelILi12EEvPKhPhm_param_1,
	.param .u64 _Z11sha1_kernelILi12EEvPKhPhm_param_2
)
{
	.reg .pred 	%p<2>;
	.reg .b16 	%rs<17>;
	.reg .b32 	%r<1125>;
	.reg .b64 	%rd<10>;

	ld.param.u64 	%rd2, [_Z11sha1_kernelILi12EEvPKhPhm_param_0];
	ld.param.u64 	%rd3, [_Z11sha1_kernelILi12EEvPKhPhm_param_1];
	ld.param.u64 	%rd4, [_Z11sha1_kernelILi12EEvPKhPhm_param_2];
	mov.u32 	%r1, %ctaid.x;
	mov.u32 	%r2, %ntid.x;
	mov.u32 	%r3, %tid.x;
	mad.lo.s32 	%r4, %r1, %r2, %r3;
	cvt.u64.u32 	%rd1, %r4;
	setp.le.u64 	%p1, %rd4, %rd1;
	@%p1 bra 	$L__BB12_2;
	cvta.to.global.u64 	%rd5, %rd3;
	cvta.to.global.u64 	%rd6, %rd2;
	shl.b64 	%rd7, %rd1, 6;
	add.s64 	%rd8, %rd6, %rd7;
	mad.lo.s64 	%rd9, %rd1, 20, %rd5;
	ld.global.u8 	%r5, [%rd8];
	shl.b32 	%r6, %r5, 24;
	ld.global.u8 	%r7, [%rd8+1];
	shl.b32 	%r8, %r7, 16;
	or.b32  	%r9, %r8, %r6;
	ld.global.u8 	%rs1, [%rd8+2];
	mul.wide.u16 	%r10, %rs1, 256;
	or.b32  	%r11, %r9, %r10;
	ld.global.u8 	%r12, [%rd8+3];
	or.b32  	%r13, %r11, %r12;
	ld.global.u8 	%r14, [%rd8+4];
	shl.b32 	%r15, %r14, 24;
	ld.global.u8 	%r16, [%rd8+5];
	shl.b32 	%r17, %r16, 16;
	or.b32  	%r18, %r17, %r15;
	ld.global.u8 	%rs2, [%rd8+6];
	mul.wide.u16 	%r19, %rs2, 256;
	or.b32  	%r20, %r18, %r19;
	ld.global.u8 	%r21, [%rd8+7];
	or.b32  	%r22, %r20, %r21;
	ld.global.u8 	%r23, [%rd8+8];
	shl.b32 	%r24, %r23, 24;
	ld.global.u8 	%r25, [%rd8+9];
	shl.b32 	%r26, %r25, 16;
	or.b32  	%r27, %r26, %r24;
	ld.global.u8 	%rs3, [%rd8+10];
	mul.wide.u16 	%r28, %rs3, 256;
	or.b32  	%r29, %r27, %r28;
	ld.global.u8 	%r30, [%rd8+11];
	or.b32  	%r31, %r29, %r30;
	ld.global.u8 	%r32, [%rd8+12];
	shl.b32 	%r33, %r32, 24;
	ld.global.u8 	%r34, [%rd8+13];
	shl.b32 	%r35, %r34, 16;
	or.b32  	%r36, %r35, %r33;
	ld.global.u8 	%rs4, [%rd8+14];
	mul.wide.u16 	%r37, %rs4, 256;
	or.b32  	%r38, %r36, %r37;
	ld.global.u8 	%r39, [%rd8+15];
	or.b32  	%r40, %r38, %r39;
	ld.global.u8 	%r41, [%rd8+16];
	shl.b32 	%r42, %r41, 24;
	ld.global.u8 	%r43, [%rd8+17];
	shl.b32 	%r44, %r43, 16;
	or.b32  	%r45, %r44, %r42;
	ld.global.u8 	%rs5, [%rd8+18];
	mul.wide.u16 	%r46, %rs5, 256;
	or.b32  	%r47, %r45, %r46;
	ld.global.u8 	%r48, [%rd8+19];
	or.b32  	%r49, %r47, %r48;
	ld.global.u8 	%r50, [%rd8+20];
	shl.b32 	%r51, %r50, 24;
	ld.global.u8 	%r52, [%rd8+21];
	shl.b32 	%r53, %r52, 16;
	or.b32  	%r54, %r53, %r51;
	ld.global.u8 	%rs6, [%rd8+22];
	mul.wide.u16 	%r55, %rs6, 256;
	or.b32  	%r56, %r54, %r55;
	ld.global.u8 	%r57, [%rd8+23];
	or.b32  	%r58, %r56, %r57;
	ld.global.u8 	%r59, [%rd8+24];
	shl.b32 	%r60, %r59, 24;
	ld.global.u8 	%r61, [%rd8+25];
	shl.b32 	%r62, %r61, 16;
	or.b32  	%r63, %r62, %r60;
	ld.global.u8 	%rs7, [%rd8+26];
	mul.wide.u16 	%r64, %rs7, 256;
	or.b32  	%r65, %r63, %r64;
	ld.global.u8 	%r66, [%rd8+27];
	or.b32  	%r67, %r65, %r66;
	ld.global.u8 	%r68, [%rd8+28];
	shl.b32 	%r69, %r68, 24;
	ld.global.u8 	%r70, [%rd8+29];
	shl.b32 	%r71, %r70, 16;
	or.b32  	%r72, %r71, %r69;
	ld.global.u8 	%rs8, [%rd8+30];
	mul.wide.u16 	%r73, %rs8, 256;
	or.b32  	%r74, %r72, %r73;
	ld.global.u8 	%r75, [%rd8+31];
	or.b32  	%r76, %r74, %r75;
	ld.global.u8 	%r77, [%rd8+32];
	shl.b32 	%r78, %r77, 24;
	ld.global.u8 	%r79, [%rd8+33];
	shl.b32 	%r80, %r79, 16;
	or.b32  	%r81, %r80, %r78;
	ld.global.u8 	%rs9, [%rd8+34];
	mul.wide.u16 	%r82, %rs9, 256;
	or.b32  	%r83, %r81, %r82;
	ld.global.u8 	%r84, [%rd8+35];
	or.b32  	%r85, %r83, %r84;
	ld.global.u8 	%r86, [%rd8+36];
	shl.b32 	%r87, %r86, 24;
	ld.global.u8 	%r88, [%rd8+37];
	shl.b32 	%r89, %r88, 16;
	or.b32  	%r90, %r89, %r87;
	ld.global.u8 	%rs10, [%rd8+38];
	mul.wide.u16 	%r91, %rs10, 256;
	or.b32  	%r92, %r90, %r91;
	ld.global.u8 	%r93, [%rd8+39];
	or.b32  	%r94, %r92, %r93;
	ld.global.u8 	%r95, [%rd8+40];
	shl.b32 	%r96, %r95, 24;
	ld.global.u8 	%r97, [%rd8+41];
	shl.b32 	%r98, %r97, 16;
	or.b32  	%r99, %r98, %r96;
	ld.global.u8 	%rs11, [%rd8+42];
	mul.wide.u16 	%r100, %rs11, 256;
	or.b32  	%r101, %r99, %r100;
	ld.global.u8 	%r102, [%rd8+43];
	or.b32  	%r103, %r101, %r102;
	ld.global.u8 	%r104, [%rd8+44];
	shl.b32 	%r105, %r104, 24;
	ld.global.u8 	%r106, [%rd8+45];
	shl.b32 	%r107, %r106, 16;
	or.b32  	%r108, %r107, %r105;
	ld.global.u8 	%rs12, [%rd8+46];
	mul.wide.u16 	%r109, %rs12, 256;
	or.b32  	%r110, %r108, %r109;
	ld.global.u8 	%r111, [%rd8+47];
	or.b32  	%r112, %r110, %r111;
	ld.global.u8 	%r113, [%rd8+48];
	shl.b32 	%r114, %r113, 24;
	ld.global.u8 	%r115, [%rd8+49];
	shl.b32 	%r116, %r115, 16;
	or.b32  	%r117, %r116, %r114;
	ld.global.u8 	%rs13, [%rd8+50];
	mul.wide.u16 	%r118, %rs13, 256;
	or.b32  	%r119, %r117, %r118;
	ld.global.u8 	%r120, [%rd8+51];
	or.b32  	%r121, %r119, %r120;
	ld.global.u8 	%r122, [%rd8+52];
	shl.b32 	%r123, %r122, 24;
	ld.global.u8 	%r124, [%rd8+53];
	shl.b32 	%r125, %r124, 16;
	or.b32  	%r126, %r125, %r123;
	ld.global.u8 	%rs14, [%rd8+54];
	mul.wide.u16 	%r127, %rs14, 256;
	or.b32  	%r128, %r126, %r127;
	ld.global.u8 	%r129, [%rd8+55];
	or.b32  	%r130, %r128, %r129;
	ld.global.u8 	%r131, [%rd8+56];
	shl.b32 	%r132, %r131, 24;
	ld.global.u8 	%r133, [%rd8+57];
	shl.b32 	%r134, %r133, 16;
	or.b32  	%r135, %r134, %r132;
	ld.global.u8 	%rs15, [%rd8+58];
	mul.wide.u16 	%r136, %rs15, 256;
	or.b32  	%r137, %r135, %r136;
	ld.global.u8 	%r138, [%rd8+59];
	or.b32  	%r139, %r137, %r138;
	ld.global.u8 	%r140, [%rd8+60];
	shl.b32 	%r141, %r140, 24;
	ld.global.u8 	%r142, [%rd8+61];
	shl.b32 	%r143, %r142, 16;
	or.b32  	%r144, %r143, %r141;
	ld.global.u8 	%rs16, [%rd8+62];
	mul.wide.u16 	%r145, %rs16, 256;
	or.b32  	%r146, %r144, %r145;
	ld.global.u8 	%r147, [%rd8+63];
	or.b32  	%r148, %r146, %r147;
	xor.b32  	%r149, %r85, %r130;
	xor.b32  	%r150, %r149, %r31;
	xor.b32  	%r151, %r150, %r13;
	shf.l.wrap.b32 	%r152, %r151, %r151, 1;
	xor.b32  	%r153, %r94, %r139;
	xor.b32  	%r154, %r153, %r40;
	xor.b32  	%r155, %r154, %r22;
	shf.l.wrap.b32 	%r156, %r155, %r155, 1;
	xor.b32  	%r157, %r103, %r148;
	xor.b32  	%r158, %r157, %r49;
	xor.b32  	%r159, %r158, %r31;
	shf.l.wrap.b32 	%r160, %r159, %r159, 1;
	xor.b32  	%r161, %r112, %r152;
	xor.b32  	%r162, %r161, %r58;
	xor.b32  	%r163, %r162, %r40;
	shf.l.wrap.b32 	%r164, %r163, %r163, 1;
	xor.b32  	%r165, %r121, %r156;
	xor.b32  	%r166, %r165, %r67;
	xor.b32  	%r167, %r166, %r49;
	shf.l.wrap.b32 	%r168, %r167, %r167, 1;
	xor.b32  	%r169, %r130, %r160;
	xor.b32  	%r170, %r169, %r76;
	xor.b32  	%r171, %r170, %r58;
	shf.l.wrap.b32 	%r172, %r171, %r171, 1;
	xor.b32  	%r173, %r139, %r164;
	xor.b32  	%r174, %r173, %r85;
	xor.b32  	%r175, %r174, %r67;
	shf.l.wrap.b32 	%r176, %r175, %r175, 1;
	xor.b32  	%r177, %r148, %r168;
	xor.b32  	%r178, %r177, %r94;
	xor.b32  	%r179, %r178, %r76;
	shf.l.wrap.b32 	%r180, %r179, %r179, 1;
	xor.b32  	%r181, %r152, %r172;
	xor.b32  	%r182, %r181, %r103;
	xor.b32  	%r183, %r182, %r85;
	shf.l.wrap.b32 	%r184, %r183, %r183, 1;
	xor.b32  	%r185, %r156, %r176;
	xor.b32  	%r186, %r185, %r112;
	xor.b32  	%r187, %r186, %r94;
	shf.l.wrap.b32 	%r188, %r187, %r187, 1;
	xor.b32  	%r189, %r160, %r180;
	xor.b32  	%r190, %r189, %r121;
	xor.b32  	%r191, %r190, %r103;
	shf.l.wrap.b32 	%r192, %r191, %r191, 1;
	xor.b32  	%r193, %r164, %r184;
	xor.b32  	%r194, %r193, %r130;
	xor.b32  	%r195, %r194, %r112;
	shf.l.wrap.b32 	%r196, %r195, %r195, 1;
	xor.b32  	%r197, %r168, %r188;
	xor.b32  	%r198, %r197, %r139;
	xor.b32  	%r199, %r198, %r121;
	shf.l.wrap.b32 	%r200, %r199, %r199, 1;
	xor.b32  	%r201, %r172, %r192;
	xor.b32  	%r202, %r201, %r148;
	xor.b32  	%r203, %r202, %r130;
	shf.l.wrap.b32 	%r204, %r203, %r203, 1;
	xor.b32  	%r205, %r176, %r196;
	xor.b32  	%r206, %r205, %r152;
	xor.b32  	%r207, %r206, %r139;
	shf.l.wrap.b32 	%r208, %r207, %r207, 1;
	xor.b32  	%r209, %r180, %r200;
	xor.b32  	%r210, %r209, %r156;
	xor.b32  	%r211, %r210, %r148;
	shf.l.wrap.b32 	%r212, %r211, %r211, 1;
	xor.b32  	%r213, %r184, %r204;
	xor.b32  	%r214, %r213, %r160;
	xor.b32  	%r215, %r214, %r152;
	shf.l.wrap.b32 	%r216, %r215, %r215, 1;
	xor.b32  	%r217, %r188, %r208;
	xor.b32  	%r218, %r217, %r164;
	xor.b32  	%r219, %r218, %r156;
	shf.l.wrap.b32 	%r220, %r219, %r219, 1;
	xor.b32  	%r221, %r192, %r212;
	xor.b32  	%r222, %r221, %r168;
	xor.b32  	%r223, %r222, %r160;
	shf.l.wrap.b32 	%r224, %r223, %r223, 1;
	xor.b32  	%r225, %r196, %r216;
	xor.b32  	%r226, %r225, %r172;
	xor.b32  	%r227, %r226, %r164;
	shf.l.wrap.b32 	%r228, %r227, %r227, 1;
	xor.b32  	%r229, %r200, %r220;
	xor.b32  	%r230, %r229, %r176;
	xor.b32  	%r231, %r230, %r168;
	shf.l.wrap.b32 	%r232, %r231, %r231, 1;
	xor.b32  	%r233, %r204, %r224;
	xor.b32  	%r234, %r233, %r180;
	xor.b32  	%r235, %r234, %r172;
	shf.l.wrap.b32 	%r236, %r235, %r235, 1;
	xor.b32  	%r237, %r208, %r228;
	xor.b32  	%r238, %r237, %r184;
	xor.b32  	%r239, %r238, %r176;
	shf.l.wrap.b32 	%r240, %r239, %r239, 1;
	xor.b32  	%r241, %r212, %r232;
	xor.b32  	%r242, %r241, %r188;
	xor.b32  	%r243, %r242, %r180;
	shf.l.wrap.b32 	%r244, %r243, %r243, 1;
	xor.b32  	%r245, %r216, %r236;
	xor.b32  	%r246, %r245, %r192;
	xor.b32  	%r247, %r246, %r184;
	shf.l.wrap.b32 	%r248, %r247, %r247, 1;
	xor.b32  	%r249, %r220, %r240;
	xor.b32  	%r250, %r249, %r196;
	xor.b32  	%r251, %r250, %r188;
	shf.l.wrap.b32 	%r252, %r251, %r251, 1;
	xor.b32  	%r253, %r224, %r244;
	xor.b32  	%r254, %r253, %r200;
	xor.b32  	%r255, %r254, %r192;
	shf.l.wrap.b32 	%r256, %r255, %r255, 1;
	xor.b32  	%r257, %r228, %r248;
	xor.b32  	%r258, %r257, %r204;
	xor.b32  	%r259, %r258, %r196;
	shf.l.wrap.b32 	%r260, %r259, %r259, 1;
	xor.b32  	%r261, %r232, %r252;
	xor.b32  	%r262, %r261, %r208;
	xor.b32  	%r263, %r262, %r200;
	shf.l.wrap.b32 	%r264, %r263, %r263, 1;
	xor.b32  	%r265, %r236, %r256;
	xor.b32  	%r266, %r265, %r212;
	xor.b32  	%r267, %r266, %r204;
	shf.l.wrap.b32 	%r268, %r267, %r267, 1;
	xor.b32  	%r269, %r240, %r260;
	xor.b32  	%r270, %r269, %r216;
	xor.b32  	%r271, %r270, %r208;
	shf.l.wrap.b32 	%r272, %r271, %r271, 1;
	xor.b32  	%r273, %r244, %r264;
	xor.b32  	%r274, %r273, %r220;
	xor.b32  	%r275, %r274, %r212;
	shf.l.wrap.b32 	%r276, %r275, %r275, 1;
	xor.b32  	%r277, %r248, %r268;
	xor.b32  	%r278, %r277, %r224;
	xor.b32  	%r279, %r278, %r216;
	shf.l.wrap.b32 	%r280, %r279, %r279, 1;
	xor.b32  	%r281, %r252, %r272;
	xor.b32  	%r282, %r281, %r228;
	xor.b32  	%r283, %r282, %r220;
	shf.l.wrap.b32 	%r284, %r283, %r283, 1;
	xor.b32  	%r285, %r256, %r276;
	xor.b32  	%r286, %r285, %r232;
	xor.b32  	%r287, %r286, %r224;
	shf.l.wrap.b32 	%r288, %r287, %r287, 1;
	xor.b32  	%r289, %r260, %r280;
	xor.b32  	%r290, %r289, %r236;
	xor.b32  	%r291, %r290, %r228;
	shf.l.wrap.b32 	%r292, %r291, %r291, 1;
	xor.b32  	%r293, %r264, %r284;
	xor.b32  	%r294, %r293, %r240;
	xor.b32  	%r295, %r294, %r232;
	shf.l.wrap.b32 	%r296, %r295, %r295, 1;
	xor.b32  	%r297, %r268, %r288;
	xor.b32  	%r298, %r297, %r244;
	xor.b32  	%r299, %r298, %r236;
	shf.l.wrap.b32 	%r300, %r299, %r299, 1;
	xor.b32  	%r301, %r272, %r292;
	xor.b32  	%r302, %r301, %r248;
	xor.b32  	%r303, %r302, %r240;
	shf.l.wrap.b32 	%r304, %r303, %r303, 1;
	xor.b32  	%r305, %r276, %r296;
	xor.b32  	%r306, %r305, %r252;
	xor.b32  	%r307, %r306, %r244;
	shf.l.wrap.b32 	%r308, %r307, %r307, 1;
	xor.b32  	%r309, %r280, %r300;
	xor.b32  	%r310, %r309, %r256;
	xor.b32  	%r311, %r310, %r248;
	shf.l.wrap.b32 	%r312, %r311, %r311, 1;
	xor.b32  	%r313, %r284, %r304;
	xor.b32  	%r314, %r313, %r260;
	xor.b32  	%r315, %r314, %r252;
	shf.l.wrap.b32 	%r316, %r315, %r315, 1;
	xor.b32  	%r317, %r288, %r308;
	xor.b32  	%r318, %r317, %r264;
	xor.b32  	%r319, %r318, %r256;
	shf.l.wrap.b32 	%r320, %r319, %r319, 1;
	xor.b32  	%r321, %r292, %r312;
	xor.b32  	%r322, %r321, %r268;
	xor.b32  	%r323, %r322, %r260;
	shf.l.wrap.b32 	%r324, %r323, %r323, 1;
	xor.b32  	%r325, %r296, %r316;
	xor.b32  	%r326, %r325, %r272;
	xor.b32  	%r327, %r326, %r264;
	shf.l.wrap.b32 	%r328, %r327, %r327, 1;
	xor.b32  	%r329, %r300, %r320;
	xor.b32  	%r330, %r329, %r276;
	xor.b32  	%r331, %r330, %r268;
	shf.l.wrap.b32 	%r332, %r331, %r331, 1;
	xor.b32  	%r333, %r304, %r324;
	xor.b32  	%r334, %r333, %r280;
	xor.b32  	%r335, %r334, %r272;
	shf.l.wrap.b32 	%r336, %r335, %r335, 1;
	xor.b32  	%r337, %r308, %r328;
	xor.b32  	%r338, %r337, %r284;
	xor.b32  	%r339, %r338, %r276;
	shf.l.wrap.b32 	%r340, %r339, %r339, 1;
	xor.b32  	%r341, %r312, %r332;
	xor.b32  	%r342, %r341, %r288;
	xor.b32  	%r343, %r342, %r280;
	shf.l.wrap.b32 	%r344, %r343, %r343, 1;
	xor.b32  	%r345, %r316, %r336;
	xor.b32  	%r346, %r345, %r292;
	xor.b32  	%r347, %r346, %r284;
	shf.l.wrap.b32 	%r348, %r347, %r347, 1;
	xor.b32  	%r349, %r320, %r340;
	xor.b32  	%r350, %r349, %r296;
	xor.b32  	%r351, %r350, %r288;
	shf.l.wrap.b32 	%r352, %r351, %r351, 1;
	xor.b32  	%r353, %r324, %r344;
	xor.b32  	%r354, %r353, %r300;
	xor.b32  	%r355, %r354, %r292;
	shf.l.wrap.b32 	%r356, %r355, %r355, 1;
	xor.b32  	%r357, %r328, %r348;
	xor.b32  	%r358, %r357, %r304;
	xor.b32  	%r359, %r358, %r296;
	shf.l.wrap.b32 	%r360, %r359, %r359, 1;
	xor.b32  	%r361, %r332, %r352;
	xor.b32  	%r362, %r361, %r308;
	xor.b32  	%r363, %r362, %r300;
	shf.l.wrap.b32 	%r364, %r363, %r363, 1;
	xor.b32  	%r365, %r336, %r356;
	xor.b32  	%r366, %r365, %r312;
	xor.b32  	%r367, %r366, %r304;
	shf.l.wrap.b32 	%r368, %r367, %r367, 1;
	xor.b32  	%r369, %r340, %r360;
	xor.b32  	%r370, %r369, %r316;
	xor.b32  	%r371, %r370, %r308;
	shf.l.wrap.b32 	%r372, %r371, %r371, 1;
	xor.b32  	%r373, %r344, %r364;
	xor.b32  	%r374, %r373, %r320;
	xor.b32  	%r375, %r374, %r312;
	shf.l.wrap.b32 	%r376, %r375, %r375, 1;
	xor.b32  	%r377, %r348, %r368;
	xor.b32  	%r378, %r377, %r324;
	xor.b32  	%r379, %r378, %r316;
	shf.l.wrap.b32 	%r380, %r379, %r379, 1;
	xor.b32  	%r381, %r352, %r372;
	xor.b32  	%r382, %r381, %r328;
	xor.b32  	%r383, %r382, %r320;
	shf.l.wrap.b32 	%r384, %r383, %r383, 1;
	xor.b32  	%r385, %r356, %r376;
	xor.b32  	%r386, %r385, %r332;
	xor.b32  	%r387, %r386, %r324;
	shf.l.wrap.b32 	%r388, %r387, %r387, 1;
	xor.b32  	%r389, %r360, %r380;
	xor.b32  	%r390, %r389, %r336;
	xor.b32  	%r391, %r390, %r328;
	shf.l.wrap.b32 	%r392, %r391, %r391, 1;
	xor.b32  	%r393, %r364, %r384;
	xor.b32  	%r394, %r393, %r340;
	xor.b32  	%r395, %r394, %r332;
	shf.l.wrap.b32 	%r396, %r395, %r395, 1;
	xor.b32  	%r397, %r368, %r388;
	xor.b32  	%r398, %r397, %r344;
	xor.b32  	%r399, %r398, %r336;
	shf.l.wrap.b32 	%r400, %r399, %r399, 1;
	xor.b32  	%r401, %r372, %r392;
	xor.b32  	%r402, %r401, %r348;
	xor.b32  	%r403, %r402, %r340;
	shf.l.wrap.b32 	%r404, %r403, %r403, 1;
	add.s32 	%r405, %r13, -1615554381;
	shf.l.wrap.b32 	%r406, %r405, %r405, 5;
	add.s32 	%r407, %r406, %r22;
	add.s32 	%r408, %r407, 1722862861;
	not.b32 	%r409, %r408;
	and.b32  	%r410, %r405, 1506887872;
	sub.s32 	%r411, 1615554380, %r13;
	and.b32  	%r412, %r411, 2079550178;
	or.b32  	%r413, %r410, %r412;
	shf.l.wrap.b32 	%r414, %r408, %r408, 5;
	add.s32 	%r415, %r414, %r413;
	add.s32 	%r416, %r415, %r31;
	add.s32 	%r417, %r416, -214083945;
	shf.l.wrap.b32 	%r418, %r405, %r405, 30;
	and.b32  	%r419, %r408, %r418;
	and.b32  	%r420, %r409, 1506887872;
	or.b32  	%r421, %r419, %r420;
	shf.l.wrap.b32 	%r422, %r417, %r417, 5;
	add.s32 	%r423, %r422, %r421;
	add.s32 	%r424, %r423, %r40;
	add.s32 	%r425, %r424, -696916869;
	shf.l.wrap.b32 	%r426, %r408, %r408, 30;
	and.b32  	%r427, %r417, %r426;
	not.b32 	%r428, %r417;
	and.b32  	%r429, %r418, %r428;
	or.b32  	%r430, %r427, %r429;
	shf.l.wrap.b32 	%r431, %r425, %r425, 5;
	add.s32 	%r432, %r431, %r430;
	add.s32 	%r433, %r432, %r49;
	add.s32 	%r434, %r433, -1269579175;
	shf.l.wrap.b32 	%r435, %r417, %r417, 30;
	and.b32  	%r436, %r425, %r435;
	not.b32 	%r437, %r425;
	and.b32  	%r438, %r426, %r437;
	or.b32  	%r439, %r436, %r438;
	shf.l.wrap.b32 	%r440, %r434, %r434, 5;
	add.s32 	%r441, %r440, %r418;
	add.s32 	%r442, %r441, %r439;
	add.s32 	%r443, %r442, %r58;
	add.s32 	%r444, %r443, 1518500249;
	shf.l.wrap.b32 	%r445, %r425, %r425, 30;
	and.b32  	%r446, %r434, %r445;
	not.b32 	%r447, %r434;
	and.b32  	%r448, %r435, %r447;
	or.b32  	%r449, %r446, %r448;
	shf.l.wrap.b32 	%r450, %r444, %r444, 5;
	add.s32 	%r451, %r450, %r426;
	add.s32 	%r452, %r451, %r449;
	add.s32 	%r453, %r452, %r67;
	add.s32 	%r454, %r453, 1518500249;
	shf.l.wrap.b32 	%r455, %r434, %r434, 30;
	and.b32  	%r456, %r444, %r455;
	not.b32 	%r457, %r444;
	and.b32  	%r458, %r445, %r457;
	or.b32  	%r459, %r456, %r458;
	shf.l.wrap.b32 	%r460, %r454, %r454, 5;
	add.s32 	%r461, %r460, %r435;
	add.s32 	%r462, %r461, %r459;
	add.s32 	%r463, %r462, %r76;
	add.s32 	%r464, %r463, 1518500249;
	shf.l.wrap.b32 	%r465, %r444, %r444, 30;
	and.b32  	%r466, %r454, %r465;
	not.b32 	%r467, %r454;
	and.b32  	%r468, %r455, %r467;
	or.b32  	%r469, %r466, %r468;
	shf.l.wrap.b32 	%r470, %r464, %r464, 5;
	add.s32 	%r471, %r470, %r445;
	add.s32 	%r472, %r471, %r469;
	add.s32 	%r473, %r472, %r85;
	add.s32 	%r474, %r473, 1518500249;
	shf.l.wrap.b32 	%r475, %r454, %r454, 30;
	and.b32  	%r476, %r464, %r475;
	not.b32 	%r477, %r464;
	and.b32  	%r478, %r465, %r477;
	or.b32  	%r479, %r476, %r478;
	shf.l.wrap.b32 	%r480, %r474, %r474, 5;
	add.s32 	%r481, %r480, %r455;
	add.s32 	%r482, %r481, %r479;
	add.s32 	%r483, %r482, %r94;
	add.s32 	%r484, %r483, 1518500249;
	shf.l.wrap.b32 	%r485, %r464, %r464, 30;
	and.b32  	%r486, %r474, %r485;
	not.b32 	%r487, %r474;
	and.b32  	%r488, %r475, %r487;
	or.b32  	%r489, %r486, %r488;
	shf.l.wrap.b32 	%r490, %r484, %r484, 5;
	add.s32 	%r491, %r490, %r465;
	add.s32 	%r492, %r491, %r489;
	add.s32 	%r493, %r492, %r103;
	add.s32 	%r494, %r493, 1518500249;
	shf.l.wrap.b32 	%r495, %r474, %r474, 30;
	and.b32  	%r496, %r484, %r495;
	not.b32 	%r497, %r484;
	and.b32  	%r498, %r485, %r497;
	or.b32  	%r499, %r496, %r498;
	shf.l.wrap.b32 	%r500, %r494, %r494, 5;
	add.s32 	%r501, %r500, %r475;
	add.s32 	%r502, %r501, %r499;
	add.s32 	%r503, %r502, %r112;
	add.s32 	%r504, %r503, 1518500249;
	shf.l.wrap.b32 	%r505, %r484, %r484, 30;
	and.b32  	%r506, %r494, %r505;
	not.b32 	%r507, %r494;
	and.b32  	%r508, %r495, %r507;
	or.b32  	%r509, %r506, %r508;
	shf.l.wrap.b32 	%r510, %r504, %r504, 5;
	add.s32 	%r511, %r510, %r485;
	add.s32 	%r512, %r511, %r509;
	add.s32 	%r513, %r512, %r121;
	add.s32 	%r514, %r513, 1518500249;
	shf.l.wrap.b32 	%r515, %r494, %r494, 30;
	and.b32  	%r516, %r504, %r515;
	not.b32 	%r517, %r504;
	and.b32  	%r518, %r505, %r517;
	or.b32  	%r519, %r516, %r518;
	shf.l.wrap.b32 	%r520, %r514, %r514, 5;
	add.s32 	%r521, %r520, %r495;
	add.s32 	%r522, %r521, %r519;
	add.s32 	%r523, %r522, %r130;
	add.s32 	%r524, %r523, 1518500249;
	shf.l.wrap.b32 	%r525, %r504, %r504, 30;
	and.b32  	%r526, %r514, %r525;
	not.b32 	%r527, %r514;
	and.b32  	%r528, %r515, %r527;
	or.b32  	%r529, %r526, %r528;
	shf.l.wrap.b32 	%r530, %r524, %r524, 5;
	add.s32 	%r531, %r530, %r505;
	add.s32 	%r532, %r531, %r529;
	add.s32 	%r533, %r532, %r139;
	add.s32 	%r534, %r533, 1518500249;
	shf.l.wrap.b32 	%r535, %r514, %r514, 30;
	and.b32  	%r536, %r524, %r535;
	not.b32 	%r537, %r524;
	and.b32  	%r538, %r525, %r537;
	or.b32  	%r539, %r536, %r538;
	shf.l.wrap.b32 	%r540, %r534, %r534, 5;
	add.s32 	%r541, %r540, %r515;
	add.s32 	%r542, %r541, %r539;
	add.s32 	%r543, %r542, %r148;
	add.s32 	%r544, %r543, 1518500249;
	shf.l.wrap.b32 	%r545, %r524, %r524, 30;
	and.b32  	%r546, %r534, %r545;
	not.b32 	%r547, %r534;
	and.b32  	%r548, %r535, %r547;
	or.b32  	%r549, %r546, %r548;
	shf.l.wrap.b32 	%r550, %r544, %r544, 5;
	add.s32 	%r551, %r550, %r525;
	add.s32 	%r552, %r551, %r549;
	add.s32 	%r553, %r552, %r152;
	add.s32 	%r554, %r553, 1518500249;
	shf.l.wrap.b32 	%r555, %r534, %r534, 30;
	and.b32  	%r556, %r544, %r555;
	not.b32 	%r557, %r544;
	and.b32  	%r558, %r545, %r557;
	or.b32  	%r559, %r556, %r558;
	shf.l.wrap.b32 	%r560, %r554, %r554, 5;
	add.s32 	%r561, %r560, %r535;
	add.s32 	%r562, %r561, %r559;
	add.s32 	%r563, %r562, %r156;
	add.s32 	%r564, %r563, 1518500249;
	shf.l.wrap.b32 	%r565, %r544, %r544, 30;
	and.b32  	%r566, %r554, %r565;
	not.b32 	%r567, %r554;
	and.b32  	%r568, %r555, %r567;
	or.b32  	%r569, %r566, %r568;
	shf.l.wrap.b32 	%r570, %r564, %r564, 5;
	add.s32 	%r571, %r570, %r545;
	add.s32 	%r572, %r571, %r569;
	add.s32 	%r573, %r572, %r160;
	add.s32 	%r574, %r573, 1518500249;
	shf.l.wrap.b32 	%r575, %r554, %r554, 30;
	and.b32  	%r576, %r564, %r575;
	not.b32 	%r577, %r564;
	and.b32  	%r578, %r565, %r577;
	or.b32  	%r579, %r576, %r578;
	shf.l.wrap.b32 	%r580, %r574, %r574, 5;
	add.s32 	%r581, %r580, %r555;
	add.s32 	%r582, %r581, %r579;
	add.s32 	%r583, %r582, %r164;
	add.s32 	%r584, %r583, 1518500249;
	shf.l.wrap.b32 	%r585, %r564, %r564, 30;
	xor.b32  	%r586, %r585, %r575;
	xor.b32  	%r587, %r586, %r574;
	shf.l.wrap.b32 	%r588, %r584, %r584, 5;
	add.s32 	%r589, %r588, %r565;
	add.s32 	%r590, %r589, %r587;
	add.s32 	%r591, %r590, %r168;
	add.s32 	%r592, %r591, 1859775393;
	shf.l.wrap.b32 	%r593, %r574, %r574, 30;
	xor.b32  	%r594, %r593, %r585;
	xor.b32  	%r595, %r594, %r584;
	shf.l.wrap.b32 	%r596, %r592, %r592, 5;
	add.s32 	%r597, %r596, %r575;
	add.s32 	%r598, %r597, %r595;
	add.s32 	%r599, %r598, %r172;
	add.s32 	%r600, %r599, 1859775393;
	shf.l.wrap.b32 	%r601, %r584, %r584, 30;
	xor.b32  	%r602, %r601, %r593;
	xor.b32  	%r603, %r602, %r592;
	shf.l.wrap.b32 	%r604, %r600, %r600, 5;
	add.s32 	%r605, %r604, %r585;
	add.s32 	%r606, %r605, %r603;
	add.s32 	%r607, %r606, %r176;
	add.s32 	%r608, %r607, 1859775393;
	shf.l.wrap.b32 	%r609, %r592, %r592, 30;
	xor.b32  	%r610, %r609, %r601;
	xor.b32  	%r611, %r610, %r600;
	shf.l.wrap.b32 	%r612, %r608, %r608, 5;
	add.s32 	%r613, %r612, %r593;
	add.s32 	%r614, %r613, %r611;
	add.s32 	%r615, %r614, %r180;
	add.s32 	%r616, %r615, 1859775393;
	shf.l.wrap.b32 	%r617, %r600, %r600, 30;
	xor.b32  	%r618, %r617, %r609;
	xor.b32  	%r619, %r618, %r608;
	shf.l.wrap.b32 	%r620, %r616, %r616, 5;
	add.s32 	%r621, %r620, %r601;
	add.s32 	%r622, %r621, %r619;
	add.s32 	%r623, %r622, %r184;
	add.s32 	%r624, %r623, 1859775393;
	shf.l.wrap.b32 	%r625, %r608, %r608, 30;
	xor.b32  	%r626, %r625, %r617;
	xor.b32  	%r627, %r626, %r616;
	shf.l.wrap.b32 	%r628, %r624, %r624, 5;
	add.s32 	%r629, %r628, %r609;
	add.s32 	%r630, %r629, %r627;
	add.s32 	%r631, %r630, %r188;
	add.s32 	%r632, %r631, 1859775393;
	shf.l.wrap.b32 	%r633, %r616, %r616, 30;
	xor.b32  	%r634, %r633, %r625;
	xor.b32  	%r635, %r634, %r624;
	shf.l.wrap.b32 	%r636, %r632, %r632, 5;
	add.s32 	%r637, %r636, %r617;
	add.s32 	%r638, %r637, %r635;
	add.s32 	%r639, %r638, %r192;
	add.s32 	%r640, %r639, 1859775393;
	shf.l.wrap.b32 	%r641, %r624, %r624, 30;
	xor.b32  	%r642, %r641, %r633;
	xor.b32  	%r643, %r642, %r632;
	shf.l.wrap.b32 	%r644, %r640, %r640, 5;
	add.s32 	%r645, %r644, %r625;
	add.s32 	%r646, %r645, %r643;
	add.s32 	%r647, %r646, %r196;
	add.s32 	%r648, %r647, 1859775393;
	shf.l.wrap.b32 	%r649, %r632, %r632, 30;
	xor.b32  	%r650, %r649, %r641;
	xor.b32  	%r651, %r650, %r640;
	shf.l.wrap.b32 	%r652, %r648, %r648, 5;
	add.s32 	%r653, %r652, %r633;
	add.s32 	%r654, %r653, %r651;
	add.s32 	%r655, %r654, %r200;
	add.s32 	%r656, %r655, 1859775393;
	shf.l.wrap.b32 	%r657, %r640, %r640, 30;
	xor.b32  	%r658, %r657, %r649;
	xor.b32  	%r659, %r658, %r648;
	shf.l.wrap.b32 	%r660, %r656, %r656, 5;
	add.s32 	%r661, %r660, %r641;
	add.s32 	%r662, %r661, %r659;
	add.s32 	%r663, %r662, %r204;
	add.s32 	%r664, %r663, 1859775393;
	shf.l.wrap.b32 	%r665, %r648, %r648, 30;
	xor.b32  	%r666, %r665, %r657;
	xor.b32  	%r667, %r666, %r656;
	shf.l.wrap.b32 	%r668, %r664, %r664, 5;
	add.s32 	%r669, %r668, %r649;
	add.s32 	%r670, %r669, %r667;
	add.s32 	%r671, %r670, %r208;
	add.s32 	%r672, %r671, 1859775393;
	shf.l.wrap.b32 	%r673, %r656, %r656, 30;
	xor.b32  	%r674, %r673, %r665;
	xor.b32  	%r675, %r674, %r664;
	shf.l.wrap.b32 	%r676, %r672, %r672, 5;
	add.s32 	%r677, %r676, %r657;
	add.s32 	%r678, %r677, %r675;
	add.s32 	%r679, %r678, %r212;
	add.s32 	%r680, %r679, 1859775393;
	shf.l.wrap.b32 	%r681, %r664, %r664, 30;
	xor.b32  	%r682, %r681, %r673;
	xor.b32  	%r683, %r682, %r672;
	shf.l.wrap.b32 	%r684, %r680, %r680, 5;
	add.s32 	%r685, %r684, %r665;
	add.s32 	%r686, %r685, %r683;
	add.s32 	%r687, %r686, %r216;
	add.s32 	%r688, %r687, 1859775393;
	shf.l.wrap.b32 	%r689, %r672, %r672, 30;
	xor.b32  	%r690, %r689, %r681;
	xor.b32  	%r691, %r690, %r680;
	shf.l.wrap.b32 	%r692, %r688, %r688, 5;
	add.s32 	%r693, %r692, %r673;
	add.s32 	%r694, %r693, %r691;
	add.s32 	%r695, %r694, %r220;
	add.s32 	%r696, %r695, 1859775393;
	shf.l.wrap.b32 	%r697, %r680, %r680, 30;
	xor.b32  	%r698, %r697, %r689;
	xor.b32  	%r699, %r698, %r688;
	shf.l.wrap.b32 	%r700, %r696, %r696, 5;
	add.s32 	%r701, %r700, %r681;
	add.s32 	%r702, %r701, %r699;
	add.s32 	%r703, %r702, %r224;
	add.s32 	%r704, %r703, 1859775393;
	shf.l.wrap.b32 	%r705, %r688, %r688, 30;
	xor.b32  	%r706, %r705, %r697;
	xor.b32  	%r707, %r706, %r696;
	shf.l.wrap.b32 	%r708, %r704, %r704, 5;
	add.s32 	%r709, %r708, %r689;
	add.s32 	%r710, %r709, %r707;
	add.s32 	%r711, %r710, %r228;
	add.s32 	%r712, %r711, 1859775393;
	shf.l.wrap.b32 	%r713, %r696, %r696, 30;
	xor.b32  	%r714, %r713, %r705;
	xor.b32  	%r715, %r714, %r704;
	shf.l.wrap.b32 	%r716, %r712, %r712, 5;
	add.s32 	%r717, %r716, %r697;
	add.s32 	%r718, %r717, %r715;
	add.s32 	%r719, %r718, %r232;
	add.s32 	%r720, %r719, 1859775393;
	shf.l.wrap.b32 	%r721, %r704, %r704, 30;
	xor.b32  	%r722, %r721, %r713;
	xor.b32  	%r723, %r722, %r712;
	shf.l.wrap.b32 	%r724, %r720, %r720, 5;
	add.s32 	%r725, %r724, %r705;
	add.s32 	%r726, %r725, %r723;
	add.s32 	%r727, %r726, %r236;
	add.s32 	%r728, %r727, 1859775393;
	shf.l.wrap.b32 	%r729, %r712, %r712, 30;
	xor.b32  	%r730, %r729, %r721;
	xor.b32  	%r731, %r730, %r720;
	shf.l.wrap.b32 	%r732, %r728, %r728, 5;
	add.s32 	%r733, %r732, %r713;
	add.s32 	%r734, %r733, %r731;
	add.s32 	%r735, %r734, %r240;
	add.s32 	%r736, %r735, 1859775393;
	shf.l.wrap.b32 	%r737, %r720, %r720, 30;
	xor.b32  	%r738, %r737, %r729;
	xor.b32  	%r739, %r738, %r728;
	shf.l.wrap.b32 	%r740, %r736, %r736, 5;
	add.s32 	%r741, %r740, %r721;
	add.s32 	%r742, %r741, %r739;
	add.s32 	%r743, %r742, %r244;
	add.s32 	%r744, %r743, 1859775393;
	shf.l.wrap.b32 	%r745, %r728, %r728, 30;
	or.b32  	%r746, %r745, %r737;
	and.b32  	%r747, %r736, %r746;
	and.b32  	%r748, %r745, %r737;
	or.b32  	%r749, %r747, %r748;
	shf.l.wrap.b32 	%r750, %r744, %r744, 5;
	add.s32 	%r751, %r750, %r729;
	add.s32 	%r752, %r751, %r749;
	add.s32 	%r753, %r752, %r248;
	add.s32 	%r754, %r753, -1894007588;
	shf.l.wrap.b32 	%r755, %r736, %r736, 30;
	or.b32  	%r756, %r755, %r745;
	and.b32  	%r757, %r744, %r756;
	and.b32  	%r758, %r755, %r745;
	or.b32  	%r759, %r757, %r758;
	shf.l.wrap.b32 	%r760, %r754, %r754, 5;
	add.s32 	%r761, %r760, %r737;
	add.s32 	%r762, %r761, %r759;
	add.s32 	%r763, %r762, %r252;
	add.s32 	%r764, %r763, -1894007588;
	shf.l.wrap.b32 	%r765, %r744, %r744, 30;
	or.b32  	%r766, %r765, %r755;
	and.b32  	%r767, %r754, %r766;
	and.b32  	%r768, %r765, %r755;
	or.b32  	%r769, %r767, %r768;
	shf.l.wrap.b32 	%r770, %r764, %r764, 5;
	add.s32 	%r771, %r770, %r745;
	add.s32 	%r772, %r771, %r769;
	add.s32 	%r773, %r772, %r256;
	add.s32 	%r774, %r773, -1894007588;
	shf.l.wrap.b32 	%r775, %r754, %r754, 30;
	or.b32  	%r776, %r775, %r765;
	and.b32  	%r777, %r764, %r776;
	and.b32  	%r778, %r775, %r765;
	or.b32  	%r779, %r777, %r778;
	shf.l.wrap.b32 	%r780, %r774, %r774, 5;
	add.s32 	%r781, %r780, %r755;
	add.s32 	%r782, %r781, %r779;
	add.s32 	%r783, %r782, %r260;
	add.s32 	%r784, %r783, -1894007588;
	shf.l.wrap.b32 	%r785, %r764, %r764, 30;
	or.b32  	%r786, %r785, %r775;
	and.b32  	%r787, %r774, %r786;
	and.b32  	%r788, %r785, %r775;
	or.b32  	%r789, %r787, %r788;
	shf.l.wrap.b32 	%r790, %r784, %r784, 5;
	add.s32 	%r791, %r790, %r765;
	add.s32 	%r792, %r791, %r789;
	add.s32 	%r793, %r792, %r264;
	add.s32 	%r794, %r793, -1894007588;
	shf.l.wrap.b32 	%r795, %r774, %r774, 30;
	or.b32  	%r796, %r795, %r785;
	and.b32  	%r797, %r784, %r796;
	and.b32  	%r798, %r795, %r785;
	or.b32  	%r799, %r797, %r798;
	shf.l.wrap.b32 	%r800, %r794, %r794, 5;
	add.s32 	%r801, %r800, %r775;
	add.s32 	%r802, %r801, %r799;
	add.s32 	%r803, %r802, %r268;
	add.s32 	%r804, %r803, -1894007588;
	shf.l.wrap.b32 	%r805, %r784, %r784, 30;
	or.b32  	%r806, %r805, %r795;
	and.b32  	%r807, %r794, %r806;
	and.b32  	%r808, %r805, %r795;
	or.b32  	%r809, %r807, %r808;
	shf.l.wrap.b32 	%r810, %r804, %r804, 5;
	add.s32 	%r811, %r810, %r785;
	add.s32 	%r812, %r811, %r809;
	add.s32 	%r813, %r812, %r272;
	add.s32 	%r814, %r813, -1894007588;
	shf.l.wrap.b32 	%r815, %r794, %r794, 30;
	or.b32  	%r816, %r815, %r805;
	and.b32  	%r817, %r804, %r816;
	and.b32  	%r818, %r815, %r805;
	or.b32  	%r819, %r817, %r818;
	shf.l.wrap.b32 	%r820, %r814, %r814, 5;
	add.s32 	%r821, %r820, %r795;
	add.s32 	%r822, %r821, %r819;
	add.s32 	%r823, %r822, %r276;
	add.s32 	%r824, %r823, -1894007588;
	shf.l.wrap.b32 	%r825, %r804, %r804, 30;
	or.b32  	%r826, %r825, %r815;
	and.b32  	%r827, %r814, %r826;
	and.b32  	%r828, %r825, %r815;
	or.b32  	%r829, %r827, %r828;
	shf.l.wrap.b32 	%r830, %r824, %r824, 5;
	add.s32 	%r831, %r830, %r805;
	add.s32 	%r832, %r831, %r829;
	add.s32 	%r833, %r832, %r280;
	add.s32 	%r834, %r833, -1894007588;
	shf.l.wrap.b32 	%r835, %r814, %r814, 30;
	or.b32  	%r836, %r835, %r825;
	and.b32  	%r837, %r824, %r836;
	and.b32  	%r838, %r835, %r825;
	or.b32  	%r839, %r837, %r838;
	shf.l.wrap.b32 	%r840, %r834, %r834, 5;
	add.s32 	%r841, %r840, %r815;
	add.s32 	%r842, %r841, %r839;
	add.s32 	%r843, %r842, %r284;
	add.s32 	%r844, %r843, -1894007588;
	shf.l.wrap.b32 	%r845, %r824, %r824, 30;
	or.b32  	%r846, %r845, %r835;
	and.b32  	%r847, %r834, %r846;
	and.b32  	%r848, %r845, %r835;
	or.b32  	%r849, %r847, %r848;
	shf.l.wrap.b32 	%r850, %r844, %r844, 5;
	add.s32 	%r851, %r850, %r825;
	add.s32 	%r852, %r851, %r849;
	add.s32 	%r853, %r852, %r288;
	add.s32 	%r854, %r853, -1894007588;
	shf.l.wrap.b32 	%r855, %r834, %r834, 30;
	or.b32  	%r856, %r855, %r845;
	and.b32  	%r857, %r844, %r856;
	and.b32  	%r858, %r855, %r845;
	or.b32  	%r859, %r857, %r858;
	shf.l.wrap.b32 	%r860, %r854, %r854, 5;
	add.s32 	%r861, %r860, %r835;
	add.s32 	%r862, %r861, %r859;
	add.s32 	%r863, %r862, %r292;
	add.s32 	%r864, %r863, -1894007588;
	shf.l.wrap.b32 	%r865, %r844, %r844, 30;
	or.b32  	%r866, %r865, %r855;
	and.b32  	%r867, %r854, %r866;
	and.b32  	%r868, %r865, %r855;
	or.b32  	%r869, %r867, %r868;
	shf.l.wrap.b32 	%r870, %r864, %r864, 5;
	add.s32 	%r871, %r870, %r845;
	add.s32 	%r872, %r871, %r869;
	add.s32 	%r873, %r872, %r296;
	add.s32 	%r874, %r873, -1894007588;
	shf.l.wrap.b32 	%r875, %r854, %r854, 30;
	or.b32  	%r876, %r875, %r865;
	and.b32  	%r877, %r864, %r876;
	and.b32  	%r878, %r875, %r865;
	or.b32  	%r879, %r877, %r878;
	shf.l.wrap.b32 	%r880, %r874, %r874, 5;
	add.s32 	%r881, %r880, %r855;
	add.s32 	%r882, %r881, %r879;
	add.s32 	%r883, %r882, %r300;
	add.s32 	%r884, %r883, -1894007588;
	shf.l.wrap.b32 	%r885, %r864, %r864, 30;
	or.b32  	%r886, %r885, %r875;
	and.b32  	%r887, %r874, %r886;
	and.b32  	%r888, %r885, %r875;
	or.b32  	%r889, %r887, %r888;
	shf.l.wrap.b32 	%r890, %r884, %r884, 5;
	add.s32 	%r891, %r890, %r865;
	add.s32 	%r892, %r891, %r889;
	add.s32 	%r893, %r892, %r304;
	add.s32 	%r894, %r893, -1894007588;
	shf.l.wrap.b32 	%r895, %r874, %r874, 30;
	or.b32  	%r896, %r895, %r885;
	and.b32  	%r897, %r884, %r896;
	and.b32  	%r898, %r895, %r885;
	or.b32  	%r899, %r897, %r898;
	shf.l.wrap.b32 	%r900, %r894, %r894, 5;
	add.s32 	%r901, %r900, %r875;
	add.s32 	%r902, %r901, %r899;
	add.s32 	%r903, %r902, %r308;
	add.s32 	%r904, %r903, -1894007588;
	shf.l.wrap.b32 	%r905, %r884, %r884, 30;
	or.b32  	%r906, %r905, %r895;
	and.b32  	%r907, %r894, %r906;
	and.b32  	%r908, %r905, %r895;
	or.b32  	%r909, %r907, %r908;
	shf.l.wrap.b32 	%r910, %r904, %r904, 5;
	add.s32 	%r911, %r910, %r885;
	add.s32 	%r912, %r911, %r909;
	add.s32 	%r913, %r912, %r312;
	add.s32 	%r914, %r913, -1894007588;
	shf.l.wrap.b32 	%r915, %r894, %r894, 30;
	or.b32  	%r916, %r915, %r905;
	and.b32  	%r917, %r904, %r916;
	and.b32  	%r918, %r915, %r905;
	or.b32  	%r919, %r917, %r918;
	shf.l.wrap.b32 	%r920, %r914, %r914, 5;
	add.s32 	%r921, %r920, %r895;
	add.s32 	%r922, %r921, %r919;
	add.s32 	%r923, %r922, %r316;
	add.s32 	%r924, %r923, -1894007588;
	shf.l.wrap.b32 	%r925, %r904, %r904, 30;
	or.b32  	%r926, %r925, %r915;
	and.b32  	%r927, %r914, %r926;
	and.b32  	%r928, %r925, %r915;
	or.b32  	%r929, %r927, %r928;
	shf.l.wrap.b32 	%r930, %r924, %r924, 5;
	add.s32 	%r931, %r930, %r905;
	add.s32 	%r932, %r931, %r929;
	add.s32 	%r933, %r932, %r320;
	add.s32 	%r934, %r933, -1894007588;
	shf.l.wrap.b32 	%r935, %r914, %r914, 30;
	or.b32  	%r936, %r935, %r925;
	and.b32  	%r937, %r924, %r936;
	and.b32  	%r938, %r935, %r925;
	or.b32  	%r939, %r937, %r938;
	shf.l.wrap.b32 	%r940, %r934, %r934, 5;
	add.s32 	%r941, %r940, %r915;
	add.s32 	%r942, %r941, %r939;
	add.s32 	%r943, %r942, %r324;
	add.s32 	%r944, %r943, -1894007588;
	shf.l.wrap.b32 	%r945, %r924, %r924, 30;
	xor.b32  	%r946, %r945, %r935;
	xor.b32  	%r947, %r946, %r934;
	shf.l.wrap.b32 	%r948, %r944, %r944, 5;
	add.s32 	%r949, %r948, %r925;
	add.s32 	%r950, %r949, %r947;
	add.s32 	%r951, %r950, %r328;
	add.s32 	%r952, %r951, -899497514;
	shf.l.wrap.b32 	%r953, %r934, %r934, 30;
	xor.b32  	%r954, %r953, %r945;
	xor.b32  	%r955, %r954, %r944;
	shf.l.wrap.b32 	%r956, %r952, %r952, 5;
	add.s32 	%r957, %r956, %r935;
	add.s32 	%r958, %r957, %r955;
	add.s32 	%r959, %r958, %r332;
	add.s32 	%r960, %r959, -899497514;
	shf.l.wrap.b32 	%r961, %r944, %r944, 30;
	xor.b32  	%r962, %r961, %r953;
	xor.b32  	%r963, %r962, %r952;
	shf.l.wrap.b32 	%r964, %r960, %r960, 5;
	add.s32 	%r965, %r964, %r945;
	add.s32 	%r966, %r965, %r963;
	add.s32 	%r967, %r966, %r336;
	add.s32 	%r968, %r967, -899497514;
	shf.l.wrap.b32 	%r969, %r952, %r952, 30;
	xor.b32  	%r970, %r969, %r961;
	xor.b32  	%r971, %r970, %r960;
	shf.l.wrap.b32 	%r972, %r968, %r968, 5;
	add.s32 	%r973, %r972, %r953;
	add.s32 	%r974, %r973, %r971;
	add.s32 	%r975, %r974, %r340;
	add.s32 	%r976, %r975, -899497514;
	shf.l.wrap.b32 	%r977, %r960, %r960, 30;
	xor.b32  	%r978, %r977, %r969;
	xor.b32  	%r979, %r978, %r968;
	shf.l.wrap.b32 	%r980, %r976, %r976, 5;
	add.s32 	%r981, %r980, %r961;
	add.s32 	%r982, %r981, %r979;
	add.s32 	%r983, %r982, %r344;
	add.s32 	%r984, %r983, -899497514;
	shf.l.wrap.b32 	%r985, %r968, %r968, 30;
	xor.b32  	%r986, %r985, %r977;
	xor.b32  	%r987, %r986, %r976;
	shf.l.wrap.b32 	%r988, %r984, %r984, 5;
	add.s32 	%r989, %r988, %r969;
	add.s32 	%r990, %r989, %r987;
	add.s32 	%r991, %r990, %r348;
	add.s32 	%r992, %r991, -899497514;
	shf.l.wrap.b32 	%r993, %r976, %r976, 30;
	xor.b32  	%r994, %r993, %r985;
	xor.b32  	%r995, %r994, %r984;
	shf.l.wrap.b32 	%r996, %r992, %r992, 5;
	add.s32 	%r997, %r996, %r977;
	add.s32 	%r998, %r997, %r995;
	add.s32 	%r999, %r998, %r352;
	add.s32 	%r1000, %r999, -899497514;
	shf.l.wrap.b32 	%r1001, %r984, %r984, 30;
	xor.b32  	%r1002, %r1001, %r993;
	xor.b32  	%r1003, %r1002, %r992;
	shf.l.wrap.b32 	%r1004, %r1000, %r1000, 5;
	add.s32 	%r1005, %r1004, %r985;
	add.s32 	%r1006, %r1005, %r1003;
	add.s32 	%r1007, %r1006, %r356;
	add.s32 	%r1008, %r1007, -899497514;
	shf.l.wrap.b32 	%r1009, %r992, %r992, 30;
	xor.b32  	%r1010, %r1009, %r1001;
	xor.b32  	%r1011, %r1010, %r1000;
	shf.l.wrap.b32 	%r1012, %r1008, %r1008, 5;
	add.s32 	%r1013, %r1012, %r993;
	add.s32 	%r1014, %r1013, %r1011;
	add.s32 	%r1015, %r1014, %r360;
	add.s32 	%r1016, %r1015, -899497514;
	shf.l.wrap.b32 	%r1017, %r1000, %r1000, 30;
	xor.b32  	%r1018, %r1017, %r1009;
	xor.b32  	%r1019, %r1018, %r1008;
	shf.l.wrap.b32 	%r1020, %r1016, %r1016, 5;
	add.s32 	%r1021, %r1020, %r1001;
	add.s32 	%r1022, %r1021, %r1019;
	add.s32 	%r1023, %r1022, %r364;
	add.s32 	%r1024, %r1023, -899497514;
	shf.l.wrap.b32 	%r1025, %r1008, %r1008, 30;
	xor.b32  	%r1026, %r1025, %r1017;
	xor.b32  	%r1027, %r1026, %r1016;
	shf.l.wrap.b32 	%r1028, %r1024, %r1024, 5;
	add.s32 	%r1029, %r1028, %r1009;
	add.s32 	%r1030, %r1029, %r1027;
	add.s32 	%r1031, %r1030, %r368;
	add.s32 	%r1032, %r1031, -899497514;
	shf.l.wrap.b32 	%r1033, %r1016, %r1016, 30;
	xor.b32  	%r1034, %r1033, %r1025;
	xor.b32  	%r1035, %r1034, %r1024;
	shf.l.wrap.b32 	%r1036, %r1032, %r1032, 5;
	add.s32 	%r1037, %r1036, %r1017;
	add.s32 	%r1038, %r1037, %r1035;
	add.s32 	%r1039, %r1038, %r372;
	add.s32 	%r1040, %r1039, -899497514;
	shf.l.wrap.b32 	%r1041, %r1024, %r1024, 30;
	xor.b32  	%r1042, %r1041, %r1033;
	xor.b32  	%r1043, %r1042, %r1032;
	shf.l.wrap.b32 	%r1044, %r1040, %r1040, 5;
	add.s32 	%r1045, %r1044, %r1025;
	add.s32 	%r1046, %r1045, %r1043;
	add.s32 	%r1047, %r1046, %r376;
	add.s32 	%r1048, %r1047, -899497514;
	shf.l.wrap.b32 	%r1049, %r1032, %r1032, 30;
	xor.b32  	%r1050, %r1049, %r1041;
	xor.b32  	%r1051, %r1050, %r1040;
	shf.l.wrap.b32 	%r1052, %r1048, %r1048, 5;
	add.s32 	%r1053, %r1052, %r1033;
	add.s32 	%r1054, %r1053, %r1051;
	add.s32 	%r1055, %r1054, %r380;
	add.s32 	%r1056, %r1055, -899497514;
	shf.l.wrap.b32 	%r1057, %r1040, %r1040, 30;
	xor.b32  	%r1058, %r1057, %r1049;
	xor.b32  	%r1059, %r1058, %r1048;
	shf.l.wrap.b32 	%r1060, %r1056, %r1056, 5;
	add.s32 	%r1061, %r1060, %r1041;
	add.s32 	%r1062, %r1061, %r1059;
	add.s32 	%r1063, %r1062, %r384;
	add.s32 	%r1064, %r1063, -899497514;
	shf.l.wrap.b32 	%r1065, %r1048, %r1048, 30;
	xor.b32  	%r1066, %r1065, %r1057;
	xor.b32  	%r1067, %r1066, %r1056;
	shf.l.wrap.b32 	%r1068, %r1064, %r1064, 5;
	add.s32 	%r1069, %r1068, %r1049;
	add.s32 	%r1070, %r1069, %r1067;
	add.s32 	%r1071, %r1070, %r388;
	add.s32 	%r1072, %r1071, -899497514;
	shf.l.wrap.b32 	%r1073, %r1056, %r1056, 30;
	xor.b32  	%r1074, %r1073, %r1065;
	xor.b32  	%r1075, %r1074, %r1064;
	shf.l.wrap.b32 	%r1076, %r1072, %r1072, 5;
	add.s32 	%r1077, %r1076, %r1057;
	add.s32 	%r1078, %r1077, %r1075;
	add.s32 	%r1079, %r1078, %r392;
	add.s32 	%r1080, %r1079, -899497514;
	shf.l.wrap.b32 	%r1081, %r1064, %r1064, 30;
	xor.b32  	%r1082, %r1081, %r1073;
	xor.b32  	%r1083, %r1082, %r1072;
	shf.l.wrap.b32 	%r1084, %r1080, %r1080, 5;
	add.s32 	%r1085, %r1084, %r1065;
	add.s32 	%r1086, %r1085, %r1083;
	add.s32 	%r1087, %r1086, %r396;
	add.s32 	%r1088, %r1087, -899497514;
	shf.l.wrap.b32 	%r1089, %r1072, %r1072, 30;
	xor.b32  	%r1090, %r1089, %r1081;
	xor.b32  	%r1091, %r1090, %r1080;
	shf.l.wrap.b32 	%r1092, %r1088, %r1088, 5;
	add.s32 	%r1093, %r1092, %r1073;
	add.s32 	%r1094, %r1093, %r1091;
	add.s32 	%r1095, %r1094, %r400;
	add.s32 	%r1096, %r1095, -899497514;
	shf.l.wrap.b32 	%r1097, %r1080, %r1080, 30;
	xor.b32  	%r1098, %r1097, %r1089;
	xor.b32  	%r1099, %r1098, %r1088;
	shf.l.wrap.b32 	%r1100, %r1096, %r1096, 5;
	add.s32 	%r1101, %r1100, %r1081;
	add.s32 	%r1102, %r1101, %r1099;
	add.s32 	%r1103, %r1102, %r404;
	shf.l.wrap.b32 	%r1104, %r1088, %r1088, 30;
	add.s32 	%r1105, %r1103, 833086679;
	add.s32 	%r1106, %r1095, -1171231393;
	add.s32 	%r1107, %r1104, -1732584194;
	add.s32 	%r1108, %r1097, 271733878;
	add.s32 	%r1109, %r1089, -1009589776;
	shr.u32 	%r1110, %r1105, 24;
	st.global.u8 	[%rd9], %r1110;
	shr.u32 	%r1111, %r1105, 16;
	st.global.u8 	[%rd9+1], %r1111;
	shr.u32 	%r1112, %r1105, 8;
	st.global.u8 	[%rd9+2], %r1112;
	st.global.u8 	[%rd9+3], %r1105;
	shr.u32 	%r1113, %r1106, 24;
	st.global.u8 	[%rd9+4], %r1113;
	shr.u32 	%r1114, %r1106, 16;
	st.global.u8 	[%rd9+5], %r1114;
	shr.u32 	%r1115, %r1106, 8;
	st.global.u8 	[%rd9+6], %r1115;
	st.global.u8 	[%rd9+7], %r1106;
	shr.u32 	%r1116, %r1107, 24;
	st.global.u8 	[%rd9+8], %r1116;
	shr.u32 	%r1117, %r1107, 16;
	st.global.u8 	[%rd9+9], %r1117;
	shr.u32 	%r1118, %r1107, 8;
	st.global.u8 	[%rd9+10], %r1118;
	st.global.u8 	[%rd9+11], %r1107;
	shr.u32 	%r1119, %r1108, 24;
	st.global.u8 	[%rd9+12], %r1119;
	shr.u32 	%r1120, %r1108, 16;
	st.global.u8 	[%rd9+13], %r1120;
	shr.u32 	%r1121, %r1108, 8;
	st.global.u8 	[%rd9+14], %r1121;
	st.global.u8 	[%rd9+15], %r1108;
	shr.u32 	%r1122, %r1109, 24;
	st.global.u8 	[%rd9+16], %r1122;
	shr.u32 	%r1123, %r1109, 16;
	st.global.u8 	[%rd9+17], %r1123;
	shr.u32 	%r1124, %r1109, 8;
	st.global.u8 	[%rd9+18], %r1124;
	st.global.u8 	[%rd9+19], %r1109;
$L__BB12_2:
	ret;

}
	// .globl	_Z11sha1_kernelILi13EEvPKhPhm
.visible .entry _Z11sha1_kernelILi13EEvPKhPhm(
	.param .u64 .ptr .align 1 _Z11sha1_kernelILi13EEvPKhPhm_param_0,
	.param .u64 .ptr .align 1 _Z11sha1_kernelILi13EEvPKhPhm_param_1,
	.param .u64 _Z11sha1_kernelILi13EEvPKhPhm_param_2
)
{
	.reg .pred 	%p<2>;
	.reg .b16 	%rs<17>;
	.reg .b32 	%r<1125>;
	.reg .b64 	%rd<10>;

	ld.param.u64 	%rd2, [_Z11sha1_kernelILi13EEvPKhPhm_param_0];
	ld.param.u64 	%rd3, [_Z11sha1_kernelILi13EEvPKhPhm_param_1];
	ld.param.u64 	%rd4, [_Z11sha1_kernelILi13EEvPKhPhm_param_2];
	mov.u32 	%r1, %ctaid.x;
	mov.u32 	%r2, %ntid.x;
	mov.u32 	%r3, %tid.x;
	mad.lo.s32 	%r4, %r1, %r2, %r3;
	cvt.u64.u32 	%rd1, %r4;
	setp.le.u64 	%p1, %rd4, %rd1;
	@%p1 bra 	$L__BB13_2;
	cvta.to.global.u64 	%rd5, %rd3;
	cvta.to.global.u64 	%rd6, %rd2;
	shl.b64 	%rd7, %rd1, 6;
	add.s64 	%rd8, %rd6, %rd7;
	mad.lo.s64 	%rd9, %rd1, 20, %rd5;
	ld.global.u8 	%r5, [%rd8];
	shl.b32 	%r6, %r5, 24;
	ld.global.u8 	%r7, [%rd8+1];
	shl.b32 	%r8, %r7, 16;
	or.b32  	%r9, %r8, %r6;
	ld.global.u8 	%rs1, [%rd8+2];
	mul.wide.u16 	%r10, %rs1, 256;
	or.b32  	%r11, %r9, %r10;
	ld.global.u8 	%r12, [%rd8+3];
	or.b32  	%r13, %r11, %r12;
	ld.global.u8 	%r14, [%rd8+4];
	shl.b32 	%r15, %r14, 24;
	ld.global.u8 	%r16, [%rd8+5];
	shl.b32 	%r17, %r16, 16;
	or.b32  	%r18, %r17, %r15;
	ld.global.u8 	%rs2, [%rd8+6];
	mul.wide.u16 	%r19, %rs2, 256;
	or.b32  	%r20, %r18, %r19;
	ld.global.u8 	%r21, [%rd8+7];
	or.b32  	%r22, %r20, %r21;
	ld.global.u8 	%r23, [%rd8+8];
	shl.b32 	%r24, %r23, 24;
	ld.global.u8 	%r25, [%rd8+9];
	shl.b32 	%r26, %r25, 16;
	or.b32  	%r27, %r26, %r24;
	ld.global.u8 	%rs3, [%rd8+10];
	mul.wide.u16 	%r28, %rs3, 256;
	or.b32  	%r29, %r27, %r28;
	ld.global.u8 	%r30, [%rd8+11];
	or.b32  	%r31, %r29, %r30;
	ld.global.u8 	%r32, [%rd8+12];
	shl.b32 	%r33, %r32, 24;
	ld.global.u8 	%r34, [%rd8+13];
	shl.b32 	%r35, %r34, 16;
	or.b32  	%r36, %r35, %r33;
	ld.global.u8 	%rs4, [%rd8+14];
	mul.wide.u16 	%r37, %rs4, 256;
	or.b32  	%r38, %r36, %r37;
	ld.global.u8 	%r39, [%rd8+15];
	or.b32  	%r40, %r38, %r39;
	ld.global.u8 	%r41, [%rd8+16];
	shl.b32 	%r42, %r41, 24;
	ld.global.u8 	%r43, [%rd8+17];
	shl.b32 	%r44, %r43, 16;
	or.b32  	%r45, %r44, %r42;
	ld.global.u8 	%rs5, [%rd8+18];
	mul.wide.u16 	%r46, %rs5, 256;
	or.b32  	%r47, %r45, %r46;
	ld.global.u8 	%r48, [%rd8+19];
	or.b32  	%r49, %r47, %r48;
	ld.global.u8 	%r50, [%rd8+20];
	shl.b32 	%r51, %r50, 24;
	ld.global.u8 	%r52, [%rd8+21];
	shl.b32 	%r53, %r52, 16;
	or.b32  	%r54, %r53, %r51;
	ld.global.u8 	%rs6, [%rd8+22];
	mul.wide.u16 	%r55, %rs6, 256;
	or.b32  	%r56, %r54, %r55;
	ld.global.u8 	%r57, [%rd8+23];
	or.b32  	%r58, %r56, %r57;
	ld.global.u8 	%r59, [%rd8+24];
	shl.b32 	%r60, %r59, 24;
	ld.global.u8 	%r61, [%rd8+25];
	shl.b32 	%r62, %r61, 16;
	or.b32  	%r63, %r62, %r60;
	ld.global.u8 	%rs7, [%rd8+26];
	mul.wide.u16 	%r64, %rs7, 256;
	or.b32  	%r65, %r63, %r64;
	ld.global.u8 	%r66, [%rd8+27];
	or.b32  	%r67, %r65, %r66;
	ld.global.u8 	%r68, [%rd8+28];
	shl.b32 	%r69, %r68, 24;
	ld.global.u8 	%r70, [%rd8+29];
	shl.b32 	%r71, %r70, 16;
	or.b32  	%r72, %r71, %r69;
	ld.global.u8 	%rs8, [%rd8+30];
	mul.wide.u16 	%r73, %rs8, 256;
	or.b32  	%r74, %r72, %r73;
	ld.global.u8 	%r75, [%rd8+31];
	or.b32  	%r76, %r74, %r75;
	ld.global.u8 	%r77, [%rd8+32];
	shl.b32 	%r78, %r77, 24;
	ld.global.u8 	%r79, [%rd8+33];
	shl.b32 	%r80, %r79, 16;
	or.b32  	%r81, %r80, %r78;
	ld.global.u8 	%rs9, [%rd8+34];
	mul.wide.u16 	%r82, %rs9, 256;
	or.b32  	%r83, %r81, %r82;
	ld.global.u8 	%r84, [%rd8+35];
	or.b32  	%r85, %r83, %r84;
	ld.global.u8 	%r86, [%rd8+36];
	shl.b32 	%r87, %r86, 24;
	ld.global.u8 	%r88, [%rd8+37];
	shl.b32 	%r89, %r88, 16;
	or.b32  	%r90, %r89, %r87;
	ld.global.u8 	%rs10, [%rd8+38];
	mul.wide.u16 	%r91, %rs10, 256;
	or.b32  	%r92, %r90, %r91;
	ld.global.u8 	%r93, [%rd8+39];
	or.b32  	%r94, %r92, %r93;
	ld.global.u8 	%r95, [%rd8+40];
	shl.b32 	%r96, %r95, 24;
	ld.global.u8 	%r97, [%rd8+41];
	shl.b32 	%r98, %r97, 16;
	or.b32  	%r99, %r98, %r96;
	ld.global.u8 	%rs11, [%rd8+42];
	mul.wide.u16 	%r100, %rs11, 256;
	or.b32  	%r101, %r99, %r100;
	ld.global.u8 	%r102, [%rd8+43];
	or.b32  	%r103, %r101, %r102;
	ld.global.u8 	%r104, [%rd8+44];
	shl.b32 	%r105, %r104, 24;
	ld.global.u8 	%r106, [%rd8+45];
	shl.b32 	%r107, %r106, 16;
	or.b32  	%r108, %r107, %r105;
	ld.global.u8 	%rs12, [%rd8+46];
	mul.wide.u16 	%r109, %rs12, 256;
	or.b32  	%r110, %r108, %r109;
	ld.global.u8 	%r111, [%rd8+47];
	or.b32  	%r112, %r110, %r111;
	ld.global.u8 	%r113, [%rd8+48];
	shl.b32 	%r114, %r113, 24;
	ld.global.u8 	%r115, [%rd8+49];
	shl.b32 	%r116, %r115, 16;
	or.b32  	%r117, %r116, %r114;
	ld.global.u8 	%rs13, [%rd8+50];
	mul.wide.u16 	%r118, %rs13, 256;
	or.b32  	%r119, %r117, %r118;
	ld.global.u8 	%r120, [%rd8+51];
	or.b32  	%r121, %r119, %r120;
	ld.global.u8 	%r122, [%rd8+52];
	shl.b32 	%r123, %r122, 24;
	ld.global.u8 	%r124, [%rd8+53];
	shl.b32 	%r125, %r124, 16;
	or.b32  	%r126, %r125, %r123;
	ld.global.u8 	%rs14, [%rd8+54];
	mul.wide.u16 	%r127, %rs14, 256;
	or.b32  	%r128, %r126, %r127;
	ld.global.u8 	%r129, [%rd8+55];
	or.b32  	%r130, %r128, %r129;
	ld.global.u8 	%r131, [%rd8+56];
	shl.b32 	%r132, %r131, 24;
	ld.global.u8 	%r133, [%rd8+57];
	shl.b32 	%r134, %r133, 16;
	or.b32  	%r135, %r134, %r132;
	ld.global.u8 	%rs15, [%rd8+58];
	mul.wide.u16 	%r136, %rs15, 256;
	or.b32  	%r137, %r135, %r136;
	ld.global.u8 	%r138, [%rd8+59];
	or.b32  	%r139, %r137, %r138;
	ld.global.u8 	%r140, [%rd8+60];
	shl.b32 	%r141, %r140, 24;
	ld.global.u8 	%r142, [%rd8+61];
	shl.b32 	%r143, %r142, 16;
	or.b32  	%r144, %r143, %r141;
	ld.global.u8 	%rs16, [%rd8+62];
	mul.wide.u16 	%r145, %rs16, 256;
	or.b32  	%r146, %r144, %r145;
	ld.global.u8 	%r147, [%rd8+63];
	or.b32  	%r148, %r146, %r147;
	xor.b32  	%r149, %r85, %r130;
	xor.b32  	%r150, %r149, %r31;
	xor.b32  	%r151, %r150, %r13;
	shf.l.wrap.b32 	%r152, %r151, %r151, 1;
	xor.b32  	%r153, %r94, %r139;
	xor.b32  	%r154, %r153, %r40;
	xor.b32  	%r155, %r154, %r22;
	shf.l.wrap.b32 	%r156, %r155, %r155, 1;
	xor.b32  	%r157, %r103, %r148;
	xor.b32  	%r158, %r157, %r49;
	xor.b32  	%r159, %r158, %r31;
	shf.l.wrap.b32 	%r160, %r159, %r159, 1;
	xor.b32  	%r161, %r112, %r152;
	xor.b32  	%r162, %r161, %r58;
	xor.b32  	%r163, %r162, %r40;
	shf.l.wrap.b32 	%r164, %r163, %r163, 1;
	xor.b32  	%r165, %r121, %r156;
	xor.b32  	%r166, %r165, %r67;
	xor.b32  	%r167, %r166, %r49;
	shf.l.wrap.b32 	%r168, %r167, %r167, 1;
	xor.b32  	%r169, %r130, %r160;
	xor.b32  	%r170, %r169, %r76;
	xor.b32  	%r171, %r170, %r58;
	shf.l.wrap.b32 	%r172, %r171, %r171, 1;
	xor.b32  	%r173, %r139, %r164;
	xor.b32  	%r174, %r173, %r85;
	xor.b32  	%r175, %r174, %r67;
	shf.l.wrap.b32 	%r176, %r175, %r175, 1;
	xor.b32  	%r177, %r148, %r168;
	xor.b32  	%r178, %r177, %r94;
	xor.b32  	%r179, %r178, %r76;
	shf.l.wrap.b32 	%r180, %r179, %r179, 1;
	xor.b32  	%r181, %r152, %r172;
	xor.b32  	%r182, %r181, %r103;
	xor.b32  	%r183, %r182, %r85;
	shf.l.wrap.b32 	%r184, %r183, %r183, 1;
	xor.b32  	%r185, %r156, %r176;
	xor.b32  	%r186, %r185, %r112;
	xor.b32  	%r187, %r186, %r94;
	shf.l.wrap.b32 	%r188, %r187, %r187, 1;
	xor.b32  	%r189, %r160, %r180;
	xor.b32  	%r190, %r189, %r121;
	xor.b32  	%r191, %r190, %r103;
	shf.l.wrap.b32 	%r192, %r191, %r191, 1;
	xor.b32  	%r193, %r164, %r184;
	xor.b32  	%r194, %r193, %r130;
	xor.b32  	%r195, %r194, %r112;
	shf.l.wrap.b32 	%r196, %r195, %r195, 1;
	xor.b32  	%r197, %r168, %r188;
	xor.b32  	%r198, %r197, %r139;
	xor.b32  	%r199, %r198, %r121;
	shf.l.wrap.b32 	%r200, %r199, %r199, 1;
	xor.b32  	%r201, %r172, %r192;
	xor.b32  	%r202, %r201, %r148;
	xor.b32  	%r203, %r202, %r130;
	shf.l.wrap.b32 	%r204, %r203, %r203, 1;
	xor.b32  	%r205, %r176, %r196;
	xor.b32  	%r206, %r205, %r152;
	xor.b32  	%r207, %r206, %r139;
	shf.l.wrap.b32 	%r208, %r207, %r207, 1;
	xor.b32  	%r209, %r180, %r200;
	xor.b32  	%r210, %r209, %r156;
	xor.b32  	%r211, %r210, %r148;
	shf.l.wrap.b32 	%r212, %r211, %r211, 1;
	xor.b32  	%r213, %r184, %r204;
	xor.b32  	%r214, %r213, %r160;
	xor.b32  	%r215, %r214, %r152;
	shf.l.wrap.b32 	%r216, %r215, %r215, 1;
	xor.b32  	%r217, %r188, %r208;
	xor.b32  	%r218, %r217, %r164;
	xor.b32  	%r219, %r218, %r156;
	shf.l.wrap.b32 	%r220, %r219, %r219, 1;
	xor.b32  	%r221, %r192, %r212;
	xor.b32  	%r222, %r221, %r168;
	xor.b32  	%r223, %r222, %r160;
	shf.l.wrap.b32 	%r224, %r223, %r223, 1;
	xor.b32  	%r225, %r196, %r216;
	xor.b32  	%r226, %r225, %r172;
	xor.b32  	%r227, %r226, %r164;
	shf.l.wrap.b32 	%r228, %r227, %r227, 1;
	xor.b32  	%r229, %r200, %r220;
	xor.b32  	%r230, %r229, %r176;
	xor.b32  	%r231, %r230, %r168;
	shf.l.wrap.b32 	%r232, %r231, %r231, 1;
	xor.b32  	%r233, %r204, %r224;
	xor.b32  	%r234, %r233, %r180;
	xor.b32  	%r235, %r234, %r172;
	shf.l.wrap.b32 	%r236, %r235, %r235, 1;
	xor.b32  	%r237, %r208, %r228;
	xor.b32  	%r238, %r237, %r184;
	xor.b32  	%r239, %r238, %r176;
	shf.l.wrap.b32 	%r240, %r239, %r239, 1;
	xor.b32  	%r241, %r212, %r232;
	xor.b32  	%r242, %r241, %r188;
	xor.b32  	%r243, %r242, %r180;
	shf.l.wrap.b32 	%r244, %r243, %r243, 1;
	xor.b32  	%r245, %r216, %r236;
	xor.b32  	%r246, %r245, %r192;
	xor.b32  	%r247, %r246, %r184;
	shf.l.wrap.b32 	%r248, %r247, %r247, 1;
	xor.b32  	%r249, %r220, %r240;
	xor.b32  	%r250, %r249, %r196;
	xor.b32  	%r251, %r250, %r188;
	shf.l.wrap.b32 	%r252, %r251, %r251, 1;
	xor.b32  	%r253, %r224, %r244;
	xor.b32  	%r254, %r253, %r200;
	xor.b32  	%r255, %r254, %r192;
	shf.l.wrap.b32 	%r256, %r255, %r255, 1;
	xor.b32  	%r257, %r228, %r248;
	xor.b32  	%r258, %r257, %r204;
	xor.b32  	%r259, %r258, %r196;
	shf.l.wrap.b32 	%r260, %r259, %r259, 1;
	xor.b32  	%r261, %r232, %r252;
	xor.b32  	%r262, %r261, %r208;
	xor.b32  	%r263, %r262, %r200;
	shf.l.wrap.b32 	%r264, %r263, %r263, 1;
	xor.b32  	%r265, %r236, %r256;
	xor.b32  	%r266, %r265, %r212;
	xor.b32  	%r267, %r266, %r204;
	shf.l.wrap.b32 	%r268, %r267, %r267, 1;
	xor.b32  	%r269, %r240, %r260;
	xor.b32  	%r270, %r269, %r216;
	xor.b32  	%r271, %r270, %r208;
	shf.l.wrap.b32 	%r272, %r271, %r271, 1;
	xor.b32  	%r273, %r244, %r264;
	xor.b32  	%r274, %r273, %r220;
	xor.b32  	%r275, %r274, %r212;
	shf.l.wrap.b32 	%r276, %r275, %r275, 1;
	xor.b32  	%r277, %r248, %r268;
	xor.b32  	%r278, %r277, %r224;
	xor.b32  	%r279, %r278, %r216;
	shf.l.wrap.b32 	%r280, %r279, %r279, 1;
	xor.b32  	%r281, %r252, %r272;
	xor.b32  	%r282, %r281, %r228;
	xor.b32  	%r283, %r282, %r220;
	shf.l.wrap.b32 	%r284, %r283, %r283, 1;
	xor.b32  	%r285, %r256, %r276;
	xor.b32  	%r286, %r285, %r232;
	xor.b32  	%r287, %r286, %r224;
	shf.l.wrap.b32 	%r288, %r287, %r287, 1;
	xor.b32  	%r289, %r260, %r280;
	xor.b32  	%r290, %r289, %r236;
	xor.b32  	%r291, %r290, %r228;
	shf.l.wrap.b32 	%r292, %r291, %r291, 1;
	xor.b32  	%r293, %r264, %r284;
	xor.b32  	%r294, %r293, %r240;
	xor.b32  	%r295, %r294, %r232;
	shf.l.wrap.b32 	%r296, %r295, %r295, 1;
	xor.b32  	%r297, %r268, %r288;
	xor.b32  	%r298, %r297, %r244;
	xor.b32  	%r299, %r298, %r236;
	shf.l.wrap.b32 	%r300, %r299, %r299, 1;
	xor.b32  	%r301, %r272, %r292;
	xor.b32  	%r302, %r301, %r248;
	xor.b32  	%r303, %r302, %r240;
	shf.l.wrap.b32 	%r304, %r303, %r303, 1;
	xor.b32  	%r305, %r276, %r296;
	xor.b32  	%r306, %r305, %r252;
	xor.b32  	%r307, %r306, %r244;
	shf.l.wrap.b32 	%r308, %r307, %r307, 1;
	xor.b32  	%r309, %r280, %r300;
	xor.b32  	%r310, %r309, %r256;
	xor.b32  	%r311, %r310, %r248;
	shf.l.wrap.b32 	%r312, %r311, %r311, 1;
	xor.b32  	%r313, %r284, %r304;
	xor.b32  	%r314, %r313, %r260;
	xor.b32  	%r315, %r314, %r252;
	shf.l.wrap.b32 	%r316, %r315, %r315, 1;
	xor.b32  	%r317, %r288, %r308;
	xor.b32  	%r318, %r317, %r264;
	xor.b32  	%r319, %r318, %r256;
	shf.l.wrap.b32 	%r320, %r319, %r319, 1;
	xor.b32  	%r321, %r292, %r312;
	xor.b32  	%r322, %r321, %r268;
	xor.b32  	%r323, %r322, %r260;
	shf.l.wrap.b32 	%r324, %r323, %r323, 1;
	xor.b32  	%r325, %r296, %r316;
	xor.b32  	%r326, %r325, %r272;
	xor.b32  	%r327, %r326, %r264;
	shf.l.wrap.b32 	%r328, %r327, %r327, 1;
	xor.b32  	%r329, %r300, %r320;
	xor.b32  	%r330, %r329, %r276;
	xor.b32  	%r331, %r330, %r268;
	shf.l.wrap.b32 	%r332, %r331, %r331, 1;
	xor.b32  	%r333, %r304, %r324;
	xor.b32  	%r334, %r333, %r280;
	xor.b32  	%r335, %r334, %r272;
	shf.l.wrap.b32 	%r336, %r335, %r335, 1;
	xor.b32  	%r337, %r308, %r328;
	xor.b32  	%r338, %r337, %r284;
	xor.b32  	%r339, %r338, %r276;
	shf.l.wrap.b32 	%r340, %r339, %r339, 1;
	xor.b32  	%r341, %r312, %r332;
	xor.b32  	%r342, %r341, %r288;
	xor.b32  	%r343, %r342, %r280;
	shf.l.wrap.b32 	%r344, %r343, %r343, 1;
	xor.b32  	%r345, %r316, %r336;
	xor.b32  	%r346, %r345, %r292;
	xor.b32  	%r347, %r346, %r284;
	shf.l.wrap.b32 	%r348, %r347, %r347, 1;
	xor.b32  	%r349, %r320, %r340;
	xor.b32  	%r350, %r349, %r296;
	xor.b32  	%r351, %r350, %r288;
	shf.l.wrap.b32 	%r352, %r351, %r351, 1;
	xor.b32  	%r353, %r324, %r344;
	xor.b32  	%r354, %r353, %r300;
	xor.b32  	%r355, %r354, %r292;
	shf.l.wrap.b32 	%r356, %r355, %r355, 1;
	xor.b32  	%r357, %r328, %r348;
	xor.b32  	%r358, %r357, %r304;
	xor.b32  	%r359, %r358, %r296;
	shf.l.wrap.b32 	%r360, %r359, %r359, 1;
	xor.b32  	%r361, %r332, %r352;
	xor.b32  	%r362, %r361, %r308;
	xor.b32  	%r363, %r362, %r300;
	shf.l.wrap.b32 	%r364, %r363, %r363, 1;
	xor.b32  	%r365, %r336, %r356;
	xor.b32  	%r366, %r365, %r312;
	xor.b32  	%r367, %r366, %r304;
	shf.l.wrap.b32 	%r368, %r367, %r367, 1;
	xor.b32  	%r369, %r340, %r360;
	xor.b32  	%r370, %r369, %r316;
	xor.b32  	%r371, %r370, %r308;
	shf.l.wrap.b32 	%r372, %r371, %r371, 1;
	xor.b32  	%r373, %r344, %r364;
	xor.b32  	%r374, %r373, %r320;
	xor.b32  	%r375, %r374, %r312;
	shf.l.wrap.b32 	%r376, %r375, %r375, 1;
	xor.b32  	%r377, %r348, %r368;
	xor.b32  	%r378, %r377, %r324;
	xor.b32  	%r379, %r378, %r316;
	shf.l.wrap.b32 	%r380, %r379, %r379, 1;
	xor.b32  	%r381, %r352, %r372;
	xor.b32  	%r382, %r381, %r328;
	xor.b32  	%r383, %r382, %r320;
	shf.l.wrap.b32 	%r384, %r383, %r383, 1;
	xor.b32  	%r385, %r356, %r376;
	xor.b32  	%r386, %r385, %r332;
	xor.b32  	%r387, %r386, %r324;
	shf.l.wrap.b32 	%r388, %r387, %r387, 1;
	xor.b32  	%r389, %r360, %r380;
	xor.b32  	%r390, %r389, %r336;
	xor.b32  	%r391, %r390, %r328;
	shf.l.wrap.b32 	%r392, %r391, %r391, 1;
	xor.b32  	%r393, %r364, %r384;
	xor.b32  	%r394, %r393, %r340;
	xor.b32  	%r395, %r394, %r332;
	shf.l.wrap.b32 	%r396, %r395, %r395, 1;
	xor.b32  	%r397, %r368, %r388;
	xor.b32  	%r398, %r397, %r344;
	xor.b32  	%r399, %r398, %r336;
	shf.l.wrap.b32 	%r400, %r399, %r399, 1;
	xor.b32  	%r401, %r372, %r392;
	xor.b32  	%r402, %r401, %r348;
	xor.b32  	%r403, %r402, %r340;
	shf.l.wrap.b32 	%r404, %r403, %r403, 1;
	add.s32 	%r405, %r13, -1615554381;
	shf.l.wrap.b32 	%r406, %r405, %r405, 5;
	add.s32 	%r407, %r406, %r22;
	add.s32 	%r408, %r407, 1722862861;
	not.b32 	%r409, %r408;
	and.b32  	%r410, %r405, 1506887872;
	sub.s32 	%r411, 1615554380, %r13;
	and.b32  	%r412, %r411, 2079550178;
	or.b32  	%r413, %r410, %r412;
	shf.l.wrap.b32 	%r414, %r408, %r408, 5;
	add.s32 	%r415, %r414, %r413;
	add.s32 	%r416, %r415, %r31;
	add.s32 	%r417, %r416, -214083945;
	shf.l.wrap.b32 	%r418, %r405, %r405, 30;
	and.b32  	%r419, %r408, %r418;
	and.b32  	%r420, %r409, 1506887872;
	or.b32  	%r421, %r419, %r420;
	shf.l.wrap.b32 	%r422, %r417, %r417, 5;
	add.s32 	%r423, %r422, %r421;
	add.s32 	%r424, %r423, %r40;
	add.s32 	%r425, %r424, -696916869;
	shf.l.wrap.b32 	%r426, %r408, %r408, 30;
	and.b32  	%r427, %r417, %r426;
	not.b32 	%r428, %r417;
	and.b32  	%r429, %r418, %r428;
	or.b32  	%r430, %r427, %r429;
	shf.l.wrap.b32 	%r431, %r425, %r425, 5;
	add.s32 	%r432, %r431, %r430;
	add.s32 	%r433, %r432, %r49;
	add.s32 	%r434, %r433, -1269579175;
	shf.l.wrap.b32 	%r435, %r417, %r417, 30;
	and.b32  	%r436, %r425, %r435;
	not.b32 	%r437, %r425;
	and.b32  	%r438, %r426, %r437;
	or.b32  	%r439, %r436, %r438;
	shf.l.wrap.b32 	%r440, %r434, %r434, 5;
	add.s32 	%r441, %r440, %r418;
	add.s32 	%r442, %r441, %r439;
	add.s32 	%r443, %r442, %r58;
	add.s32 	%r444, %r443, 1518500249;
	shf.l.wrap.b32 	%r445, %r425, %r425, 30;
	and.b32  	%r446, %r434, %r445;
	not.b32 	%r447, %r434;
	and.b32  	%r448, %r435, %r447;
	or.b32  	%r449, %r446, %r448;
	shf.l.wrap.b32 	%r450, %r444, %r444, 5;
	add.s32 	%r451, %r450, %r426;
	add.s32 	%r452, %r451, %r449;
	add.s32 	%r453, %r452, %r67;
	add.s32 	%r454, %r453, 1518500249;
	shf.l.wrap.b32 	%r455, %r434, %r434, 30;
	and.b32  	%r456, %r444, %r455;
	not.b32 	%r457, %r444;
	and.b32  	%r458, %r445, %r457;
	or.b32  	%r459, %r456, %r458;
	shf.l.wrap.b32 	%r460, %r454, %r454, 5;
	add.s32 	%r461, %r460, %r435;
	add.s32 	%r462, %r461, %r459;
	add.s32 	%r463, %r462, %r76;
	add.s32 	%r464, %r463, 1518500249;
	shf.l.wrap.b32 	%r465, %r444, %r444, 30;
	and.b32  	%r466, %r454, %r465;
	not.b32 	%r467, %r454;
	and.b32  	%r468, %r455, %r467;
	or.b32  	%r469, %r466, %r468;
	shf.l.wrap.b32 	%r470, %r464, %r464, 5;
	add.s32 	%r471, %r470, %r445;
	add.s32 	%r472, %r471, %r469;
	add.s32 	%r473, %r472, %r85;
	add.s32 	%r474, %r473, 1518500249;
	shf.l.wrap.b32 	%r475, %r454, %r454, 30;
	and.b32  	%r476, %r464, %r475;
	not.b32 	%r477, %r464;
	and.b32  	%r478, %r465, %r477;
	or.b32  	%r479, %r476, %r478;
	shf.l.wrap.b32 	%r480, %r474, %r474, 5;
	add.s32 	%r481, %r480, %r455;
	add.s32 	%r482, %r481, %r479;
	add.s32 	%r483, %r482, %r94;
	add.s32 	%r484, %r483, 1518500249;
	shf.l.wrap.b32 	%r485, %r464, %r464, 30;
	and.b32  	%r486, %r474, %r485;
	not.b32 	%r487, %r474;
	and.b32  	%r488, %r475, %r487;
	or.b32  	%r489, %r486, %r488;
	shf.l.wrap.b32 	%r490, %r484, %r484, 5;
	add.s32 	%r491, %r490, %r465;
	add.s32 	%r492, %r491, %r489;
	add.s32 	%r493, %r492, %r103;
	add.s32 	%r494, %r493, 1518500249;
	shf.l.wrap.b32 	%r495, %r474, %r474, 30;
	and.b32  	%r496, %r484, %r495;
	not.b32 	%r497, %r484;
	and.b32  	%r498, %r485, %r497;
	or.b32  	%r499, %r496, %r498;
	shf.l.wrap.b32 	%r500, %r494, %r494, 5;
	add.s32 	%r501, %r500, %r475;
	add.s32 	%r502, %r501, %r499;
	add.s32 	%r503, %r502, %r112;
	add.s32 	%r504, %r503, 1518500249;
	shf.l.wrap.b32 	%r505, %r484, %r484, 30;
	and.b32  	%r506, %r494, %r505;
	not.b32 	%r507, %r494;
	and.b32  	%r508, %r495, %r507;
	or.b32  	%r509, %r506, %r508;
	shf.l.wrap.b32 	%r510, %r504, %r504, 5;
	add.s32 	%r511, %r510, %r485;
	add.s32 	%r512, %r511, %r509;
	add.s32 	%r513, %r512, %r121;
	add.s32 	%r514, %r513, 1518500249;
	shf.l.wrap.b32 	%r515, %r494, %r494, 30;
	and.b32  	%r516, %r504, %r515;
	not.b32 	%r517, %r504;
	and.b32  	%r518, %r505, %r517;
	or.b32  	%r519, %r516, %r518;
	shf.l.wrap.b32 	%r520, %r514, %r514, 5;
	add.s32 	%r521, %r520, %r495;
	add.s32 	%r522, %r521, %r519;
	add.s32 	%r523, %r522, %r130;
	add.s32 	%r524, %r523, 1518500249;
	shf.l.wrap.b32 	%r525, %r504, %r504, 30;
	and.b32  	%r526, %r514, %r525;
	not.b32 	%r527, %r514;
	and.b32  	%r528, %r515, %r527;
	or.b32  	%r529, %r526, %r528;
	shf.l.wrap.b32 	%r530, %r524, %r524, 5;
	add.s32 	%r531, %r530, %r505;
	add.s32 	%r532, %r531, %r529;
	add.s32 	%r533, %r532, %r139;
	add.s32 	%r534, %r533, 1518500249;
	shf.l.wrap.b32 	%r535, %r514, %r514, 30;
	and.b32  	%r536, %r524, %r535;
	not.b32 	%r537, %r524;
	and.b32  	%r538, %r525, %r537;
	or.b32  	%r539, %r536, %r538;
	shf.l.wrap.b32 	%r540, %r534, %r534, 5;
	add.s32 	%r541, %r540, %r515;
	add.s32 	%r542, %r541, %r539;
	add.s32 	%r543, %r542, %r148;
	add.s32 	%r544, %r543, 1518500249;
	shf.l.wrap.b32 	%r545, %r524, %r524, 30;
	and.b32  	%r546, %r534, %r545;
	not.b32 	%r547, %r534;
	and.b32  	%r548, %r535, %r547;
	or.b32  	%r549, %r546, %r548;
	shf.l.wrap.b32 	%r550, %r544, %r544, 5;
	add.s32 	%r551, %r550, %r525;
	add.s32 	%r552, %r551, %r549;
	add.s32 	%r553, %r552, %r152;
	add.s32 	%r554, %r553, 1518500249;
	shf.l.wrap.b32 	%r555, %r534, %r534, 30;
	and.b32  	%r556, %r544, %r555;
	not.b32 	%r557, %r544;
	and.b32  	%r558, %r545, %r557;
	or.b32  	%r559, %r556, %r558;
	shf.l.wrap.b32 	%r560, %r554, %r554, 5;
	add.s32 	%r561, %r560, %r535;
	add.s32 	%r562, %r561, %r559;
	add.s32 	%r563, %r562, %r156;
	add.s32 	%r564, %r563, 1518500249;
	shf.l.wrap.b32 	%r565, %r544, %r544, 30;
	and.b32  	%r566, %r554, %r565;
	not.b32 	%r567, %r554;
	and.b32  	%r568, %r555, %r567;
	or.b32  	%r569, %r566, %r568;
	shf.l.wrap.b32 	%r570, %r564, %r564, 5;
	add.s32 	%r571, %r570, %r545;
	add.s32 	%r572, %r571, %r569;
	add.s32 	%r573, %r572, %r160;
	add.s32 	%r574, %r573, 1518500249;
	shf.l.wrap.b32 	%r575, %r554, %r554, 30;
	and.b32  	%r576, %r564, %r575;
	not.b32 	%r577, %r564;
	and.b32  	%r578, %r565, %r577;
	or.b32  	%r579, %r576, %r578;
	shf.l.wrap.b32 	%r580, %r574, %r574, 5;
	add.s32 	%r581, %r580, %r555;
	add.s32 	%r582, %r581, %r579;
	add.s32 	%r583, %r582, %r164;
	add.s32 	%r584, %r583, 1518500249;
	shf.l.wrap.b32 	%r585, %r564, %r564, 30;
	xor.b32  	%r586, %r585, %r575;
	xor.b32  	%r587, %r586, %r574;
	shf.l.wrap.b32 	%r588, %r584, %r584, 5;
	add.s32 	%r589, %r588, %r565;
	add.s32 	%r590, %r589, %r587;
	add.s32 	%r591, %r590, %r168;
	add.s32 	%r592, %r591, 1859775393;
	shf.l.wrap.b32 	%r593, %r574, %r574, 30;
	xor.b32  	%r594, %r593, %r585;
	xor.b32  	%r595, %r594, %r584;
	shf.l.wrap.b32 	%r596, %r592, %r592, 5;
	add.s32 	%r597, %r596, %r575;
	add.s32 	%r598, %r597, %r595;
	add.s32 	%r599, %r598, %r172;
	add.s32 	%r600, %r599, 1859775393;
	shf.l.wrap.b32 	%r601, %r584, %r584, 30;
	xor.b32  	%r602, %r601, %r593;
	xor.b32  	%r603, %r602, %r592;
	shf.l.wrap.b32 	%r604, %r600, %r600, 5;
	add.s32 	%r605, %r604, %r585;
	add.s32 	%r606, %r605, %r603;
	add.s32 	%r607, %r606, %r176;
	add.s32 	%r608, %r607, 1859775393;
	shf.l.wrap.b32 	%r609, %r592, %r592, 30;
	xor.b32  	%r610, %r609, %r601;
	xor.b32  	%r611, %r610, %r600;
	shf.l.wrap.b32 	%r612, %r608, %r608, 5;
	add.s32 	%r613, %r612, %r593;
	add.s32 	%r614, %r613, %r611;
	add.s32 	%r615, %r614, %r180;
	add.s32 	%r616, %r615, 1859775393;
	shf.l.wrap.b32 	%r617, %r600, %r600, 30;
	xor.b32  	%r618, %r617, %r609;
	xor.b32  	%r619, %r618, %r608;
	shf.l.wrap.b32 	%r620, %r616, %r616, 5;
	add.s32 	%r621, %r620, %r601;
	add.s32 	%r622, %r621, %r619;
	add.s32 	%r623, %r622, %r184;
	add.s32 	%r624, %r623, 1859775393;
	shf.l.wrap.b32 	%r625, %r608, %r608, 30;
	xor.b32  	%r626, %r625, %r617;
	xor.b32  	%r627, %r626, %r616;
	shf.l.wrap.b32 	%r628, %r624, %r624, 5;
	add.s32 	%r629, %r628, %r609;
	add.s32 	%r630, %r629, %r627;
	add.s32 	%r631, %r630, %r188;
	add.s32 	%r632, %r631, 1859775393;
	shf.l.wrap.b32 	%r633, %r616, %r616, 30;
	xor.b32  	%r634, %r633, %r625;
	xor.b32  	%r635, %r634, %r624;
	shf.l.wrap.b32 	%r636, %r632, %r632, 5;
	add.s32 	%r637, %r636, %r617;
	add.s32 	%r638, %r637, %r635;
	add.s32 	%r639, %r638, %r192;
	add.s32 	%r640, %r639, 1859775393;
	shf.l.wrap.b32 	%r641, %r624, %r624, 30;
	xor.b32  	%r642, %r641, %r633;
	xor.b32  	%r643, %r642, %r632;
	shf.l.wrap.b32 	%r644, %r640, %r640, 5;
	add.s32 	%r645, %r644, %r625;
	add.s32 	%r646, %r645, %r643;
	add.s32 	%r647, %r646, %r196;
	add.s32 	%r648, %r647, 1859775393;
	shf.l.wrap.b32 	%r649, %r632, %r632, 30;
	xor.b32  	%r650, %r649, %r641;
	xor.b32  	%r651, %r650, %r640;
	shf.l.wrap.b32 	%r652, %r648, %r648, 5;
	add.s32 	%r653, %r652, %r633;
	add.s32 	%r654, %r653, %r651;
	add.s32 	%r655, %r654, %r200;
	add.s32 	%r656, %r655, 1859775393;
	shf.l.wrap.b32 	%r657, %r640, %r640, 30;
	xor.b32  	%r658, %r657, %r649;
	xor.b32  	%r659, %r658, %r648;
	shf.l.wrap.b32 	%r660, %r656, %r656, 5;
	add.s32 	%r661, %r660, %r641;
	add.s32 	%r662, %r661, %r659;
	add.s32 	%r663, %r662, %r204;
	add.s32 	%r664, %r663, 1859775393;
	shf.l.wrap.b32 	%r665, %r648, %r648, 30;
	xor.b32  	%r666, %r665, %r657;
	xor.b32  	%r667, %r666, %r656;
	shf.l.wrap.b32 	%r668, %r664, %r664, 5;
	add.s32 	%r669, %r668, %r649;
	add.s32 	%r670, %r669, %r667;
	add.s32 	%r671, %r670, %r208;
	add.s32 	%r672, %r671, 1859775393;
	shf.l.wrap.b32 	%r673, %r656, %r656, 30;
	xor.b32  	%r674, %r673, %r665;
	xor.b32  	%r675, %r674, %r664;
	shf.l.wrap.b32 	%r676, %r672, %r672, 5;
	add.s32 	%r677, %r676, %r657;
	add.s32 	%r678, %r677, %r675;
	add.s32 	%r679, %r678, %r212;
	add.s32 	%r680, %r679, 1859775393;
	shf.l.wrap.b32 	%r681, %r664, %r664, 30;
	xor.b32  	%r682, %r681, %r673;
	xor.b32  	%r683, %r682, %r672;
	shf.l.wrap.b32 	%r684, %r680, %r680, 5;
	add.s32 	%r685, %r684, %r665;
	add.s32 	%r686, %r685, %r683;
	add.s32 	%r687, %r686, %r216;
	add.s32 	%r688, %r687, 1859775393;
	shf.l.wrap.b32 	%r689, %r672, %r672, 30;
	xor.b32  	%r690, %r689, %r681;
	xor.b32  	%r691, %r690, %r680;
	shf.l.wrap.b32 	%r692, %r688, %r688, 5;
	add.s32 	%r693, %r692, %r673;
	add.s32 	%r694, %r693, %r691;
	add.s32 	%r695, %r694, %r220;
	add.s32 	%r696, %r695, 1859775393;
	shf.l.wrap.b32 	%r697, %r680, %r680, 30;
	xor.b32  	%r698, %r697, %r689;
	xor.b32  	%r699, %r698, %r688;
	shf.l.wrap.b32 	%r700, %r696, %r696, 5;
	add.s32 	%r701, %r700, %r681;
	add.s32 	%r702, %r701, %r699;
	add.s32 	%r703, %r702, %r224;
	add.s32 	%r704, %r703, 1859775393;
	shf.l.wrap.b32 	%r705, %r688, %r688, 30;
	xor.b32  	%r706, %r705, %r697;
	xor.b32  	%r707, %r706, %r696;
	shf.l.wrap.b32 	%r708, %r704, %r704, 5;
	add.s32 	%r709, %r708, %r689;
	add.s32 	%r710, %r709, %r707;
	add.s32 	%r711, %r710, %r228;
	add.s32 	%r712, %r711, 1859775393;
	shf.l.wrap.b32 	%r713, %r696, %r696, 30;
	xor.b32  	%r714, %r713, %r705;
	xor.b32  	%r715, %r714, %r704;
	shf.l.wrap.b32 	%r716, %r712, %r712, 5;
	add.s32 	%r717, %r716, %r697;
	add.s32 	%r718, %r717, %r715;
	add.s32 	%r719, %r718, %r232;
	add.s32 	%r720, %r719, 1859775393;
	shf.l.wrap.b32 	%r721, %r704, %r704, 30;
	xor.b32  	%r722, %r721, %r713;
	xor.b32  	%r723, %r722, %r712;
	shf.l.wrap.b32 	%r724, %r720, %r720, 5;
	add.s32 	%r725, %r724, %r705;
	add.s32 	%r726, %r725, %r723;
	add.s32 	%r727, %r726, %r236;
	add.s32 	%r728, %r727, 1859775393;
	shf.l.wrap.b32 	%r729, %r712, %r712, 30;
	xor.b32  	%r730, %r729, %r721;
	xor.b32  	%r731, %r730, %r720;
	shf.l.wrap.b32 	%r732, %r728, %r728, 5;
	add.s32 	%r733, %r732, %r713;
	add.s32 	%r734, %r733, %r731;
	add.s32 	%r735, %r734, %r240;
	add.s32 	%r736, %r735, 1859775393;
	shf.l.wrap.b32 	%r737, %r720, %r720, 30;
	xor.b32  	%r738, %r737, %r729;
	xor.b32  	%r739, %r738, %r728;
	shf.l.wrap.b32 	%r740, %r736, %r736, 5;
	add.s32 	%r741, %r740, %r721;
	add.s32 	%r742, %r741, %r739;
	add.s32 	%r743, %r742, %r244;
	add.s32 	%r744, %r743, 1859775393;
	shf.l.wrap.b32 	%r745, %r728, %r728, 30;
	or.b32  	%r746, %r745, %r737;
	and.b32  	%r747, %r736, %r746;
	and.b32  	%r748, %r745, %r737;
	or.b32  	%r749, %r747, %r748;
	shf.l.wrap.b32 	%r750, %r744, %r744, 5;
	add.s32 	%r751, %r750, %r729;
	add.s32 	%r752, %r751, %r749;
	add.s32 	%r753, %r752, %r248;
	add.s32 	%r754, %r753, -1894007588;
	shf.l.wrap.b32 	%r755, %r736, %r736, 30;
	or.b32  	%r756, %r755, %r745;
	and.b32  	%r757, %r744, %r756;
	and.b32  	%r758, %r755, %r745;
	or.b32  	%r759, %r757, %r758;
	shf.l.wrap.b32 	%r760, %r754, %r754, 5;
	add.s32 	%r761, %r760, %r737;
	add.s32 	%r762, %r761, %r759;
	add.s32 	%r763, %r762, %r252;
	add.s32 	%r764, %r763, -1894007588;
	shf.l.wrap.b32 	%r765, %r744, %r744, 30;
	or.b32  	%r766, %r765, %r755;
	and.b32  	%r767, %r754, %r766;
	and.b32  	%r768, %r765, %r755;
	or.b32  	%r769, %r767, %r768;
	shf.l.wrap.b32 	%r770, %r764, %r764, 5;
	add.s32 	%r771, %r770, %r745;
	add.s32 	%r772, %r771, %r769;
	add.s32 	%r773, %r772, %r256;
	add.s32 	%r774, %r773, -1894007588;
	shf.l.wrap.b32 	%r775, %r754, %r754, 30;
	or.b32  	%r776, %r775, %r765;
	and.b32  	%r777, %r764, %r776;
	and.b32  	%r778, %r775, %r765;
	or.b32  	%r779, %r777, %r778;
	shf.l.wrap.b32 	%r780, %r774, %r774, 5;
	add.s32 	%r781, %r780, %r755;
	add.s32 	%r782, %r781, %r779;
	add.s32 	%r783, %r782, %r260;
	add.s32 	%r784, %r783, -1894007588;
	shf.l.wrap.b32 	%r785, %r764, %r764, 30;
	or.b32  	%r786, %r785, %r775;
	and.b32  	%r787, %r774, %r786;
	and.b32  	%r788, %r785, %r775;
	or.b32  	%r789, %r787, %r788;
	shf.l.wrap.b32 	%r790, %r784, %r784, 5;
	add.s32 	%r791, %r790, %r765;
	add.s32 	%r792, %r791, %r789;
	add.s32 	%r793, %r792, %r264;
	add.s32 	%r794, %r793, -1894007588;
	shf.l.wrap.b32 	%r795, %r774, %r774, 30;
	or.b32  	%r796, %r795, %r785;
	and.b32  	%r797, %r784, %r796;
	and.b32  	%r798, %r795, %r785;
	or.b32  	%r799, %r797, %r798;
	shf.l.wrap.b32 	%r800, %r794, %r794, 5;
	add.s32 	%r801, %r800, %r775;
	add.s32 	%r802, %r801, %r799;
	add.s32 	%r803, %r802, %r268;
	add.s32 	%r804, %r803, -1894007588;
	shf.l.wrap.b32 	%r805, %r784, %r784, 30;
	or.b32  	%r806, %r805, %r795;
	and.b32  	%r807, %r794, %r806;
	and.b32  	%r808, %r805, %r795;
	or.b32  	%r809, %r807, %r808;
	shf.l.wrap.b32 	%r810, %r804, %r804, 5;
	add.s32 	%r811, %r810, %r785;
	add.s32 	%r812, %r811, %r809;
	add.s32 	%r813, %r812, %r272;
	add.s32 	%r814, %r813, -1894007588;
	shf.l.wrap.b32 	%r815, %r794, %r794, 30;
	or.b32  	%r816, %r815, %r805;
	and.b32  	%r817, %r804, %r816;
	and.b32  	%r818, %r815, %r805;
	or.b32  	%r819, %r817, %r818;
	shf.l.wrap.b32 	%r820, %r814, %r814, 5;
	add.s32 	%r821, %r820, %r795;
	add.s32 	%r822, %r821, %r819;
	add.s32 	%r823, %r822, %r276;
	add.s32 	%r824, %r823, -1894007588;
	shf.l.wrap.b32 	%r825, %r804, %r804, 30;
	or.b32  	%r826, %r825, %r815;
	and.b32  	%r827, %r814, %r826;
	and.b32  	%r828, %r825, %r815;
	or.b32  	%r829, %r827, %r828;
	shf.l.wrap.b32 	%r830, %r824, %r824, 5;
	add.s32 	%r831, %r830, %r805;
	add.s32 	%r832, %r831, %r829;
	add.s32 	%r833, %r832, %r280;
	add.s32 	%r834, %r833, -1894007588;
	shf.l.wrap.b32 	%r835, %r814, %r814, 30;
	or.b32  	%r836, %r835, %r825;
	and.b32  	%r837, %r824, %r836;
	and.b32  	%r838, %r835, %r825;
	or.b32  	%r839, %r837, %r838;
	shf.l.wrap.b32 	%r840, %r834, %r834, 5;
	add.s32 	%r841, %r840, %r815;
	add.s32 	%r842, %r841, %r839;
	add.s32 	%r843, %r842, %r284;
	add.s32 	%r844, %r843, -1894007588;
	shf.l.wrap.b32 	%r845, %r824, %r824, 30;
	or.b32  	%r846, %r845, %r835;
	and.b32  	%r847, %r834, %r846;
	and.b32  	%r848, %r845, %r835;
	or.b32  	%r849, %r847, %r848;
	shf.l.wrap.b32 	%r850, %r844, %r844, 5;
	add.s32 	%r851, %r850, %r825;
	add.s32 	%r852, %r851, %r849;
	add.s32 	%r853, %r852, %r288;
	add.s32 	%r854, %r853, -1894007588;
	shf.l.wrap.b32 	%r855, %r834, %r834, 30;
	or.b32  	%r856, %r855, %r845;
	and.b32  	%r857, %r844, %r856;
	and.b32  	%r858, %r855, %r845;
	or.b32  	%r859, %r857, %r858;
	shf.l.wrap.b32 	%r860, %r854, %r854, 5;
	add.s32 	%r861, %r860, %r835;
	add.s32 	%r862, %r861, %r859;
	add.s32 	%r863, %r862, %r292;
	add.s32 	%r864, %r863, -1894007588;
	shf.l.wrap.b32 	%r865, %r844, %r844, 30;
	or.b32  	%r866, %r865, %r855;
	and.b32  	%r867, %r854, %r866;
	and.b32  	%r868, %r865, %r855;
	or.b32  	%r869, %r867, %r868;
	shf.l.wrap.b32 	%r870, %r864, %r864, 5;
	add.s32 	%r871, %r870, %r845;
	add.s32 	%r872, %r871, %r869;
	add.s32 	%r873, %r872, %r296;
	add.s32 	%r874, %r873, -1894007588;
	shf.l.wrap.b32 	%r875, %r854, %r854, 30;
	or.b32  	%r876, %r875, %r865;
	and.b32  	%r877, %r864, %r876;
	and.b32  	%r878, %r875, %r865;
	or.b32  	%r879, %r877, %r878;
	shf.l.wrap.b32 	%r880, %r874, %r874, 5;
	add.s32 	%r881, %r880, %r855;
	add.s32 	%r882, %r881, %r879;
	add.s32 	%r883, %r882, %r300;
	add.s32 	%r884, %r883, -1894007588;
	shf.l.wrap.b32 	%r885, %r864, %r864, 30;
	or.b32  	%r886, %r885, %r875;
	and.b32  	%r887, %r874, %r886;
	and.b32  	%r888, %r885, %r875;
	or.b32  	%r889, %r887, %r888;
	shf.l.wrap.b32 	%r890, %r884, %r884, 5;
	add.s32 	%r891, %r890, %r865;
	add.s32 	%r892, %r891, %r889;
	add.s32 	%r893, %r892, %r304;
	add.s32 	%r894, %r893, -1894007588;
	shf.l.wrap.b32 	%r895, %r874, %r874, 30;
	or.b32  	%r896, %r895, %r885;
	and.b32  	%r897, %r884, %r896;
	and.b32  	%r898, %r895, %r885;
	or.b32  	%r899, %r897, %r898;
	shf.l.wrap.b32 	%r900, %r894, %r894, 5;
	add.s32 	%r901, %r900, %r875;
	add.s32 	%r902, %r901, %r899;
	add.s32 	%r903, %r902, %r308;
	add.s32 	%r904, %r903, -1894007588;
	shf.l.wrap.b32 	%r905, %r884, %r884, 30;
	or.b32  	%r906, %r905, %r895;
	and.b32  	%r907, %r894, %r906;
	and.b32  	%r908, %r905, %r895;
	or.b32  	%r909, %r907, %r908;
	shf.l.wrap.b32 	%r910, %r904, %r904, 5;
	add.s32 	%r911, %r910, %r885;
	add.s32 	%r912, %r911, %r909;
	add.s32 	%r913, %r912, %r312;
	add.s32 	%r914, %r913, -1894007588;
	shf.l.wrap.b32 	%r915, %r894, %r894, 30;
	or.b32  	%r916, %r915, %r905;
	and.b32  	%r917, %r904, %r916;
	and.b32  	%r918, %r915, %r905;
	or.b32  	%r919, %r917, %r918;
	shf.l.wrap.b32 	%r920, %r914, %r914, 5;
	add.s32 	%r921, %r920, %r895;
	add.s32 	%r922, %r921, %r919;
	add.s32 	%r923, %r922, %r316;
	add.s32 	%r924, %r923, -1894007588;
	shf.l.wrap.b32 	%r925, %r904, %r904, 30;
	or.b32  	%r926, %r925, %r915;
	and.b32  	%r927, %r914, %r926;
	and.b32  	%r928, %r925, %r915;
	or.b32  	%r929, %r927, %r928;
	shf.l.wrap.b32 	%r930, %r924, %r924, 5;
	add.s32 	%r931, %r930, %r905;
	add.s32 	%r932, %r931, %r929;
	add.s32 	%r933, %r932, %r320;
	add.s32 	%r934, %r933, -1894007588;
	shf.l.wrap.b32 	%r935, %r914, %r914, 30;
	or.b32  	%r936, %r935, %r925;
	and.b32  	%r937, %r924, %r936;
	and.b32  	%r938, %r935, %r925;
	or.b32  	%r939, %r937, %r938;
	shf.l.wrap.b32 	%r940, %r934, %r934, 5;
	add.s32 	%r941, %r940, %r915;
	add.s32 	%r942, %r941, %r939;
	add.s32 	%r943, %r942, %r324;
	add.s32 	%r944, %r943, -1894007588;
	shf.l.wrap.b32 	%r945, %r924, %r924, 30;
	xor.b32  	%r946, %r945, %r935;
	xor.b32  	%r947, %r946, %r934;
	shf.l.wrap.b32 	%r948, %r944, %r944, 5;
	add.s32 	%r949, %r948, %r925;
	add.s32 	%r950, %r949, %r947;
	add.s32 	%r951, %r950, %r328;
	add.s32 	%r952, %r951, -899497514;
	shf.l.wrap.b32 	%r953, %r934, %r934, 30;
	xor.b32  	%r954, %r953, %r945;
	xor.b32  	%r955, %r954, %r944;
	shf.l.wrap.b32 	%r956, %r952, %r952, 5;
	add.s32 	%r957, %r956, %r935;
	add.s32 	%r958, %r957, %r955;
	add.s32 	%r959, %r958, %r332;
	add.s32 	%r960, %r959, -899497514;
	shf.l.wrap.b32 	%r961, %r944, %r944, 30;
	xor.b32  	%r962, %r961, %r953;
	xor.b32  	%r963, %r962, %r952;
	shf.l.wrap.b32 	%r964, %r960, %r960, 5;
	add.s32 	%r965, %r964, %r945;
	add.s32 	%r966, %r965, %r963;
	add.s32 	%r967, %r966, %r336;
	add.s32 	%r968, %r967, -899497514;
	shf.l.wrap.b32 	%r969, %r952, %r952, 30;
	xor.b32  	%r970, %r969, %r961;
	xor.b32  	%r971, %r970, %r960;
	shf.l.wrap.b32 	%r972, %r968, %r968, 5;
	add.s32 	%r973, %r972, %r953;
	add.s32 	%r974, %r973, %r971;
	add.s32 	%r975, %r974, %r340;
	add.s32 	%r976, %r975, -899497514;
	shf.l.wrap.b32 	%r977, %r960, %r960, 30;
	xor.b32  	%r978, %r977, %r969;
	xor.b32  	%r979, %r978, %r968;
	shf.l.wrap.b32 	%r980, %r976, %r976, 5;
	add.s32 	%r981, %r980, %r961;
	add.s32 	%r982, %r981, %r979;
	add.s32 	%r983, %r982, %r344;
	add.s32 	%r984, %r983, -899497514;
	shf.l.wrap.b32 	%r985, %r968, %r968, 30;
	xor.b32  	%r986, %r985, %r977;
	xor.b32  	%r987, %r986, %r976;
	shf.l.wrap.b32 	%r988, %r984, %r984, 5;
	add.s32 	%r989, %r988, %r969;
	add.s32 	%r990, %r989, %r987;
	add.s32 	%r991, %r990, %r348;
	add.s32 	%r992, %r991, -899497514;
	shf.l.wrap.b32 	%r993, %r976, %r976, 30;
	xor.b32  	%r994, %r993, %r985;
	xor.b32  	%r995, %r994, %r984;
	shf.l.wrap.b32 	%r996, %r992, %r992, 5;
	add.s32 	%r997, %r996, %r977;
	add.s32 	%r998, %r997, %r995;
	add.s32 	%r999, %r998, %r352;
	add.s32 	%r1000, %r999, -899497514;
	shf.l.wrap.b32 	%r1001, %r984, %r984, 30;
	xor.b32  	%r1002, %r1001, %r993;
	xor.b32  	%r1003, %r1002, %r992;
	shf.l.wrap.b32 	%r1004, %r1000, %r1000, 5;
	add.s32 	%r1005, %r1004, %r985;
	add.s32 	%r1006, %r1005, %r1003;
	add.s32 	%r1007, %r1006, %r356;
	add.s32 	%r1008, %r1007, -899497514;
	shf.l.wrap.b32 	%r1009, %r992, %r992, 30;
	xor.b32  	%r1010, %r1009, %r1001;
	xor.b32  	%r1011, %r1010, %r1000;
	shf.l.wrap.b32 	%r1012, %r1008, %r1008, 5;
	add.s32 	%r1013, %r1012, %r993;
	add.s32 	%r1014, %r1013, %r1011;
	add.s32 	%r1015, %r1014, %r360;
	add.s32 	%r1016, %r1015, -899497514;
	shf.l.wrap.b32 	%r1017, %r1000, %r1000, 30;
	xor.b32  	%r1018, %r1017, %r1009;
	xor.b32  	%r1019, %r1018, %r1008;
	shf.l.wrap.b32 	%r1020, %r1016, %r1016, 5;
	add.s32 	%r1021, %r1020, %r1001;
	add.s32 	%r1022, %r1021, %r1019;
	add.s32 	%r1023, %r1022, %r364;
	add.s32 	%r1024, %r1023, -899497514;
	shf.l.wrap.b32 	%r1025, %r1008, %r1008, 30;
	xor.b32  	%r1026, %r1025, %r1017;
	xor.b32  	%r1027, %r1026, %r1016;
	shf.l.wrap.b32 	%r1028, %r1024, %r1024, 5;
	add.s32 	%r1029, %r1028, %r1009;
	add.s32 	%r1030, %r1029, %r1027;
	add.s32 	%r1031, %r1030, %r368;
	add.s32 	%r1032, %r1031, -899497514;
	shf.l.wrap.b32 	%r1033, %r1016, %r1016, 30;
	xor.b32  	%r1034, %r1033, %r1025;
	xor.b32  	%r1035, %r1034, %r1024;
	shf.l.wrap.b32 	%r1036, %r1032, %r1032, 5;
	add.s32 	%r1037, %r1036, %r1017;
	add.s32 	%r1038, %r1037, %r1035;
	add.s32 	%r1039, %r1038, %r372;
	add.s32 	%r1040, %r1039, -899497514;
	shf.l.wrap.b32 	%r1041, %r1024, %r1024, 30;
	xor.b32  	%r1042, %r1041, %r1033;
	xor.b32  	%r1043, %r1042, %r1032;
	shf.l.wrap.b32 	%r1044, %r1040, %r1040, 5;
	add.s32 	%r1045, %r1044, %r1025;
	add.s32 	%r1046, %r1045, %r1043;
	add.s32 	%r1047, %r1046, %r376;
	add.s32 	%r1048, %r1047, -899497514;
	shf.l.wrap.b32 	%r1049, %r1032, %r1032, 30;
	xor.b32  	%r1050, %r1049, %r1041;
	xor.b32  	%r1051, %r1050, %r1040;
	shf.l.wrap.b32 	%r1052, %r1048, %r1048, 5;
	add.s32 	%r1053, %r1052, %r1033;
	add.s32 	%r1054, %r1053, %r1051;
	add.s32 	%r1055, %r1054, %r380;
	add.s32 	%r1056, %r1055, -899497514;
	shf.l.wrap.b32 	%r1057, %r1040, %r1040, 30;
	xor.b32  	%r1058, %r1057, %r1049;
	xor.b32  	%r1059, %r1058, %r1048;
	shf.l.wrap.b32 	%r1060, %r1056, %r1056, 5;
	add.s32 	%r1061, %r1060, %r1041;
	add.s32 	%r1062, %r1061, %r1059;
	add.s32 	%r1063, %r1062, %r384;
	add.s32 	%r1064, %r1063, -899497514;
	shf.l.wrap.b32 	%r1065, %r1048, %r1048, 30;
	xor.b32  	%r1066, %r1065, %r1057;
	xor.b32  	%r1067, %r1066, %r1056;
	shf.l.wrap.b32 	%r1068, %r1064, %r1064, 5;
	add.s32 	%r1069, %r1068, %r1049;
	add.s32 	%r1070, %r1069, %r1067;
	add.s32 	%r1071, %r1070, %r388;
	add.s32 	%r1072, %r1071, -899497514;
	shf.l.wrap.b32 	%r1073, %r1056, %r1056, 30;
	xor.b32  	%r1074, %r1073, %r1065;
	xor.b32  	%r1075, %r1074, %r1064;
	shf.l.wrap.b32 	%r1076, %r1072, %r1072, 5;
	add.s32 	%r1077, %r1076, %r1057;
	add.s32 	%r1078, %r1077, %r1075;
	add.s32 	%r1079, %r1078, %r392;
	add.s32 	%r1080, %r1079, -899497514;
	shf.l.wrap.b32 	%r1081, %r1064, %r1064, 30;
	xor.b32  	%r1082, %r1081, %r1073;
	xor.b32  	%r1083, %r1082, %r1072;
	shf.l.wrap.b32 	%r1084, %r1080, %r1080, 5;
	add.s32 	%r1085, %r1084, %r1065;
	add.s32 	%r1086, %r1085, %r1083;
	add.s32 	%r1087, %r1086, %r396;
	add.s32 	%r1088, %r1087, -899497514;
	shf.l.wrap.b32 	%r1089, %r1072, %r1072, 30;
	xor.b32  	%r1090, %r1089, %r1081;
	xor.b32  	%r1091, %r1090, %r1080;
	shf.l.wrap.b32 	%r1092, %r1088, %r1088, 5;
	add.s32 	%r1093, %r1092, %r1073;
	add.s32 	%r1094, %r1093, %r1091;
	add.s32 	%r1095, %r1094, %r400;
	add.s32 	%r1096, %r1095, -899497514;
	shf.l.wrap.b32 	%r1097, %r1080, %r1080, 30;
	xor.b32  	%r1098, %r1097, %r1089;
	xor.b32  	%r1099, %r1098, %r1088;
	shf.l.wrap.b32 	%r1100, %r1096, %r1096, 5;
	add.s32 	%r1101, %r1100, %r1081;
	add.s32 	%r1102, %r1101, %r1099;
	add.s32 	%r1103, %r1102, %r404;
	shf.l.wrap.b32 	%r1104, %r1088, %r1088, 30;
	add.s32 	%r1105, %r1103, 833086679;
	add.s32 	%r1106, %r1095, -1171231393;
	add.s32 	%r1107, %r1104, -1732584194;
	add.s32 	%r1108, %r1097, 271733878;
	add.s32 	%r1109, %r1089, -1009589776;
	shr.u32 	%r1110, %r1105, 24;
	st.global.u8 	[%rd9], %r1110;
	shr.u32 	%r1111, %r1105, 16;
	st.global.u8 	[%rd9+1], %r1111;
	shr.u32 	%r1112, %r1105, 8;
	st.global.u8 	[%rd9+2], %r1112;
	st.global.u8 	[%rd9+3], %r1105;
	shr.u32 	%r1113, %r1106, 24;
	st.global.u8 	[%rd9+4], %r1113;
	shr.u32 	%r1114, %r1106, 16;
	st.global.u8 	[%rd9+5], %r1114;
	shr.u32 	%r1115, %r1106, 8;
	st.global.u8 	[%rd9+6], %r1115;
	st.global.u8 	[%rd9+7], %r1106;
	shr.u32 	%r1116, %r1107, 24;
	st.global.u8 	[%rd9+8], %r1116;
	shr.u32 	%r1117, %r1107, 16;
	st.global.u8 	[%rd9+9], %r1117;
	shr.u32 	%r1118, %r1107, 8;
	st.global.u8 	[%rd9+10], %r1118;
	st.global.u8 	[%rd9+11], %r1107;
	shr.u32 	%r1119, %r1108, 24;
	st.global.u8 	[%rd9+12], %r1119;
	shr.u32 	%r1120, %r1108, 16;
	st.global.u8 	[%rd9+13], %r1120;
	shr.u32 	%r1121, %r1108, 8;
	st.global.u8 	[%rd9+14], %r1121;
	st.global.u8 	[%rd9+15], %r1108;
	shr.u32 	%r1122, %r1109, 24;
	st.global.u8 	[%rd9+16], %r1122;
	shr.u32 	%r1123, %r1109, 16;
	st.global.u8 	[%rd9+17], %r1123;
	shr.u32 	%r1124, %r1109, 8;
	st.global.u8 	[%rd9+18], %r1124;
	st.global.u8 	[%rd9+19], %r1109;
$L__BB13_2:
	ret;

}
	// .globl	_Z11sha1_kernelILi14EEvPKhPhm
.visible .entry _Z11sha1_kernelILi14EEvPKhPhm(
	.param .u64 .ptr .align 1 _Z11sha1_kernelILi14EEvPKhPhm_param_0,
	.param .u64 .ptr .align 1 _Z11sha1_kernelILi14EEvPKhPhm_param_1,
	.param .u64 _Z11sha1_kernelILi14EEvPKhPhm_param_2
)
{
	.reg .pred 	%p<2>;
	.reg .b16 	%rs<17>;
	.reg .b32 	%r<1125>;
	.reg .b64 	%rd<10>;

	ld.param.u64 	%rd2, [_Z11sha1_kernelILi14EEvPKhPhm_param_0];
	ld.param.u64 	%rd3, [_Z11sha1_kernelILi14EEvPKhPhm_param_1];
	ld.param.u64 	%rd4, [_Z11sha1_kernelILi14EEvPKhPhm_param_2];
	mov.u32 	%r1, %ctaid.x;
	mov.u32 	%r2, %ntid.x;
	mov.u32 	%r3, %tid.x;
	mad.lo.s32 	%r4, %r1, %r2, %r3;
	cvt.u64.u32 	%rd1, %r4;
	setp.le.u64 	%p1, %rd4, %rd1;
	@%p1 bra 	$L__BB14_2;
	cvta.to.global.u64 	%rd5, %rd3;
	cvta.to.global.u64 	%rd6, %rd2;
	shl.b64 	%rd7, %rd1, 6;
	add.s64 	%rd8, %rd6, %rd7;
	mad.lo.s64 	%rd9, %rd1, 20, %rd5;
	ld.global.u8 	%r5, [%rd8];
	shl.b32 	%r6, %r5, 24;
	ld.global.u8 	%r7, [%rd8+1];
	shl.b32 	%r8, %r7, 16;
	or.b32  	%r9, %r8, %r6;
	ld.global.u8 	%rs1, [%rd8+2];
	mul.wide.u16 	%r10, %rs1, 256;
	or.b32  	%r11, %r9, %r10;
	ld.global.u8 	%r12, [%rd8+3];
	or.b32  	%r13, %r11, %r12;
	ld.global.u8 	%r14, [%rd8+4];
	shl.b32 	%r15, %r14, 24;
	ld.global.u8 	%r16, [%rd8+5];
	shl.b32 	%r17, %r16, 16;
	or.b32  	%r18, %r17, %r15;
	ld.global.u8 	%rs2, [%rd8+6];
	mul.wide.u16 	%r19, %rs2, 256;
	or.b32  	%r20, %r18, %r19;
	ld.global.u8 	%r21, [%rd8+7];
	or.b32  	%r22, %r20, %r21;
	ld.global.u8 	%r23, [%rd8+8];
	shl.b32 	%r24, %r23, 24;
	ld.global.u8 	%r25, [%rd8+9];
	shl.b32 	%r26, %r25, 16;
	or.b32  	%r27, %r26, %r24;
	ld.global.u8 	%rs3, [%rd8+10];
	mul.wide.u16 	%r28, %rs3, 256;
	or.b32  	%r29, %r27, %r28;
	ld.global.u8 	%r30, [%rd8+11];
	or.b32  	%r31, %r29, %r30;
	ld.global.u8 	%r32, [%rd8+12];
	shl.b32 	%r33, %r32, 24;
	ld.global.u8 	%r34, [%rd8+13];
	shl.b32 	%r35, %r34, 16;
	or.b32  	%r36, %r35, %r33;
	ld.global.u8 	%rs4, [%rd8+14];
	mul.wide.u16 	%r37, %rs4, 256;
	or.b32  	%r38, %r36, %r37;
	ld.global.u8 	%r39, [%rd8+15];
	or.b32  	%r40, %r38, %r39;
	ld.global.u8 	%r41, [%rd8+16];
	shl.b32 	%r42, %r41, 24;
	ld.global.u8 	%r43, [%rd8+17];
	shl.b32 	%r44, %r43, 16;
	or.b32  	%r45, %r44, %r42;
	ld.global.u8 	%rs5, [%rd8+18];
	mul.wide.u16 	%r46, %rs5, 256;
	or.b32  	%r47, %r45, %r46;
	ld.global.u8 	%r48, [%rd8+19];
	or.b32  	%r49, %r47, %r48;
	ld.global.u8 	%r50, [%rd8+20];
	shl.b32 	%r51, %r50, 24;
	ld.global.u8 	%r52, [%rd8+21];
	shl.b32 	%r53, %r52, 16;
	or.b32  	%r54, %r53, %r51;
	ld.global.u8 	%rs6, [%rd8+22];
	mul.wide.u16 	%r55, %rs6, 256;
	or.b32  	%r56, %r54, %r55;
	ld.global.u8 	%r57, [%rd8+23];
	or.b32  	%r58, %r56, %r57;
	ld.global.u8 	%r59, [%rd8+24];
	shl.b32 	%r60, %r59, 24;
	ld.global.u8 	%r61, [%rd8+25];
	shl.b32 	%r62, %r61, 16;
	or.b32  	%r63, %r62, %r60;
	ld.global.u8 	%rs7, [%rd8+26];
	mul.wide.u16 	%r64, %rs7, 256;
	or.b32  	%r65, %r63, %r64;
	ld.global.u8 	%r66, [%rd8+27];
	or.b32  	%r67, %r65, %r66;
	ld.global.u8 	%r68, [%rd8+28];
	shl.b32 	%r69, %r68, 24;
	ld.global.u8 	%r70, [%rd8+29];
	shl.b32 	%r71, %r70, 16;
	or.b32  	%r72, %r71, %r69;
	ld.global.u8 	%rs8, [%rd8+30];
	mul.wide.u16 	%r73, %rs8, 256;
	or.b32  	%r74, %r72, %r73;
	ld.global.u8 	%r75, [%rd8+31];
	or.b32  	%r76, %r74, %r75;
	ld.global.u8 	%r77, [%rd8+32];
	shl.b32 	%r78, %r77, 24;
	ld.global.u8 	%r79, [%rd8+33];
	shl.b32 	%r80, %r79, 16;
	or.b32  	%r81, %r80, %r78;
	ld.global.u8 	%rs9, [%rd8+34];
	mul.wide.u16 	%r82, %rs9, 256;
	or.b32  	%r83, %r81, %r82;
	ld.global.u8 	%r84, [%rd8+35];
	or.b32  	%r85, %r83, %r84;
	ld.global.u8 	%r86, [%rd8+36];
	shl.b32 	%r87, %r86, 24;
	ld.global.u8 	%r88, [%rd8+37];
	shl.b32 	%r89, %r88, 16;
	or.b32  	%r90, %r89, %r87;
	ld.global.u8 	%rs10, [%rd8+38];
	mul.wide.u16 	%r91, %rs10, 256;
	or.b32  	%r92, %r90, %r91;
	ld.global.u8 	%r93, [%rd8+39];
	or.b32  	%r94, %r92, %r93;
	ld.global.u8 	%r95, [%rd8+40];
	shl.b32 	%r96, %r95, 24;
	ld.global.u8 	%r97, [%rd8+41];
	shl.b32 	%r98, %r97, 16;
	or.b32  	%r99, %r98, %r96;
	ld.global.u8 	%rs11, [%rd8+42];
	mul.wide.u16 	%r100, %rs11, 256;
	or.b32  	%r101, %r99, %r100;
	ld.global.u8 	%r102, [%rd8+43];
	or.b32  	%r103, %r101, %r102;
	ld.global.u8 	%r104, [%rd8+44];
	shl.b32 	%r105, %r104, 24;
	ld.global.u8 	%r106, [%rd8+45];
	shl.b32 	%r107, %r106, 16;
	or.b32  	%r108, %r107, %r105;
	ld.global.u8 	%rs12, [%rd8+46];
	mul.wide.u16 	%r109, %rs12, 256;
	or.b32  	%r110, %r108, %r109;
	ld.global.u8 	%r111, [%rd8+47];
	or.b32  	%r112, %r110, %r111;
	ld.global.u8 	%r113, [%rd8+48];
	shl.b32 	%r114, %r113, 24;
	ld.global.u8 	%r115, [%rd8+49];
	shl.b32 	%r116, %r115, 16;
	or.b32  	%r117, %r116, %r114;
	ld.global.u8 	%rs13, [%rd8+50];
	mul.wide.u16 	%r118, %rs13, 256;
	or.b32  	%r119, %r117, %r118;
	ld.global.u8 	%r120, [%rd8+51];
	or.b32  	%r121, %r119, %r120;
	ld.global.u8 	%r122, [%rd8+52];
	shl.b32 	%r123, %r122, 24;
	ld.global.u8 	%r124, [%rd8+53];
	shl.b32 	%r125, %r124, 16;
	or.b32  	%r126, %r125, %r123;
	ld.global.u8 	%rs14, [%rd8+54];
	mul.wide.u16 	%r127, %rs14, 256;
	or.b32  	%r128, %r126, %r127;
	ld.global.u8 	%r129, [%rd8+55];
	or.b32  	%r130, %r128, %r129;
	ld.global.u8 	%r131, [%rd8+56];
	shl.b32 	%r132, %r131, 24;
	ld.global.u8 	%r133, [%rd8+57];
	shl.b32 	%r134, %r133, 16;
	or.b32  	%r135, %r134, %r132;
	ld.global.u8 	%rs15, [%rd8+58];
	mul.wide.u16 	%r136, %rs15, 256;
	or.b32  	%r137, %r135, %r136;
	ld.global.u8 	%r138, [%rd8+59];
	or.b32  	%r139, %r137, %r138;
	ld.global.u8 	%r140, [%rd8+60];
	shl.b32 	%r141, %r140, 24;
	ld.global.u8 	%r142, [%rd8+61];
	shl.b32 	%r143, %r142, 16;
	or.b32  	%r144, %r143, %r141;
	ld.global.u8 	%rs16, [%rd8+62];
	mul.wide.u16 	%r145, %rs16, 256;
	or.b32  	%r146, %r144, %r145;
	ld.global.u8 	%r147, [%rd8+63];
	or.b32  	%r148, %r146, %r147;
	xor.b32  	%r149, %r85, %r130;
	xor.b32  	%r150, %r149, %r31;
	xor.b32  	%r151, %r150, %r13;
	shf.l.wrap.b32 	%r152, %r151, %r151, 1;
	xor.b32  	%r153, %r94, %r139;
	xor.b32  	%r154, %r153, %r40;
	xor.b32  	%r155, %r154, %r22;
	shf.l.wrap.b32 	%r156, %r155, %r155, 1;
	xor.b32  	%r157, %r103, %r148;
	xor.b32  	%r158, %r157, %r49;
	xor.b32  	%r159, %r158, %r31;
	shf.l.wrap.b32 	%r160, %r159, %r159, 1;
	xor.b32  	%r161, %r112, %r152;
	xor.b32  	%r162, %r161, %r58;
	xor.b32  	%r163, %r162, %r40;
	shf.l.wrap.b32 	%r164, %r163, %r163, 1;
	xor.b32  	%r165, %r121, %r156;
	xor.b32  	%r166, %r165, %r67;
	xor.b32  	%r167, %r166, %r49;
	shf.l.wrap.b32 	%r168, %r167, %r167, 1;
	xor.b32  	%r169, %r130, %r160;
	xor.b32  	%r170, %r169, %r76;
	xor.b32  	%r171, %r170, %r58;
	shf.l.wrap.b32 	%r172, %r171, %r171, 1;
	xor.b32  	%r173, %r139, %r164;
	xor.b32  	%r174, %r173, %r85;
	xor.b32  	%r175, %r174, %r67;
	shf.l.wrap.b32 	%r176, %r175, %r175, 1;
	xor.b32  	%r177, %r148, %r168;
	xor.b32  	%r178, %r177, %r94;
	xor.b32  	%r179, %r178, %r76;
	shf.l.wrap.b32 	%r180, %r179, %r179, 1;
	xor.b32  	%r181, %r152, %r172;
	xor.b32  	%r182, %r181, %r103;
	xor.b32  	%r183, %r182, %r85;
	shf.l.wrap.b32 	%r184, %r183, %r183, 1;
	xor.b32  	%r185, %r156, %r176;
	xor.b32  	%r186, %r185, %r112;
	xor.b32  	%r187, %r186, %r94;
	shf.l.wrap.b32 	%r188, %r187, %r187, 1;
	xor.b32  	%r189, %r160, %r180;
	xor.b32  	%r190, %r189, %r121;
	xor.b32  	%r191, %r190, %r103;
	shf.l.wrap.b32 	%r192, %r191, %r191, 1;
	xor.b32  	%r193, %r164, %r184;
	xor.b32  	%r194, %r193, %r130;
	xor.b32  	%r195, %r194, %r112;
	shf.l.wrap.b32 	%r196, %r195, %r195, 1;
	xor.b32  	%r197, %r168, %r188;
	xor.b32  	%r198, %r197, %r139;
	xor.b32  	%r199, %r198, %r121;
	shf.l.wrap.b32 	%r200, %r199, %r199, 1;
	xor.b32  	%r201, %r172, %r192;
	xor.b32  	%r202, %r201, %r148;
	xor.b32  	%r203, %r202, %r130;
	shf.l.wrap.b32 	%r204, %r203, %r203, 1;
	xor.b32  	%r205, %r176, %r196;
	xor.b32  	%r206, %r205, %r152;
	xor.b32  	%r207, %r206, %r139;
	shf.l.wrap.b32 	%r208, %r207, %r207, 1;
	xor.b32  	%r209, %r180, %r200;
	xor.b32  	%r210, %r209, %r156;
	xor.b32  	%r211, %r210, %r148;
	shf.l.wrap.b32 	%r212, %r211, %r211, 1;
	xor.b32  	%r213, %r184, %r204;
	xor.b32  	%r214, %r213, %r160;
	xor.b32  	%r215, %r214, %r152;
	shf.l.wrap.b32 	%r216, %r215, %r215, 1;
	xor.b32  	%r217, %r188, %r208;
	xor.b32  	%r218, %r217, %r164;
	xor.b32  	%r219, %r218, %r156;
	shf.l.wrap.b32 	%r220, %r219, %r219, 1;
	xor.b32  	%r221, %r192, %r212;
	xor.b32  	%r222, %r221, %r168;
	xor.b32  	%r223, %r222, %r160;
	shf.l.wrap.b32 	%r224, %r223, %r223, 1;
	xor.b32  	%r225, %r196, %r216;
	xor.b32  	%r226, %r225, %r172;
	xor.b32  	%r227, %r226, %r164;
	shf.l.wrap.b32 	%r228, %r227, %r227, 1;
	xor.b32  	%r229, %r200, %r220;
	xor.b32  	%r230, %r229, %r176;
	xor.b32  	%r231, %r230, %r168;
	shf.l.wrap.b32 	%r232, %r231, %r231, 1;
	xor.b32  	%r233, %r204, %r224;
	xor.b32  	%r234, %r233, %r180;
	xor.b32  	%r235, %r234, %r172;
	shf.l.wrap.b32 	%r236, %r235, %r235, 1;
	xor.b32  	%r237, %r208, %r228;
	xor.b32  	%r238, %r237, %r184;
	xor.b32  	%r239, %r238, %r176;
	shf.l.wrap.b32 	%r240, %r239, %r239, 1;
	xor.b32  	%r241, %r212, %r232;
	xor.b32  	%r242, %r241, %r188;
	xor.b32  	%r243, %r242, %r180;
	shf.l.wrap.b32 	%r244, %r243, %r243, 1;
	xor.b32  	%r245, %r216, %r236;
	xor.b32  	%r246, %r245, %r192;
	xor.b32  	%r247, %r246, %r184;
	shf.l.wrap.b32 	%r248, %r247, %r247, 1;
	xor.b32  	%r249, %r220, %r240;
	xor.b32  	%r250, %r249, %r196;
	xor.b32  	%r251, %r250, %r188;
	shf.l.wrap.b32 	%r252, %r251, %r251, 1;
	xor.b32  	%r253, %r224, %r244;
	xor.b32  	%r254, %r253, %r200;
	xor.b32  	%r255, %r254, %r192;
	shf.l.wrap.b32 	%r256, %r255, %r255, 1;
	xor.b32  	%r257, %r228, %r248;
	xor.b32  	%r258, %r257, %r204;
	xor.b32  	%r259, %r258, %r196;
	shf.l.wrap.b32 	%r260, %r259, %r259, 1;
	xor.b32  	%r261, %r232, %r252;
	xor.b32  	%r262, %r261, %r208;
	xor.b32  	%r263, %r262, %r200;
	shf.l.wrap.b32 	%r264, %r263, %r263, 1;
	xor.b32  	%r265, %r236, %r256;
	xor.b32  	%r266, %r265, %r212;
	xor.b32  	%r267, %r266, %r204;
	shf.l.wrap.b32 	%r268, %r267, %r267, 1;
	xor.b32  	%r269, %r240, %r260;
	xor.b32  	%r270, %r269, %r216;
	xor.b32  	%r271, %r270, %r208;
	shf.l.wrap.b32 	%r272, %r271, %r271, 1;
	xor.b32  	%r273, %r244, %r264;
	xor.b32  	%r274, %r273, %r220;
	xor.b32  	%r275, %r274, %r212;
	shf.l.wrap.b32 	%r276, %r275, %r275, 1;
	xor.b32  	%r277, %r248, %r268;
	xor.b32  	%r278, %r277, %r224;
	xor.b32  	%r279, %r278, %r216;
	shf.l.wrap.b32 	%r280, %r279, %r279, 1;
	xor.b32  	%r281, %r252, %r272;
	xor.b32  	%r282, %r281, %r228;
	xor.b32  	%r283, %r282, %r220;
	shf.l.wrap.b32 	%r284, %r283, %r283, 1;
	xor.b32  	%r285, %r256, %r276;
	xor.b32  	%r286, %r285, %r232;
	xor.b32  	%r287, %r286, %r224;
	shf.l.wrap.b32 	%r288, %r287, %r287, 1;
	xor.b32  	%r289, %r260, %r280;
	xor.b32  	%r290, %r289, %r236;
	xor.b32  	%r291, %r290, %r228;
	shf.l.wrap.b32 	%r292, %r291, %r291, 1;
	xor.b32  	%r293, %r264, %r284;
	xor.b32  	%r294, %r293, %r240;
	xor.b32  	%r295, %r294, %r232;
	shf.l.wrap.b32 	%r296, %r295, %r295, 1;
	xor.b32  	%r297, %r268, %r288;
	xor.b32  	%r298, %r297, %r244;
	xor.b32  	%r299, %r298, %r236;
	shf.l.wrap.b32 	%r300, %r299, %r299, 1;
	xor.b32  	%r301, %r272, %r292;
	xor.b32  	%r302, %r301, %r248;
	xor.b32  	%r303, %r302, %r240;
	shf.l.wrap.b32 	%r304, %r303, %r303, 1;
	xor.b32  	%r305, %r276, %r296;
	xor.b32  	%r306, %r305, %r252;
	xor.b32  	%r307, %r306, %r244;
	shf.l.wrap.b32 	%r308, %r307, %r307, 1;
	xor.b32  	%r309, %r280, %r300;
	xor.b32  	%r310, %r309, %r256;
	xor.b32  	%r311, %r310, %r248;
	shf.l.wrap.b32 	%r312, %r311, %r311, 1;
	xor.b32  	%r313, %r284, %r304;
	xor.b32  	%r314, %r313, %r260;
	xor.b32  	%r315, %r314, %r252;
	shf.l.wrap.b32 	%r316, %r315, %r315, 1;
	xor.b32  	%r317, %r288, %r308;
	xor.b32  	%r318, %r317, %r264;
	xor.b32  	%r319, %r318, %r256;
	shf.l.wrap.b32 	%r320, %r319, %r319, 1;
	xor.b32  	%r321, %r292, %r312;
	xor.b32  	%r322, %r321, %r268;
	xor.b32  	%r323, %r322, %r260;
	shf.l.wrap.b32 	%r324, %r323, %r323, 1;
	xor.b32  	%r325, %r296, %r316;
	xor.b32  	%r326, %r325, %r272;
	xor.b32  	%r327, %r326, %r264;
	shf.l.wrap.b32 	%r328, %r327, %r327, 1;
	xor.b32  	%r329, %r300, %r320;
	xor.b32  	%r330, %r329, %r276;
	xor.b32  	%r331, %r330, %r268;
	shf.l.wrap.b32 	%r332, %r331, %r331, 1;
	xor.b32  	%r333, %r304, %r324;
	xor.b32  	%r334, %r333, %r280;
	xor.b32  	%r335, %r334, %r272;
	shf.l.wrap.b32 	%r336, %r335, %r335, 1;
	xor.b32  	%r337, %r308, %r328;
	xor.b32  	%r338, %r337, %r284;
	xor.b32  	%r339, %r338, %r276;
	shf.l.wrap.b32 	%r340, %r339, %r339, 1;
	xor.b32  	%r341, %r312, %r332;
	xor.b32  	%r342, %r341, %r288;
	xor.b32  	%r343, %r342, %r280;
	shf.l.wrap.b32 	%r344, %r343, %r343, 1;
	xor.b32  	%r345, %r316, %r336;
	xor.b32  	%r346, %r345, %r292;
	xor.b32  	%r347, %r346, %r284;
	shf.l.wrap.b32 	%r348, %r347, %r347, 1;
	xor.b32  	%r349, %r320, %r340;
	xor.b32  	%r350, %r349, %r296;
	xor.b32  	%r351, %r350, %r288;
	shf.l.wrap.b32 	%r352, %r351, %r351, 1;
	xor.b32  	%r353, %r324, %r344;
	xor.b32  	%r354, %r353, %r300;
	xor.b32  	%r355, %r354, %r292;
	shf.l.wrap.b32 	%r356, %r355, %r355, 1;
	xor.b32  	%r357, %r328, %r348;
	xor.b32  	%r358, %r357, %r304;
	xor.b32  	%r359, %r358, %r296;
	shf.l.wrap.b32 	%r360, %r359, %r359, 1;
	xor.b32  	%r361, %r332, %r352;
	xor.b32  	%r362, %r361, %r308;
	xor.b32  	%r363, %r362, %r300;
	shf.l.wrap.b32 	%r364, %r363, %r363, 1;
	xor.b32  	%r365, %r336, %r356;
	xor.b32  	%r366, %r365, %r312;
	xor.b32  	%r367, %r366, %r304;
	shf.l.wrap.b32 	%r368, %r367, %r367, 1;
	xor.b32  	%r369, %r340, %r360;
	xor.b32  	%r370, %r369, %r316;
	xor.b32  	%r371, %r370, %r308;
	shf.l.wrap.b32 	%r372, %r371, %r371, 1;
	xor.b32  	%r373, %r344, %r364;
	xor.b32  	%r374, %r373, %r320;
	xor.b32  	%r375, %r374, %r312;
	shf.l.wrap.b32 	%r376, %r375, %r375, 1;
	xor.b32  	%r377, %r348, %r368;
	xor.b32  	%r378, %r377, %r324;
	xor.b32  	%r379, %r378, %r316;
	shf.l.wrap.b32 	%r380, %r379, %r379, 1;
	xor.b32  	%r381, %r352, %r372;
	xor.b32  	%r382, %r381, %r328;
	xor.b32  	%r383, %r382, %r320;
	shf.l.wrap.b32 	%r384, %r383, %r383, 1;
	xor.b32  	%r385, %r356, %r376;
	xor.b32  	%r386, %r385, %r332;
	xor.b32  	%r387, %r386, %r324;
	shf.l.wrap.b32 	%r388, %r387, %r387, 1;
	xor.b32  	%r389, %r360, %r380;
	xor.b32  	%r390, %r389, %r336;
	xor.b32  	%r391, %r390, %r328;
	shf.l.wrap.b32 	%r392, %r391, %r391, 1;
	xor.b32  	%r393, %r364, %r384;
	xor.b32  	%r394, %r393, %r340;
	xor.b32  	%r395, %r394, %r332;
	shf.l.wrap.b32 	%r396, %r395, %r395, 1;
	xor.b32  	%r397, %r368, %r388;
	xor.b32  	%r398, %r397, %r344;
	xor.b32  	%r399, %r398, %r336;
	shf.l.wrap.b32 	%r400, %r399, %r399, 1;
	xor.b32  	%r401, %r372, %r392;
	xor.b32  	%r402, %r401, %r348;
	xor.b32  	%r403, %r402, %r340;
	shf.l.wrap.b32 	%r404, %r403, %r403, 1;
	add.s32 	%r405, %r13, -1615554381;
	shf.l.wrap.b32 	%r406, %r405, %r405, 5;
	add.s32 	%r407, %r406, %r22;
	add.s32 	%r408, %r407, 1722862861;
	not.b32 	%r409, %r408;
	and.b32  	%r410, %r405, 1506887872;
	sub.s32 	%r411, 1615554380, %r13;
	and.b32  	%r412, %r411, 2079550178;
	or.b32  	%r413, %r410, %r412;
	shf.l.wrap.b32 	%r414, %r408, %r408, 5;
	add.s32 	%r415, %r414, %r413;
	add.s32 	%r416, %r415, %r31;
	add.s32 	%r417, %r416, -214083945;
	shf.l.wrap.b32 	%r418, %r405, %r405, 30;
	and.b32  	%r419, %r408, %r418;
	and.b32  	%r420, %r409, 1506887872;
	or.b32  	%r421, %r419, %r420;
	shf.l.wrap.b32 	%r422, %r417, %r417, 5;
	add.s32 	%r423, %r422, %r421;
	add.s32 	%r424, %r423, %r40;
	add.s32 	%r425, %r424, -696916869;
	shf.l.wrap.b32 	%r426, %r408, %r408, 30;
	and.b32  	%r427, %r417, %r426;
	not.b32 	%r428, %r417;
	and.b32  	%r429, %r418, %r428;
	or.b32  	%r430, %r427, %r429;
	shf.l.wrap.b32 	%r431, %r425, %r425, 5;
	add.s32 	%r432, %r431, %r430;
	add.s32 	%r433, %r432, %r49;
	add.s32 	%r434, %r433, -1269579175;
	shf.l.wrap.b32 	%r435, %r417, %r417, 30;
	and.b32  	%r436, %r425, %r435;
	not.b32 	%r437, %r425;
	and.b32  	%r438, %r426, %r437;
	or.b32  	%r439, %r436, %r438;
	shf.l.wrap.b32 	%r440, %r434, %r434, 5;
	add.s32 	%r441, %r440, %r418;
	add.s32 	%r442, %r441, %r439;
	add.s32 	%r443, %r442, %r58;
	add.s32 	%r444, %r443, 1518500249;
	shf.l.wrap.b32 	%r445, %r425, %r425, 30;
	and.b32  	%r446, %r434, %r445;
	not.b32 	%r447, %r434;
	and.b32  	%r448, %r435, %r447;
	or.b32  	%r449, %r446, %r448;
	shf.l.wrap.b32 	%r450, %r444, %r444, 5;
	add.s32 	%r451, %r450, %r426;
	add.s32 	%r452, %r451, %r449;
	add.s32 	%r453, %r452, %r67;
	add.s32 	%r454, %r453, 1518500249;
	shf.l.wrap.b32 	%r455, %r434, %r434, 30;
	and.b32  	%r456, %r444, %r455;
	not.b32 	%r457, %r444;
	and.b32  	%r458, %r445, %r457;
	or.b32  	%r459, %r456, %r458;
	shf.l.wrap.b32 	%r460, %r454, %r454, 5;
	add.s32 	%r461, %r460, %r435;
	add.s32 	%r462, %r461, %r459;
	add.s32 	%r463, %r462, %r76;
	add.s32 	%r464, %r463, 1518500249;
	shf.l.wrap.b32 	%r465, %r444, %r444, 30;
	and.b32  	%r466, %r454, %r465;
	not.b32 	%r467, %r454;
	and.b32  	%r468, %r455, %r467;
	or.b32  	%r469, %r466, %r468;
	shf.l.wrap.b32 	%r470, %r464, %r464, 5;
	add.s32 	%r471, %r470, %r445;
	add.s32 	%r472, %r471, %r469;
	add.s32 	%r473, %r472, %r85;
	add.s32 	%r474, %r473, 1518500249;
	shf.l.wrap.b32 	%r475, %r454, %r454, 30;
	and.b32  	%r476, %r464, %r475;
	not.b32 	%r477, %r464;
	and.b32  	%r478, %r465, %r477;
	or.b32  	%r479, %r476, %r478;
	shf.l.wrap.b32 	%r480, %r474, %r474, 5;
	add.s32 	%r481, %r480, %r455;
	add.s32 	%r482, %r481, %r479;
	add.s32 	%r483, %r482, %r94;
	add.s32 	%r484, %r483, 1518500249;
	shf.l.wrap.b32 	%r485, %r464, %r464, 30;
	and.b32  	%r486, %r474, %r485;
	not.b32 	%r487, %r474;
	and.b32  	%r488, %r475, %r487;
	or.b32  	%r489, %r486, %r488;
	shf.l.wrap.b32 	%r490, %r484, %r484, 5;
	add.s32 	%r491, %r490, %r465;
	add.s32 	%r492, %r491, %r489;
	add.s32 	%r493, %r492, %r103;
	add.s32 	%r494, %r493, 1518500249;
	shf.l.wrap.b32 	%r495, %r474, %r474, 30;
	and.b32  	%r496, %r484, %r495;
	not.b32 	%r497, %r484;
	and.b32  	%r498, %r485, %r497;
	or.b32  	%r499, %r496, %r498;
	shf.l.wrap.b32 	%r500, %r494, %r494, 5;
	add.s32 	%r501, %r500, %r475;
	add.s32 	%r502, %r501, %r499;
	add.s32 	%r503, %r502, %r112;
	add.s32 	%r504, %r503, 1518500249;
	shf.l.wrap.b32 	%r505, %r484, %r484, 30;
	and.b32  	%r506, %r494, %r505;
	not.b32 	%r507, %r494;
	and.b32  	%r508, %r495, %r507;
	or.b32  	%r509, %r506, %r508;
	shf.l.wrap.b32 	%r510, %r504, %r504, 5;
	add.s32 	%r511, %r510, %r485;
	add.s32 	%r512, %r511, %r509;
	add.s32 	%r513, %r512, %r121;
	add.s32 	%r514, %r513, 1518500249;
	shf.l.wrap.b32 	%r515, %r494, %r494, 30;
	and.b32  	%r516, %r504, %r515;
	not.b32 	%r517, %r504;
	and.b32  	%r518, %r505, %r517;
	or.b32  	%r519, %r516, %r518;
	shf.l.wrap.b32 	%r520, %r514, %r514, 5;
	add.s32 	%r521, %r520, %r495;
	add.s32 	%r522, %r521, %r519;
	add.s32 	%r523, %r522, %r130;
	add.s32 	%r524, %r523, 1518500249;
	shf.l.wrap.b32 	%r525, %r504, %r504, 30;
	and.b32  	%r526, %r514, %r525;
	not.b32 	%r527, %r514;
	and.b32  	%r528, %r515, %r527;
	or.b32  	%r529, %r526, %r528;
	shf.l.wrap.b32 	%r530, %r524, %r524, 5;
	add.s32 	%r531, %r530, %r505;
	add.s32 	%r532, %r531, %r529;
	add.s32 	%r533, %r532, %r139;
	add.s32 	%r534, %r533, 1518500249;
	shf.l.wrap.b32 	%r535, %r514, %r514, 30;
	and.b32  	%r536, %r524, %r535;
	not.b32 	%r537, %r524;
	and.b32  	%r538, %r525, %r537;
	or.b32  	%r539, %r536, %r538;
	shf.l.wrap.b32 	%r540, %r534, %r534, 5;
	add.s32 	%r541, %r540, %r515;
	add.s32 	%r542, %r541, %r539;
	add.s32 	%r543, %r542, %r148;
	add.s32 	%r544, %r543, 1518500249;
	shf.l.wrap.b32 	%r545, %r524, %r524, 30;
	and.b32  	%r546, %r534, %r545;
	not.b32 	%r547, %r534;
	and.b32  	%r548, %r535, %r547;
	or.b32  	%r549, %r546, %r548;
	shf.l.wrap.b32 	%r550, %r544, %r544, 5;
	add.s32 	%r551, %r550, %r525;
	add.s32 	%r552, %r551, %r549;
	add.s32 	%r553, %r552, %r152;
	add.s32 	%r554, %r553, 1518500249;
	shf.l.wrap.b32 	%r555, %r534, %r534, 30;
	and.b32  	%r556, %r544, %r555;
	not.b32 	%r557, %r544;
	and.b32  	%r558, %r545, %r557;
	or.b32  	%r559, %r556, %r558;
	shf.l.wrap.b32 	%r560, %r554, %r554, 5;
	add.s32 	%r561, %r560, %r535;
	add.s32 	%r562, %r561, %r559;
	add.s32 	%r563, %r562, %r156;
	add.s32 	%r564, %r563, 1518500249;
	shf.l.wrap.b32 	%r565, %r544, %r544, 30;
	and.b32  	%r566, %r554, %r565;
	not.b32 	%r567, %r554;
	and.b32  	%r568, %r555, %r567;
	or.b32  	%r569, %r566, %r568;
	shf.l.wrap.b32 	%r570, %r564, %r564, 5;
	add.s32 	%r571, %r570, %r545;
	add.s32 	%r572, %r571, %r569;
	add.s32 	%r573, %r572, %r160;
	add.s32 	%r574, %r573, 1518500249;
	shf.l.wrap.b32 	%r575, %r554, %r554, 30;
	and.b32  	%r576, %r564, %r575;
	not.b32 	%r577, %r564;
	and.b32  	%r578, %r565, %r577;
	or.b32  	%r579, %r576, %r578;
	shf.l.wrap.b32 	%r580, %r574, %r574, 5;
	add.s32 	%r581, %r580, %r555;
	add.s32 	%r582, %r581, %r579;
	add.s32 	%r583, %r582, %r164;
	add.s32 	%r584, %r583, 1518500249;
	shf.l.wrap.b32 	%r585, %r564, %r564, 30;
	xor.b32  	%r586, %r585, %r575;
	xor.b32  	%r587, %r586, %r574;
	shf.l.wrap.b32 	%r588, %r584, %r584, 5;
	add.s32 	%r589, %r588, %r565;
	add.s32 	%r590, %r589, %r587;
	add.s32 	%r591, %r590, %r168;
	add.s32 	%r592, %r591, 1859775393;
	shf.l.wrap.b32 	%r593, %r574, %r574, 30;
	xor.b32  	%r594, %r593, %r585;
	xor.b32  	%r595, %r594, %r584;
	shf.l.wrap.b32 	%r596, %r592, %r592, 5;
	add.s32 	%r597, %r596, %r575;
	add.s32 	%r598, %r597, %r595;
	add.s32 	%r599, %r598, %r172;
	add.s32 	%r600, %r599, 1859775393;
	shf.l.wrap.b32 	%r601, %r584, %r584, 30;
	xor.b32  	%r602, %r601, %r593;
	xor.b32  	%r603, %r602, %r592;
	shf.l.wrap.b32 	%r604, %r600, %r600, 5;
	add.s32 	%r605, %r604, %r585;
	add.s32 	%r606, %r605, %r603;
	add.s32 	%r607, %r606, %r176;
	add.s32 	%r608, %r607, 1859775393;
	shf.l.wrap.b32 	%r609, %r592, %r592, 30;
	xor.b32  	%r610, %r609, %r601;
	xor.b32  	%r611, %r610, %r600;
	shf.l.wrap.b32 	%r612, %r608, %r608, 5;
	add.s32 	%r613, %r612, %r593;
	add.s32 	%r614, %r613, %r611;
	add.s32 	%r615, %r614, %r180;
	add.s32 	%r616, %r615, 1859775393;
	shf.l.wrap.b32 	%r617, %r600, %r600, 30;
	xor.b32  	%r618, %r617, %r609;
	xor.b32  	%r619, %r618, %r608;
	shf.l.wrap.b32 	%r620, %r616, %r616, 5;
	add.s32 	%r621, %r620, %r601;
	add.s32 	%r622, %r621, %r619;
	add.s32 	%r623, %r622, %r184;
	add.s32 	%r624, %r623, 1859775393;
	shf.l.wrap.b32 	%r625, %r608, %r608, 30;
	xor.b32  	%r626, %r625, %r617;
	xor.b32  	%r627, %r626, %r616;
	shf.l.wrap.b32 	%r628, %r624, %r624, 5;
	add.s32 	%r629, %r628, %r609;
	add.s32 	%r630, %r629, %r627;
	add.s32 	%r631, %r630, %r188;
	add.s32 	%r632, %r631, 1859775393;
	shf.l.wrap.b32 	%r633, %r616, %r616, 30;
	xor.b32  	%r634, %r633, %r625;
	xor.b32  	%r635, %r634, %r624;
	shf.l.wrap.b32 	%r636, %r632, %r632, 5;
	add.s32 	%r637, %r636, %r617;
	add.s32 	%r638, %r637, %r635;
	add.s32 	%r639, %r638, %r192;
	add.s32 	%r640, %r639, 1859775393;
	shf.l.wrap.b32 	%r641, %r624, %r624, 30;
	xor.b32  	%r642, %r641, %r633;
	xor.b32  	%r643, %r642, %r632;
	shf.l.wrap.b32 	%r644, %r640, %r640, 5;
	add.s32 	%r645, %r644, %r625;
	add.s32 	%r646, %r645, %r643;
	add.s32 	%r647, %r646, %r196;
	add.s32 	%r648, %r647, 1859775393;
	shf.l.wrap.b32 	%r649, %r632, %r632, 30;
	xor.b32  	%r650, %r649, %r641;
	xor.b32  	%r651, %r650, %r640;
	shf.l.wrap.b32 	%r652, %r648, %r648, 5;
	add.s32 	%r653, %r652, %r633;
	add.s32 	%r654, %r653, %r651;
	add.s32 	%r655, %r654, %r200;
	add.s32 	%r656, %r655, 1859775393;
	shf.l.wrap.b32 	%r657, %r640, %r640, 30;
	xor.b32  	%r658, %r657, %r649;
	xor.b32  	%r659, %r658, %r648;
	shf.l.wrap.b32 	%r660, %r656, %r656, 5;
	add.s32 	%r661, %r660, %r641;
	add.s32 	%r662, %r661, %r659;
	add.s32 	%r663, %r662, %r204;
	add.s32 	%r664, %r663, 1859775393;
	shf.l.wrap.b32 	%r665, %r648, %r648, 30;
	xor.b32  	%r666, %r665, %r657;
	xor.b32  	%r667, %r666, %r656;
	shf.l.wrap.b32 	%r668, %r664, %r664, 5;
	add.s32 	%r669, %r668, %r649;
	add.s32 	%r670, %r669, %r667;
	add.s32 	%r671, %r670, %r208;
	add.s32 	%r672, %r671, 1859775393;
	shf.l.wrap.b32 	%r673, %r656, %r656, 30;
	xor.b32  	%r674, %r673, %r665;
	xor.b32  	%r675, %r674, %r664;
	shf.l.wrap.b32 	%r676, %r672, %r672, 5;
	add.s32 	%r677, %r676, %r657;
	add.s32 	%r678, %r677, %r675;
	add.s32 	%r679, %r678, %r212;
	add.s32 	%r680, %r679, 1859775393;
	shf.l.wrap.b32 	%r681, %r664, %r664, 30;
	xor.b32  	%r682, %r681, %r673;
	xor.b32  	%r683, %r682, %r672;
	shf.l.wrap.b32 	%r684, %r680, %r680, 5;
	add.s32 	%r685, %r684, %r665;
	add.s32 	%r686, %r685, %r683;
	add.s32 	%r687, %r686, %r216;
	add.s32 	%r688, %r687, 1859775393;
	shf.l.wrap.b32 	%r689, %r672, %r672, 30;
	xor.b32  	%r690, %r689, %r681;
	xor.b32  	%r691, %r690, %r680;
	shf.l.wrap.b32 	%r692, %r688, %r688, 5;
	add.s32 	%r693, %r692, %r673;
	add.s32 	%r694, %r693, %r691;
	add.s32 	%r695, %r694, %r220;
	add.s32 	%r696, %r695, 1859775393;
	shf.l.wrap.b32 	%r697, %r680, %r680, 30;
	xor.b32  	%r698, %r697, %r689;
	xor.b32  	%r699, %r698, %r688;
	shf.l.wrap.b32 	%r700, %r696, %r696, 5;
	add.s32 	%r701, %r700, %r681;
	add.s32 	%r702, %r701, %r699;
	add.s32 	%r703, %r702, %r224;
	add.s32 	%r704, %r703, 1859775393;
	shf.l.wrap.b32 	%r705, %r688, %r688, 30;
	xor.b32  	%r706, %r705, %r697;
	xor.b32  	%r707, %r706, %r696;
	shf.l.wrap.b32 	%r708, %r704, %r704, 5;
	add.s32 	%r709, %r708, %r689;
	add.s32 	%r710, %r709, %r707;
	add.s32 	%r711, %r710, %r228;
	add.s32 	%r712, %r711, 1859775393;
	shf.l.wrap.b32 	%r713, %r696, %r696, 30;
	xor.b32  	%r714, %r713, %r705;
	xor.b32  	%r715, %r714, %r704;
	shf.l.wrap.b32 	%r716, %r712, %r712, 5;
	add.s32 	%r717, %r716, %r697;
	add.s32 	%r718, %r717, %r715;
	add.s32 	%r719, %r718, %r232;
	add.s32 	%r720, %r719, 1859775393;
	shf.l.wrap.b32 	%r721, %r704, %r704, 30;
	xor.b32  	%r722, %r721, %r713;
	xor.b32  	%r723, %r722, %r712;
	shf.l.wrap.b32 	%r724, %r720, %r720, 5;
	add.s32 	%r725, %r724, %r705;
	add.s32 	%r726, %r725, %r723;
	add.s32 	%r727, %r726, %r236;
	add.s32 	%r728, %r727, 1859775393;
	shf.l.wrap.b32 	%r729, %r712, %r712, 30;
	xor.b32  	%r730, %r729, %r721;
	xor.b32  	%r731, %r730, %r720;
	shf.l.wrap.b32 	%r732, %r728, %r728, 5;
	add.s32 	%r733, %r732, %r713;
	add.s32 	%r734, %r733, %r731;
	add.s32 	%r735, %r734, %r240;
	add.s32 	%r736, %r735, 1859775393;
	shf.l.wrap.b32 	%r737, %r720, %r720, 30;
	xor.b32  	%r738, %r737, %r729;
	xor.b32  	%r739, %r738, %r728;
	shf.l.wrap.b32 	%r740, %r736, %r736, 5;
	add.s32 	%r741, %r740, %r721;
	add.s32 	%r742, %r741, %r739;
	add.s32 	%r743, %r742, %r244;
	add.s32 	%r744, %r743, 1859775393;
	shf.l.wrap.b32 	%r745, %r728, %r728, 30;
	or.b32  	%r746, %r745, %r737;
	and.b32  	%r747, %r736, %r746;
	and.b32  	%r748, %r745, %r737;
	or.b32  	%r749, %r747, %r748;
	shf.l.wrap.b32 	%r750, %r744, %r744, 5;
	add.s32 	%r751, %r750, %r729;
	add.s32 	%r752, %r751, %r749;
	add.s32 	%r753, %r752, %r248;
	add.s32 	%r754, %r753, -1894007588;
	shf.l.wrap.b32 	%r755, %r736, %r736, 30;
	or.b32  	%r756, %r755, %r745;
	and.b32  	%r757, %r744, %r756;
	and.b32  	%r758, %r755, %r745;
	or.b32  	%r759, %r757, %r758;
	shf.l.wrap.b32 	%r760, %r754, %r754, 5;
	add.s32 	%r761, %r760, %r737;
	add.s32 	%r762, %r761, %r759;
	add.s32 	%r763, %r762, %r252;
	add.s32 	%r764, %r763, -1894007588;
	shf.l.wrap.b32 	%r765, %r744, %r744, 30;
	or.b32  	%r766, %r765, %r755;
	and.b32  	%r767, %r754, %r766;
	and.b32  	%r768, %r765, %r755;
	or.b32  	%r769, %r767, %r768;
	shf.l.wrap.b32 	%r770, %r764, %r764, 5;
	add.s32 	%r771, %r770, %r745;
	add.s32 	%r772, %r771, %r769;
	add.s32 	%r773, %r772, %r256;
	add.s32 	%r774, %r773, -1894007588;
	shf.l.wrap.b32 	%r775, %r754, %r754, 30;
	or.b32  	%r776, %r775, %r765;
	and.b32  	%r777, %r764, %r776;
	and.b32  	%r778, %r775, %r765;
	or.b32  	%r779, %r777, %r778;
	shf.l.wrap.b32 	%r780, %r774, %r774, 5;
	add.s32 	%r781, %r780, %r755;
	add.s32 	%r782, %r781, %r779;
	add.s32 	%r783, %r782, %r260;
	add.s32 	%r784, %r783, -1894007588;
	shf.l.wrap.b32 	%r785, %r764, %r764, 30;
	or.b32  	%r786, %r785, %r775;
	and.b32  	%r787, %r774, %r786;
	and.b32  	%r788, %r785, %r775;
	or.b32  	%r789, %r787, %r788;
	shf.l.wrap.b32 	%r790, %r784, %r784, 5;
	add.s32 	%r791, %r790, %r765;
	add.s32 	%r792, %r791, %r789;
	add.s32 	%r793, %r792, %r264;
	add.s32 	%r794, %r793, -1894007588;
	shf.l.wrap.b32 	%r795, %r774, %r774, 30;
	or.b32  	%r796, %r795, %r785;
	and.b32  	%r797, %r784, %r796;
	and.b32  	%r798, %r795, %r785;
	or.b32  	%r799, %r797, %r798;
	shf.l.wrap.b32 	%r800, %r794, %r794, 5;
	add.s32 	%r801, %r800, %r775;
	add.s32 	%r802, %r801, %r799;
	add.s32 	%r803, %r802, %r268;
	add.s32 	%r804, %r803, -1894007588;
	shf.l.wrap.b32 	%r805, %r784, %r784, 30;
	or.b32  	%r806, %r805, %r795;
	and.b32  	%r807, %r794, %r806;
	and.b32  	%r808, %r805, %r795;
	or.b32  	%r809, %r807, %r808;
	shf.l.wrap.b32 	%r810, %r804, %r804, 5;
	add.s32 	%r811, %r810, %r785;
	add.s32 	%r812, %r811, %r809;
	add.s32 	%r813, %r812, %r272;
	add.s32 	%r814, %r813, -1894007588;
	shf.l.wrap.b32 	%r815, %r794, %r794, 30;
	or.b32  	%r816, %r815, %r805;
	and.b32  	%r817, %r804, %r816;
	and.b32  	%r818, %r815, %r805;
	or.b32  	%r819, %r817, %r818;
	shf.l.wrap.b32 	%r820, %r814, %r814, 5;
	add.s32 	%r821, %r820, %r795;
	add.s32 	%r822, %r821, %r819;
	add.s32 	%r823, %r822, %r276;
	add.s32 	%r824, %r823, -1894007588;
	shf.l.wrap.b32 	%r825, %r804, %r804, 30;
	or.b32  	%r826, %r825, %r815;
	and.b32  	%r827, %r814, %r826;
	and.b32  	%r828, %r825, %r815;
	or.b32  	%r829, %r827, %r828;
	shf.l.wrap.b32 	%r830, %r824, %r824, 5;
	add.s32 	%r831, %r830, %r805;
	add.s32 	%r832, %r831, %r829;
	add.s32 	%r833, %r832, %r280;
	add.s32 	%r834, %r833, -1894007588;
	shf.l.wrap.b32 	%r835, %r814, %r814, 30;
	or.b32  	%r836, %r835, %r825;
	and.b32  	%r837, %r824, %r836;
	and.b32  	%r838, %r835, %r825;
	or.b32  	%r839, %r837, %r838;
	shf.l.wrap.b32 	%r840, %r834, %r834, 5;
	add.s32 	%r841, %r840, %r815;
	add.s32 	%r842, %r841, %r839;
	add.s32 	%r843, %r842, %r284;
	add.s32 	%r844, %r843, -1894007588;
	shf.l.wrap.b32 	%r845, %r824, %r824, 30;
	or.b32  	%r846, %r845, %r835;
	and.b32  	%r847, %r834, %r846;
	and.b32  	%r848, %r845, %r835;
	or.b32  	%r849, %r847, %r848;
	shf.l.wrap.b32 	%r850, %r844, %r844, 5;
	add.s32 	%r851, %r850, %r825;
	add.s32 	%r852, %r851, %r849;
	add.s32 	%r853, %r852, %r288;
	add.s32 	%r854, %r853, -1894007588;
	shf.l.wrap.b32 	%r855, %r834, %r834, 30;
	or.b32  	%r856, %r855, %r845;
	and.b32  	%r857, %r844, %r856;
	and.b32  	%r858, %r855, %r845;
	or.b32  	%r859, %r857, %r858;
	shf.l.wrap.b32 	%r860, %r854, %r854, 5;
	add.s32 	%r861, %r860, %r835;
	add.s32 	%r862, %r861, %r859;
	add.s32 	%r863, %r862, %r292;
	add.s32 	%r864, %r863, -1894007588;
	shf.l.wrap.b32 	%r865, %r844, %r844, 30;
	or.b32  	%r866, %r865, %r855;
	and.b32  	%r867, %r854, %r866;
	and.b32  	%r868, %r865, %r855;
	or.b32  	%r869, %r867, %r868;
	shf.l.wrap.b32 	%r870, %r864, %r864, 5;
	add.s32 	%r871, %r870, %r845;
	add.s32 	%r872, %r871, %r869;
	add.s32 	%r873, %r872, %r296;
	add.s32 	%r874, %r873, -1894007588;
	shf.l.wrap.b32 	%r875, %r854, %r854, 30;
	or.b32  	%r876, %r875, %r865;
	and.b32  	%r877, %r864, %r876;
	and.b32  	%r878, %r875, %r865;
	or.b32  	%r879, %r877, %r878;
	shf.l.wrap.b32 	%r880, %r874, %r874, 5;
	add.s32 	%r881, %r880, %r855;
	add.s32 	%r882, %r881, %r879;
	add.s32 	%r883, %r882, %r300;
	add.s32 	%r884, %r883, -1894007588;
	shf.l.wrap.b32 	%r885, %r864, %r864, 30;
	or.b32  	%r886, %r885, %r875;
	and.b32  	%r887, %r874, %r886;
	and.b32  	%r888, %r885, %r875;
	or.b32  	%r889, %r887, %r888;
	shf.l.wrap.b32 	%r890, %r884, %r884, 5;
	add.s32 	%r891, %r890, %r865;
	add.s32 	%r892, %r891, %r889;
	add.s32 	%r893, %r892, %r304;
	add.s32 	%r894, %r893, -1894007588;
	shf.l.wrap.b32 	%r895, %r874, %r874, 30;
	or.b32  	%r896, %r895, %r885;
	and.b32  	%r897, %r884, %r896;
	and.b32  	%r898, %r895, %r885;
	or.b32  	%r899, %r897, %r898;
	shf.l.wrap.b32 	%r900, %r894, %r894, 5;
	add.s32 	%r901, %r900, %r875;
	add.s32 	%r902, %r901, %r899;
	add.s32 	%r903, %r902, %r308;
	add.s32 	%r904, %r903, -1894007588;
	shf.l.wrap.b32 	%r905, %r884, %r884, 30;
	or.b32  	%r906, %r905, %r895;
	and.b32  	%r907, %r894, %r906;
	and.b32  	%r908, %r905, %r895;
	or.b32  	%r909, %r907, %r908;
	shf.l.wrap.b32 	%r910, %r904, %r904, 5;
	add.s32 	%r911, %r910, %r885;
	add.s32 	%r912, %r911, %r909;
	add.s32 	%r913, %r912, %r312;
	add.s32 	%r914, %r913, -1894007588;
	shf.l.wrap.b32 	%r915, %r894, %r894, 30;
	or.b32  	%r916, %r915, %r905;
	and.b32  	%r917, %r904, %r916;
	and.b32  	%r918, %r915, %r905;
	or.b32  	%r919, %r917, %r918;
	shf.l.wrap.b32 	%r920, %r914, %r914, 5;
	add.s32 	%r921, %r920, %r895;
	add.s32 	%r922, %r921, %r919;
	add.s32 	%r923, %r922, %r316;
	add.s32 	%r924, %r923, -1894007588;
	shf.l.wrap.b32 	%r925, %r904, %r904, 30;
	or.b32  	%r926, %r925, %r915;
	and.b32  	%r927, %r914, %r926;
	and.b32  	%r928, %r925, %r915;
	or.b32  	%r929, %r927, %r928;
	shf.l.wrap.b32 	%r930, %r924, %r924, 5;
	add.s32 	%r931, %r930, %r905;
	add.s32 	%r932, %r931, %r929;
	add.s32 	%r933, %r932, %r320;
	add.s32 	%r934, %r933, -1894007588;
	shf.l.wrap.b32 	%r935, %r914, %r914, 30;
	or.b32  	%r936, %r935, %r925;
	and.b32  	%r937, %r924, %r936;
	and.b32  	%r938, %r935, %r925;
	or.b32  	%r939, %r937, %r938;
	shf.l.wrap.b32 	%r940, %r934, %r934, 5;
	add.s32 	%r941, %r940, %r915;
	add.s32 	%r942, %r941, %r939;
	add.s32 	%r943, %r942, %r324;
	add.s32 	%r944, %r943, -1894007588;
	shf.l.wrap.b32 	%r945, %r924, %r924, 30;
	xor.b32  	%r946, %r945, %r935;
	xor.b32  	%r947, %r946, %r934;
	shf.l.wrap.b32 	%r948, %r944, %r944, 5;
	add.s32 	%r949, %r948, %r925;
	add.s32 	%r950, %r949, %r947;
	add.s32 	%r951, %r950, %r328;
	add.s32 	%r952, %r951, -899497514;
	shf.l.wrap.b32 	%r953, %r934, %r934, 30;
	xor.b32  	%r954, %r953, %r945;
	xor.b32  	%r955, %r954, %r944;
	shf.l.wrap.b32 	%r956, %r952, %r952, 5;
	add.s32 	%r957, %r956, %r935;
	add.s32 	%r958, %r957, %r955;
	add.s32 	%r959, %r958, %r332;
	add.s32 	%r960, %r959, -899497514;
	shf.l.wrap.b32 	%r961, %r944, %r944, 30;
	xor.b32  	%r962, %r961, %r953;
	xor.b32  	%r963, %r962, %r952;
	shf.l.wrap.b32 	%r964, %r960, %r960, 5;
	add.s32 	%r965, %r964, %r945;
	add.s32 	%r966, %r965, %r963;
	add.s32 	%r967, %r966, %r336;
	add.s32 	%r968, %r967, -899497514;
	shf.l.wrap.b32 	%r969, %r952, %r952, 30;
	xor.b32  	%r970, %r969, %r961;
	xor.b32  	%r971, %r970, %r960;
	shf.l.wrap.b32 	%r972, %r968, %r968, 5;
	add.s32 	%r973, %r972, %r953;
	add.s32 	%r974, %r973, %r971;
	add.s32 	%r975, %r974, %r340;
	add.s32 	%r976, %r975, -899497514;
	shf.l.wrap.b32 	%r977, %r960, %r960, 30;
	xor.b32  	%r978, %r977, %r969;
	xor.b32  	%r979, %r978, %r968;
	shf.l.wrap.b32 	%r980, %r976, %r976, 5;
	add.s32 	%r981, %r980, %r961;
	add.s32 	%r982, %r981, %r979;
	add.s32 	%r983, %r982, %r344;
	add.s32 	%r984, %r983, -899497514;
	shf.l.wrap.b32 	%r985, %r968, %r968, 30;
	xor.b32  	%r986, %r985, %r977;
	xor.b32  	%r987, %r986, %r976;
	shf.l.wrap.b32 	%r988, %r984, %r984, 5;
	add.s32 	%r989, %r988, %r969;
	add.s32 	%r990, %r989, %r987;
	add.s32 	%r991, %r990, %r348;
	add.s32 	%r992, %r991, -899497514;
	shf.l.wrap.b32 	%r993, %r976, %r976, 30;
	xor.b32  	%r994, %r993, %r985;
	xor.b32  	%r995, %r994, %r984;
	shf.l.wrap.b32 	%r996, %r992, %r992, 5;
	add.s32 	%r997, %r996, %r977;
	add.s32 	%r998, %r997, %r995;
	add.s32 	%r999, %r998, %r352;
	add.s32 	%r1000, %r999, -899497514;
	shf.l.wrap.b32 	%r1001, %r984, %r984, 30;
	xor.b32  	%r1002, %r1001, %r993;
	xor.b32  	%r1003, %r1002, %r992;
	shf.l.wrap.b32 	%r1004, %r1000, %r1000, 5;
	add.s32 	%r1005, %r1004, %r985;
	add.s32 	%r1006, %r1005, %r1003;
	add.s32 	%r1007, %r1006, %r356;
	add.s32 	%r1008, %r1007, -899497514;
	shf.l.wrap.b32 	%r1009, %r992, %r992, 30;
	xor.b32  	%r1010, %r1009, %r1001;
	xor.b32  	%r1011, %r1010, %r1000;
	shf.l.wrap.b32 	%r1012, %r1008, %r1008, 5;
	add.s32 	%r1013, %r1012, %r993;
	add.s32 	%r1014, %r1013, %r1011;
	add.s32 	%r1015, %r1014, %r360;
	add.s32 	%r1016, %r1015, -899497514;
	shf.l.wrap.b32 	%r1017, %r1000, %r1000, 30;
	xor.b32  	%r1018, %r1017, %r1009;
	xor.b32  	%r1019, %r1018, %r1008;
	shf.l.wrap.b32 	%r1020, %r1016, %r1016, 5;
	add.s32 	%r1021, %r1020, %r1001;
	add.s32 	%r1022, %r1021, %r1019;
	add.s32 	%r1023, %r1022, %r364;
	add.s32 	%r1024, %r1023, -899497514;
	shf.l.wrap.b32 	%r1025, %r1008, %r1008, 30;
	xor.b32  	%r1026, %r1025, %r1017;
	xor.b32  	%r1027, %r1026, %r1016;
	shf.l.wrap.b32 	%r1028, %r1024, %r1024, 5;
	add.s32 	%r1029, %r1028, %r1009;
	add.s32 	%r1030, %r1029, %r1027;
	add.s32 	%r1031, %r1030, %r368;
	add.s32 	%r1032, %r1031, -899497514;
	shf.l.wrap.b32 	%r1033, %r1016, %r1016, 30;
	xor.b32  	%r1034, %r1033, %r1025;
	xor.b32  	%r1035, %r1034, %r1024;
	shf.l.wrap.b32 	%r1036, %r1032, %r1032, 5;
	add.s32 	%r1037, %r1036, %r1017;
	add.s32 	%r1038, %r1037, %r1035;
	add.s32 	%r1039, %r1038, %r372;
	add.s32 	%r1040, %r1039, -899497514;
	shf.l.wrap.b32 	%r1041, %r1024, %r1024, 30;
	xor.b32  	%r1042, %r1041, %r1033;
	xor.b32  	%r1043, %r1042, %r1032;
	shf.l.wrap.b32 	%r1044, %r1040, %r1040, 5;
	add.s32 	%r1045, %r1044, %r1025;
	add.s32 	%r1046, %r1045, %r1043;
	add.s32 	%r1047, %r1046, %r376;
	add.s32 	%r1048, %r1047, -899497514;
	shf.l.wrap.b32 	%r1049, %r1032, %r1032, 30;
	xor.b32  	%r1050, %r1049, %r1041;
	xor.b32  	%r1051, %r1050, %r1040;
	shf.l.wrap.b32 	%r1052, %r1048, %r1048, 5;
	add.s32 	%r1053, %r1052, %r1033;
	add.s32 	%r1054, %r1053, %r1051;
	add.s32 	%r1055, %r1054, %r380;
	add.s32 	%r1056, %r1055, -899497514;
	shf.l.wrap.b32 	%r1057, %r1040, %r1040, 30;
	xor.b32  	%r1058, %r1057, %r1049;
	xor.b32  	%r1059, %r1058, %r1048;
	shf.l.wrap.b32 	%r1060, %r1056, %r1056, 5;
	add.s32 	%r1061, %r1060, %r1041;
	add.s32 	%r1062, %r1061, %r1059;
	add.s32 	%r1063, %r1062, %r384;
	add.s32 	%r1064, %r1063, -899497514;
	shf.l.wrap.b32 	%r1065, %r1048, %r1048, 30;
	xor.b32  	%r1066, %r1065, %r1057;
	xor.b32  	%r1067, %r1066, %r1056;
	shf.l.wrap.b32 	%r1068, %r1064, %r1064, 5;
	add.s32 	%r1069, %r1068, %r1049;
	add.s32 	%r1070, %r1069, %r1067;
	add.s32 	%r1071, %r1070, %r388;
	add.s32 	%r1072, %r1071, -899497514;
	shf.l.wrap.b32 	%r1073, %r1056, %r1056, 30;
	xor.b32  	%r1074, %r1073, %r1065;
	xor.b32  	%r1075, %r1074, %r1064;
	shf.l.wrap.b32 	%r1076, %r1072, %r1072, 5;
	add.s32 	%r1077, %r1076, %r1057;
	add.s32 	%r1078, %r1077, %r1075;
	add.s32 	%r1079, %r1078, %r392;
	add.s32 	%r1080, %r1079, -899497514;
	shf.l.wrap.b32 	%r1081, %r1064, %r1064, 30;
	xor.b32  	%r1082, %r1081, %r1073;
	xor.b32  	%r1083, %r1082, %r1072;
	shf.l.wrap.b32 	%r1084, %r1080, %r1080, 5;
	add.s32 	%r1085, %r1084, %r1065;
	add.s32 	%r1086, %r1085, %r1083;
	add.s32 	%r1087, %r1086, %r396;
	add.s32 	%r1088, %r1087, -899497514;
	shf.l.wrap.b32 	%r1089, %r1072, %r1072, 30;
	xor.b32  	%r1090, %r1089, %r1081;
	xor.b32  	%r1091, %r1090, %r1080;
	shf.l.wrap.b32 	%r1092, %r1088, %r1088, 5;
	add.s32 	%r1093, %r1092, %r1073;
	add.s32 	%r1094, %r1093, %r1091;
	add.s32 	%r1095, %r1094, %r400;
	add.s32 	%r1096, %r1095, -899497514;
	shf.l.wrap.b32 	%r1097, %r1080, %r1080, 30;
	xor.b32  	%r1098, %r1097, %r1089;
	xor.b32  	%r1099, %r1098, %r1088;
	shf.l.wrap.b32 	%r1100, %r1096, %r1096, 5;
	add.s32 	%r1101, %r1100, %r1081;
	add.s32 	%r1102, %r1101, %r1099;
	add.s32 	%r1103, %r1102, %r404;
	shf.l.wrap.b32 	%r1104, %r1088, %r1088, 30;
	add.s32 	%r1105, %r1103, 833086679;
	add.s32 	%r1106, %r1095, -1171231393;
	add.s32 	%r1107, %r1104, -1732584194;
	add.s32 	%r1108, %r1097, 271733878;
	add.s32 	%r1109, %r1089, -1009589776;
	shr.u32 	%r1110, %r1105, 24;
	st.global.u8 	[%rd9], %r1110;
	shr.u32 	%r1111, %r1105, 16;
	st.global.u8 	[%rd9+1], %r1111;
	shr.u32 	%r1112, %r1105, 8;
	st.global.u8 	[%rd9+2], %r1112;
	st.global.u8 	[%rd9+3], %r1105;
	shr.u32 	%r1113, %r1106, 24;
	st.global.u8 	[%rd9+4], %r1113;
	shr.u32 	%r1114, %r1106, 16;
	st.global.u8 	[%rd9+5], %r1114;
	shr.u32 	%r1115, %r1106, 8;
	st.global.u8 	[%rd9+6], %r1115;
	st.global.u8 	[%rd9+7], %r1106;
	shr.u32 	%r1116, %r1107, 24;
	st.global.u8 	[%rd9+8], %r1116;
	shr.u32 	%r1117, %r1107, 16;
	st.global.u8 	[%rd9+9], %r1117;
	shr.u32 	%r1118, %r1107, 8;
	st.global.u8 	[%rd9+10], %r1118;
	st.global.u8 	[%rd9+11], %r1107;
	shr.u32 	%r1119, %r1108, 24;
	st.global.u8 	[%rd9+12], %r1119;
	shr.u32 	%r1120, %r1108, 16;
	st.global.u8 	[%rd9+13], %r1120;
	shr.u32 	%r1121, %r1108, 8;
	st.global.u8 	[%rd9+14], %r1121;
	st.global.u8 	[%rd9+15], %r1108;
	shr.u32 	%r1122, %r1109, 24;
	st.global.u8 	[%rd9+16], %r1122;
	shr.u32 	%r1123, %r1109, 16;
	st.global.u8 	[%rd9+17], %r1123;
	shr.u32 	%r1124, %r1109, 8;
	st.global.u8 	[%rd9+18], %r1124;
	st.global.u8 	[%rd9+19], %r1109;
$L__BB14_2:
	ret;

}
	// .globl	_Z11sha1_kernelILi15EEvPKhPhm
.visible .entry _Z11sha1_kernelILi15EEvPKhPhm(
	.param .u64 .ptr .align 1 _Z11sha1_kernelILi15EEvPKhPhm_param_0,
	.param .u64 .ptr .align 1 _Z11sha1_kernelILi15EEvPKhPhm_param_1,
	.param .u64 _Z11sha1_kernelILi15EEvPKhPhm_param_2
)
{
	.reg .pred 	%p<2>;
	.reg .b16 	%rs<17>;
	.reg .b32 	%r<1125>;
	.reg .b64 	%rd<10>;

	ld.param.u64 	%rd2, [_Z11sha1_kernelILi15EEvPKhPhm_param_0];
	ld.param.u64 	%rd3, [_Z11sha1_kernelILi15EEvPKhPhm_param_1];
	ld.param.u64 	%rd4, [_Z11sha1_kernelILi15EEvPKhPhm_param_2];
	mov.u32 	%r1, %ctaid.x;
	mov.u32 	%r2, %ntid.x;
	mov.u32 	%r3, %tid.x;
	mad.lo.s32 	%r4, %r1, %r2, %r3;
	cvt.u64.u32 	%rd1, %r4;
	setp.le.u64 	%p1, %rd4, %rd1;
	@%p1 bra 	$L__BB15_2;
	cvta.to.global.u64 	%rd5, %rd3;
	cvta.to.global.u64 	%rd6, %rd2;
	shl.b64 	%rd7, %rd1, 6;
	add.s64 	%rd8, %rd6, %rd7;
	mad.lo.s64 	%rd9, %rd1, 20, %rd5;
	ld.global.u8 	%r5, [%rd8];
	shl.b32 	%r6, %r5, 24;
	ld.global.u8 	%r7, [%rd8+1];
	shl.b32 	%r8, %r7, 16;
	or.b32  	%r9, %r8, %r6;
	ld.global.u8 	%rs1, [%rd8+2];
	mul.wide.u16 	%r10, %rs1, 256;
	or.b32  	%r11, %r9, %r10;
	ld.global.u8 	%r12, [%rd8+3];
	or.b32  	%r13, %r11, %r12;
	ld.global.u8 	%r14, [%rd8+4];
	shl.b32 	%r15, %r14, 24;
	ld.global.u8 	%r16, [%rd8+5];
	shl.b32 	%r17, %r16, 16;
	or.b32  	%r18, %r17, %r15;
	ld.global.u8 	%rs2, [%rd8+6];
	mul.wide.u16 	%r19, %rs2, 256;
	or.b32  	%r20, %r18, %r19;
	ld.global.u8 	%r21, [%rd8+7];
	or.b32  	%r22, %r20, %r21;
	ld.global.u8 	%r23, [%rd8+8];
	shl.b32 	%r24, %r23, 24;
	ld.global.u8 	%r25, [%rd8+9];
	shl.b32 	%r26, %r25, 16;
	or.b32  	%r27, %r26, %r24;
	ld.global.u8 	%rs3, [%rd8+10];
	mul.wide.u16 	%r28, %rs3, 256;
	or.b32  	%r29, %r27, %r28;
	ld.global.u8 	%r30, [%rd8+11];
	or.b32  	%r31, %r29, %r30;
	ld.global.u8 	%r32, [%rd8+12];
	shl.b32 	%r33, %r32, 24;
	ld.global.u8 	%r34, [%rd8+13];
	shl.b32 	%r35, %r34, 16;
	or.b32  	%r36, %r35, %r33;
	ld.global.u8 	%rs4, [%rd8+14];
	mul.wide.u16 	%r37, %rs4, 256;
	or.b32  	%r38, %r36, %r37;
	ld.global.u8 	%r39, [%rd8+15];
	or.b32  	%r40, %r38, %r39;
	ld.global.u8 	%r41, [%rd8+16];
	shl.b32 	%r42, %r41, 24;
	ld.global.u8 	%r43, [%rd8+17];
	shl.b32 	%r44, %r43, 16;
	or.b32  	%r45, %r44, %r42;
	ld.global.u8 	%rs5, [%rd8+18];
	mul.wide.u16 	%r46, %rs5, 256;
	or.b32  	%r47, %r45, %r46;
	ld.global.u8 	%r48, [%rd8+19];
	or.b32  	%r49, %r47, %r48;
	ld.global.u8 	%r50, [%rd8+20];
	shl.b32 	%r51, %r50, 24;
	ld.global.u8 	%r52, [%rd8+21];
	shl.b32 	%r53, %r52, 16;
	or.b32  	%r54, %r53, %r51;
	ld.global.u8 	%rs6, [%rd8+22];
	mul.wide.u16 	%r55, %rs6, 256;
	or.b32  	%r56, %r54, %r55;
	ld.global.u8 	%r57, [%rd8+23];
	or.b32  	%r58, %r56, %r57;
	ld.global.u8 	%r59, [%rd8+24];
	shl.b32 	%r60, %r59, 24;
	ld.global.u8 	%r61, [%rd8+25];
	shl.b32 	%r62, %r61, 16;
	or.b32  	%r63, %r62, %r60;
	ld.global.u8 	%rs7, [%rd8+26];
	mul.wide.u16 	%r64, %rs7, 256;
	or.b32  	%r65, %r63, %r64;
	ld.global.u8 	%r66, [%rd8+27];
	or.b32  	%r67, %r65, %r66;
	ld.global.u8 	%r68, [%rd8+28];
	shl.b32 	%r69, %r68, 24;
	ld.global.u8 	%r70, [%rd8+29];
	shl.b32 	%r71, %r70, 16;
	or.b32  	%r72, %r71, %r69;
	ld.global.u8 	%rs8, [%rd8+30];
	mul.wide.u16 	%r73, %rs8, 256;
	or.b32  	%r74, %r72, %r73;
	ld.global.u8 	%r75, [%rd8+31];
	or.b32  	%r76, %r74, %r75;
	ld.global.u8 	%r77, [%rd8+32];
	shl.b32 	%r78, %r77, 24;
	ld.global.u8 	%r79, [%rd8+33];
	shl.b32 	%r80, %r79, 16;
	or.b32  	%r81, %r80, %r78;
	ld.global.u8 	%rs9, [%rd8+34];
	mul.wide.u16 	%r82, %rs9, 256;
	or.b32  	%r83, %r81, %r82;
	ld.global.u8 	%r84, [%rd8+35];
	or.b32  	%r85, %r83, %r84;
	ld.global.u8 	%r86, [%rd8+36];
	shl.b32 	%r87, %r86, 24;
	ld.global.u8 	%r88, [%rd8+37];
	shl.b32 	%r89, %r88, 16;
	or.b32  	%r90, %r89, %r87;
	ld.global.u8 	%rs10, [%rd8+38];
	mul.wide.u16 	%r91, %rs10, 256;
	or.b32  	%r92, %r90, %r91;
	ld.global.u8 	%r93, [%rd8+39];
	or.b32  	%r94, %r92, %r93;
	ld.global.u8 	%r95, [%rd8+40];
	shl.b32 	%r96, %r95, 24;
	ld.global.u8 	%r97, [%rd8+41];
	shl.b32 	%r98, %r97, 16;
	or.b32  	%r99, %r98, %r96;
	ld.global.u8 	%rs11, [%rd8+42];
	mul.wide.u16 	%r100, %rs11, 256;
	or.b32  	%r101, %r99, %r100;
	ld.global.u8 	%r102, [%rd8+43];
	or.b32  	%r103, %r101, %r102;
	ld.global.u8 	%r104, [%rd8+44];
	shl.b32 	%r105, %r104, 24;
	ld.global.u8 	%r106, [%rd8+45];
	shl.b32 	%r107, %r106, 16;
	or.b32  	%r108, %r107, %r105;
	ld.global.u8 	%rs12, [%rd8+46];
	mul.wide.u16 	%r109, %rs12, 256;
	or.b32  	%r110, %r108, %r109;
	ld.global.u8 	%r111, [%rd8+47];
	or.b32  	%r112, %r110, %r111;
	ld.global.u8 	%r113, [%rd8+48];
	shl.b32 	%r114, %r113, 24;
	ld.global.u8 	%r115, [%rd8+49];
	shl.b32 	%r116, %r115, 16;
	or.b32  	%r117, %r116, %r114;
	ld.global.u8 	%rs13, [%rd8+50];
	mul.wide.u16 	%r118, %rs13, 256;
	or.b32  	%r119, %r117, %r118;
	ld.global.u8 	%r120, [%rd8+51];
	or.b32  	%r121, %r119, %r120;
	ld.global.u8 	%r122, [%rd8+52];
	shl.b32 	%r123, %r122, 24;
	ld.global.u8 	%r124, [%rd8+53];
	shl.b32 	%r125, %r124, 16;
	or.b32  	%r126, %r125, %r123;
	ld.global.u8 	%rs14, [%rd8+54];
	mul.wide.u16 	%r127, %rs14, 256;
	or.b32  	%r128, %r126, %r127;
	ld.global.u8 	%r129, [%rd8+55];
	or.b32  	%r130, %r128, %r129;
	ld.global.u8 	%r131, [%rd8+56];
	shl.b32 	%r132, %r131, 24;
	ld.global.u8 	%r133, [%rd8+57];
	shl.b32 	%r134, %r133, 16;
	or.b32  	%r135, %r134, %r132;
	ld.global.u8 	%rs15, [%rd8+58];
	mul.wide.u16 	%r136, %rs15, 256;
	or.b32  	%r137, %r135, %r136;
	ld.global.u8 	%r138, [%rd8+59];
	or.b32  	%r139, %r137, %r138;
	ld.global.u8 	%r140, [%rd8+60];
	shl.b32 	%r141, %r140, 24;
	ld.global.u8 	%r142, [%rd8+61];
	shl.b32 	%r143, %r142, 16;
	or.b32  	%r144, %r143, %r141;
	ld.global.u8 	%rs16, [%rd8+62];
	mul.wide.u16 	%r145, %rs16, 256;
	or.b32  	%r146, %r144, %r145;
	ld.global.u8 	%r147, [%rd8+63];
	or.b32  	%r148, %r146, %r147;
	xor.b32  	%r149, %r85, %r130;
	xor.b32  	%r150, %r149, %r31;
	xor.b32  	%r151, %r150, %r13;
	shf.l.wrap.b32 	%r152, %r151, %r151, 1;
	xor.b32  	%r153, %r94, %r139;
	xor.b32  	%r154, %r153, %r40;
	xor.b32  	%r155, %r154, %r22;
	shf.l.wrap.b32 	%r156, %r155, %r155, 1;
	xor.b32  	%r157, %r103, %r148;
	xor.b32  	%r158, %r157, %r49;
	xor.b32  	%r159, %r158, %r31;
	shf.l.wrap.b32 	%r160, %r159, %r159, 1;
	xor.b32  	%r161, %r112, %r152;
	xor.b32  	%r162, %r161, %r58;
	xor.b32  	%r163, %r162, %r40;
	shf.l.wrap.b32 	%r164, %r163, %r163, 1;
	xor.b32  	%r165, %r121, %r156;
	xor.b32  	%r166, %r165, %r67;
	xor.b32  	%r167, %r166, %r49;
	shf.l.wrap.b32 	%r168, %r167, %r167, 1;
	xor.b32  	%r169, %r130, %r160;
	xor.b32  	%r170, %r169, %r76;
	xor.b32  	%r171, %r170, %r58;
	shf.l.wrap.b32 	%r172, %r171, %r171, 1;
	xor.b32  	%r173, %r139, %r164;
	xor.b32  	%r174, %r173, %r85;
	xor.b32  	%r175, %r174, %r67;
	shf.l.wrap.b32 	%r176, %r175, %r175, 1;
	xor.b32  	%r177, %r148, %r168;
	xor.b32  	%r178, %r177, %r94;
	xor.b32  	%r179, %r178, %r76;
	shf.l.wrap.b32 	%r180, %r179, %r179, 1;
	xor.b32  	%r181, %r152, %r172;
	xor.b32  	%r182, %r181, %r103;
	xor.b32  	%r183, %r182, %r85;
	shf.l.wrap.b32 	%r184, %r183, %r183, 1;
	xor.b32  	%r185, %r156, %r176;
	xor.b32  	%r186, %r185, %r112;
	xor.b32  	%r187, %r186, %r94;
	shf.l.wrap.b32 	%r188, %r187, %r187, 1;
	xor.b32  	%r189, %r160, %r180;
	xor.b32  	%r190, %r189, %r121;
	xor.b32  	%r191, %r190, %r103;
	shf.l.wrap.b32 	%r192, %r191, %r191, 1;
	xor.b32  	%r193, %r164, %r184;
	xor.b32  	%r194, %r193, %r130;
	xor.b32  	%r195, %r194, %r112;
	shf.l.wrap.b32 	%r196, %r195, %r195, 1;
	xor.b32  	%r197, %r168, %r188;
	xor.b32  	%r198, %r197, %r139;
	xor.b32  	%r199, %r198, %r121;
	shf.l.wrap.b32 	%r200, %r199, %r199, 1;
	xor.b32  	%r201, %r172, %r192;
	xor.b32  	%r202, %r201, %r148;
	xor.b32  	%r203, %r202, %r130;
	shf.l.wrap.b32 	%r204, %r203, %r203, 1;
	xor.b32  	%r205, %r176, %r196;
	xor.b32  	%r206, %r205, %r152;
	xor.b32  	%r207, %r206, %r139;
	shf.l.wrap.b32 	%r208, %r207, %r207, 1;
	xor.b32  	%r209, %r180, %r200;
	xor.b32  	%r210, %r209, %r156;
	xor.b32  	%r211, %r210, %r148;
	shf.l.wrap.b32 	%r212, %r211, %r211, 1;
	xor.b32  	%r213, %r184, %r204;
	xor.b32  	%r214, %r213, %r160;
	xor.b32  	%r215, %r214, %r152;
	shf.l.wrap.b32 	%r216, %r215, %r215, 1;
	xor.b32  	%r217, %r188, %r208;
	xor.b32  	%r218, %r217, %r164;
	xor.b32  	%r219, %r218, %r156;
	shf.l.wrap.b32 	%r220, %r219, %r219, 1;
	xor.b32  	%r221, %r192, %r212;
	xor.b32  	%r222, %r221, %r168;
	xor.b32  	%r223, %r222, %r160;
	shf.l.wrap.b32 	%r224, %r223, %r223, 1;
	xor.b32  	%r225, %r196, %r216;
	xor.b32  	%r226, %r225, %r172;
	xor.b32  	%r227, %r226, %r164;
	shf.l.wrap.b32 	%r228, %r227, %r227, 1;
	xor.b32  	%r229, %r200, %r220;
	xor.b32  	%r230, %r229, %r176;
	xor.b32  	%r231, %r230, %r168;
	shf.l.wrap.b32 	%r232, %r231, %r231, 1;
	xor.b32  	%r233, %r204, %r224;
	xor.b32  	%r234, %r233, %r180;
	xor.b32  	%r235, %r234, %r172;
	shf.l.wrap.b32 	%r236, %r235, %r235, 1;
	xor.b32  	%r237, %r208, %r228;
	xor.b32  	%r238, %r237, %r184;
	xor.b32  	%r239, %r238, %r176;
	shf.l.wrap.b32 	%r240, %r239, %r239, 1;
	xor.b32  	%r241, %r212, %r232;
	xor.b32  	%r242, %r241, %r188;
	xor.b32  	%r243, %r242, %r180;
	shf.l.wrap.b32 	%r244, %r243, %r243, 1;
	xor.b32  	%r245, %r216, %r236;
	xor.b32  	%r246, %r245, %r192;
	xor.b32  	%r247, %r246, %r184;
	shf.l.wrap.b32 	%r248, %r247, %r247, 1;
	xor.b32  	%r249, %r220, %r240;
	xor.b32  	%r250, %r249, %r196;
	xor.b32  	%r251, %r250, %r188;
	shf.l.wrap.b32 	%r252, %r251, %r251, 1;
	xor.b32  	%r253, %r224, %r244;
	xor.b32  	%r254, %r253, %r200;
	xor.b32  	%r255, %r254, %r192;
	shf.l.wrap.b32 	%r256, %r255, %r255, 1;
	xor.b32  	%r257, %r228, %r248;
	xor.b32  	%r258, %r257, %r204;
	xor.b32  	%r259, %r258, %r196;
	shf.l.wrap.b32 	%r260, %r259, %r259, 1;
	xor.b32  	%r261, %r232, %r252;
	xor.b32  	%r262, %r261, %r208;
	xor.b32  	%r263, %r262, %r200;
	shf.l.wrap.b32 	%r264, %r263, %r263, 1;
	xor.b32  	%r265, %r236, %r256;
	xor.b32  	%r266, %r265, %r212;
	xor.b32  	%r267, %r266, %r204;
	shf.l.wrap.b32 	%r268, %r267, %r267, 1;
	xor.b32  	%r269, %r240, %r260;
	xor.b32  	%r270, %r269, %r216;
	xor.b32  	%r271, %r270, %r208;
	shf.l.wrap.b32 	%r272, %r271, %r271, 1;
	xor.b32  	%r273, %r244, %r264;
	xor.b32  	%r274, %r273, %r220;
	xor.b32  	%r275, %r274, %r212;
	shf.l.wrap.b32 	%r276, %r275, %r275, 1;
	xor.b32  	%r277, %r248, %r268;
	xor.b32  	%r278, %r277, %r224;
	xor.b32  	%r279, %r278, %r216;
	shf.l.wrap.b32 	%r280, %r279, %r279, 1;
	xor.b32  	%r281, %r252, %r272;
	xor.b32  	%r282, %r281, %r228;
	xor.b32  	%r283, %r282, %r220;
	shf.l.wrap.b32 	%r284, %r283, %r283, 1;
	xor.b32  	%r285, %r256, %r276;
	xor.b32  	%r286, %r285, %r232;
	xor.b32  	%r287, %r286, %r224;
	shf.l.wrap.b32 	%r288, %r287, %r287, 1;
	xor.b32  	%r289, %r260, %r280;
	xor.b32  	%r290, %r289, %r236;
	xor.b32  	%r291, %r290, %r228;
	shf.l.wrap.b32 	%r292, %r291, %r291, 1;
	xor.b32  	%r293, %r264, %r284;
	xor.b32  	%r294, %r293, %r240;
	xor.b32  	%r295, %r294, %r232;
	shf.l.wrap.b32 	%r296, %r295, %r295, 1;
	xor.b32  	%r297, %r268, %r288;
	xor.b32  	%r298, %r297, %r244;
	xor.b32  	%r299, %r298, %r236;
	shf.l.wrap.b32 	%r300, %r299, %r299, 1;
	xor.b32  	%r301, %r272, %r292;
	xor.b32  	%r302, %r301, %r248;
	xor.b32  	%r303, %r302, %r240;
	shf.l.wrap.b32 	%r304, %r303, %r303, 1;
	xor.b32  	%r305, %r276, %r296;
	xor.b32  	%r306, %r305, %r252;
	xor.b32  	%r307, %r306, %r244;
	shf.l.wrap.b32 	%r308, %r307, %r307, 1;
	xor.b32  	%r309, %r280, %r300;
	xor.b32  	%r310, %r309, %r256;
	xor.b32  	%r311, %r310, %r248;
	shf.l.wrap.b32 	%r312, %r311, %r311, 1;
	xor.b32  	%r313, %r284, %r304;
	xor.b32  	%r314, %r313, %r260;
	xor.b32  	%r315, %r314, %r252;
	shf.l.wrap.b32 	%r316, %r315, %r315, 1;
	xor.b32  	%r317, %r288, %r308;
	xor.b32  	%r318, %r317, %r264;
	xor.b32  	%r319, %r318, %r256;
	shf.l.wrap.b32 	%r320, %r319, %r319, 1;
	xor.b32  	%r321, %r292, %r312;
	xor.b32  	%r322, %r321, %r268;
	xor.b32  	%r323, %r322, %r260;
	shf.l.wrap.b32 	%r324, %r323, %r323, 1;
	xor.b32  	%r325, %r296, %r316;
	xor.b32  	%r326, %r325, %r272;
	xor.b32  	%r327, %r326, %r264;
	shf.l.wrap.b32 	%r328, %r327, %r327, 1;
	xor.b32  	%r329, %r300, %r320;
	xor.b32  	%r330, %r329, %r276;
	xor.b32  	%r331, %r330, %r268;
	shf.l.wrap.b32 	%r332, %r331, %r331, 1;
	xor.b32  	%r333, %r304, %r324;
	xor.b32  	%r334, %r333, %r280;
	xor.b32  	%r335, %r334, %r272;
	shf.l.wrap.b32 	%r336, %r335, %r335, 1;
	xor.b32  	%r337, %r308, %r328;
	xor.b32  	%r338, %r337, %r284;
	xor.b32  	%r339, %r338, %r276;
	shf.l.wrap.b32 	%r340, %r339, %r339, 1;
	xor.b32  	%r341, %r312, %r332;
	xor.b32  	%r342, %r341, %r288;
	xor.b32  	%r343, %r342, %r280;
	shf.l.wrap.b32 	%r344, %r343, %r343, 1;
	xor.b32  	%r345, %r316, %r336;
	xor.b32  	%r346, %r345, %r292;
	xor.b32  	%r347, %r346, %r284;
	shf.l.wrap.b32 	%r348, %r347, %r347, 1;
	xor.b32  	%r349, %r320, %r340;
	xor.b32  	%r350, %r349, %r296;
	xor.b32  	%r351, %r350, %r288;
	shf.l.wrap.b32 	%r352, %r351, %r351, 1;
	xor.b32  	%r353, %r324, %r344;
	xor.b32  	%r354, %r353, %r300;
	xor.b32  	%r355, %r354, %r292;
	shf.l.wrap.b32 	%r356, %r355, %r355, 1;
	xor.b32  	%r357, %r328, %r348;
	xor.b32  	%r358, %r357, %r304;
	xor.b32  	%r359, %r358, %r296;
	shf.l.wrap.b32 	%r360, %r359, %r359, 1;
	xor.b32  	%r361, %r332, %r352;
	xor.b32  	%r362, %r361, %r308;
	xor.b32  	%r363, %r362, %r300;
	shf.l.wrap.b32 	%r364, %r363, %r363, 1;
	xor.b32  	%r365, %r336, %r356;
	xor.b32  	%r366, %r365, %r312;
	xor.b32  	%r367, %r366, %r304;
	shf.l.wrap.b32 	%r368, %r367, %r367, 1;
	xor.b32  	%r369, %r340, %r360;
	xor.b32  	%r370, %r369, %r316;
	xor.b32  	%r371, %r370, %r308;
	shf.l.wrap.b32 	%r372, %r371, %r371, 1;
	xor.b32  	%r373, %r344, %r364;
	xor.b32  	%r374, %r373, %r320;
	xor.b32  	%r375, %r374, %r312;
	shf.l.wrap.b32 	%r376, %r375, %r375, 1;
	xor.b32  	%r377, %r348, %r368;
	xor.b32  	%r378, %r377, %r324;
	xor.b32  	%r379, %r378, %r316;
	shf.l.wrap.b32 	%r380, %r379, %r379, 1;
	xor.b32  	%r381, %r352, %r372;
	xor.b32  	%r382, %r381, %r328;
	xor.b32  	%r383, %r382, %r320;
	shf.l.wrap.b32 	%r384, %r383, %r383, 1;
	xor.b32  	%r385, %r356, %r376;
	xor.b32  	%r386, %r385, %r332;
	xor.b32  	%r387, %r386, %r324;
	shf.l.wrap.b32 	%r388, %r387, %r387, 1;
	xor.b32  	%r389, %r360, %r380;
	xor.b32  	%r390, %r389, %r336;
	xor.b32  	%r391, %r390, %r328;
	shf.l.wrap.b32 	%r392, %r391, %r391, 1;
	xor.b32  	%r393, %r364, %r384;
	xor.b32  	%r394, %r393, %r340;
	xor.b32  	%r395, %r394, %r332;
	shf.l.wrap.b32 	%r396, %r395, %r395, 1;
	xor.b32  	%r397, %r368, %r388;
	xor.b32  	%r398, %r397, %r344;
	xor.b32  	%r399, %r398, %r336;
	shf.l.wrap.b32 	%r400, %r399, %r399, 1;
	xor.b32  	%r401, %r372, %r392;
	xor.b32  	%r402, %r401, %r348;
	xor.b32  	%r403, %r402, %r340;
	shf.l.wrap.b32 	%r404, %r403, %r403, 1;
	add.s32 	%r405, %r13, -1615554381;
	shf.l.wrap.b32 	%r406, %r405, %r405, 5;
	add.s32 	%r407, %r406, %r22;
	add.s32 	%r408, %r407, 1722862861;
	not.b32 	%r409, %r408;
	and.b32  	%r410, %r405, 1506887872;
	sub.s32 	%r411, 1615554380, %r13;
	and.b32  	%r412, %r411, 2079550178;
	or.b32  	%r413, %r410, %r412;
	shf.l.wrap.b32 	%r414, %r408, %r408, 5;
	add.s32 	%r415, %r414, %r413;
	add.s32 	%r416, %r415, %r31;
	add.s32 	%r417, %r416, -214083945;
	shf.l.wrap.b32 	%r418, %r405, %r405, 30;
	and.b32  	%r419, %r408, %r418;
	and.b32  	%r420, %r409, 1506887872;
	or.b32  	%r421, %r419, %r420;
	shf.l.wrap.b32 	%r422, %r417, %r417, 5;
	add.s32 	%r423, %r422, %r421;
	add.s32 	%r424, %r423, %r40;
	add.s32 	%r425, %r424, -696916869;
	shf.l.wrap.b32 	%r426, %r408, %r408, 30;
	and.b32  	%r427, %r417, %r426;
	not.b32 	%r428, %r417;
	and.b32  	%r429, %r418, %r428;
	or.b32  	%r430, %r427, %r429;
	shf.l.wrap.b32 	%r431, %r425, %r425, 5;
	add.s32 	%r432, %r431, %r430;
	add.s32 	%r433, %r432, %r49;
	add.s32 	%r434, %r433, -1269579175;
	shf.l.wrap.b32 	%r435, %r417, %r417, 30;
	and.b32  	%r436, %r425, %r435;
	not.b32 	%r437, %r425;
	and.b32  	%r438, %r426, %r437;
	or.b32  	%r439, %r436, %r438;
	shf.l.wrap.b32 	%r440, %r434, %r434, 5;
	add.s32 	%r441, %r440, %r418;
	add.s32 	%r442, %r441, %r439;
	add.s32 	%r443, %r442, %r58;
	add.s32 	%r444, %r443, 1518500249;
	shf.l.wrap.b32 	%r445, %r425, %r425, 30;
	and.b32  	%r446, %r434, %r445;
	not.b32 	%r447, %r434;
	and.b32  	%r448, %r435, %r447;
	or.b32  	%r449, %r446, %r448;
	shf.l.wrap.b32 	%r450, %r444, %r444, 5;
	add.s32 	%r451, %r450, %r426;
	add.s32 	%r452, %r451, %r449;
	add.s32 	%r453, %r452, %r67;
	add.s32 	%r454, %r453, 1518500249;
	shf.l.wrap.b32 	%r455, %r434, %r434, 30;
	and.b32  	%r456, %r444, %r455;
	not.b32 	%r457, %r444;
	and.b32  	%r458, %r445, %r457;
	or.b32  	%r459, %r456, %r458;
	shf.l.wrap.b32 	%r460, %r454, %r454, 5;
	add.s32 	%r461, %r460, %r435;
	add.s32 	%r462, %r461, %r459;
	add.s32 	%r463, %r462, %r76;
	add.s32 	%r464, %r463, 1518500249;
	shf.l.wrap.b32 	%r465, %r444, %r444, 30;
	and.b32  	%r466, %r454, %r465;
	not.b32 	%r467, %r454;
	and.b32  	%r468, %r455, %r467;
	or.b32  	%r469, %r466, %r468;
	shf.l.wrap.b32 	%r470, %r464, %r464, 5;
	add.s32 	%r471, %r470, %r445;
	add.s32 	%r472, %r471, %r469;
	add.s32 	%r473, %r472, %r85;
	add.s32 	%r474, %r473, 1518500249;
	shf.l.wrap.b32 	%r475, %r454, %r454, 30;
	and.b32  	%r476, %r464, %r475;
	not.b32 	%r477, %r464;
	and.b32  	%r478, %r465, %r477;
	or.b32  	%r479, %r476, %r478;
	shf.l.wrap.b32 	%r480, %r474, %r474, 5;
	add.s32 	%r481, %r480, %r455;
	add.s32 	%r482, %r481, %r479;
	add.s32 	%r483, %r482, %r94;
	add.s32 	%r484, %r483, 1518500249;
	shf.l.wrap.b32 	%r485, %r464, %r464, 30;
	and.b32  	%r486, %r474, %r485;
	not.b32 	%r487, %r474;
	and.b32  	%r488, %r475, %r487;
	or.b32  	%r489, %r486, %r488;
	shf.l.wrap.b32 	%r490, %r484, %r484, 5;
	add.s32 	%r491, %r490, %r465;
	add.s32 	%r492, %r491, %r489;
	add.s32 	%r493, %r492, %r103;
	add.s32 	%r494, %r493, 1518500249;
	shf.l.wrap.b32 	%r495, %r474, %r474, 30;
	and.b32  	%r496, %r484, %r495;
	not.b32 	%r497, %r484;
	and.b32  	%r498, %r485, %r497;
	or.b32  	%r499, %r496, %r498;
	shf.l.wrap.b32 	%r500, %r494, %r494, 5;
	add.s32 	%r501, %r500, %r475;
	add.s32 	%r502, %r501, %r499;
	add.s32 	%r503, %r502, %r112;
	add.s32 	%r504, %r503, 1518500249;
	shf.l.wrap.b32 	%r505, %r484, %r484, 30;
	and.b32  	%r506, %r494, %r505;
	not.b32 	%r507, %r494;
	and.b32  	%r508, %r495, %r507;
	or.b32  	%r509, %r506, %r508;
	shf.l.wrap.b32 	%r510, %r504, %r504, 5;
	add.s32 	%r511, %r510, %r485;
	add.s32 	%r512, %r511, %r509;
	add.s32 	%r513, %r512, %r121;
	add.s32 	%r514, %r513, 1518500249;
	shf.l.wrap.b32 	%r515, %r494, %r494, 30;
	and.b32  	%r516, %r504, %r515;
	not.b32 	%r517, %r504;
	and.b32  	%r518, %r505, %r517;
	or.b32  	%r519, %r516, %r518;
	shf.l.wrap.b32 	%r520, %r514, %r514, 5;
	add.s32 	%r521, %r520, %r495;
	add.s32 	%r522, %r521, %r519;
	add.s32 	%r523, %r522, %r130;
	add.s32 	%r524, %r523, 1518500249;
	shf.l.wrap.b32 	%r525, %r504, %r504, 30;
	and.b32  	%r526, %r514, %r525;
	not.b32 	%r527, %r514;
	and.b32  	%r528, %r515, %r527;
	or.b32  	%r529, %r526, %r528;
	shf.l.wrap.b32 	%r530, %r524, %r524, 5;
	add.s32 	%r531, %r530, %r505;
	add.s32 	%r532, %r531, %r529;
	add.s32 	%r533, %r532, %r139;
	add.s32 	%r534, %r533, 1518500249;
	shf.l.wrap.b32 	%r535, %r514, %r514, 30;
	and.b32  	%r536, %r524, %r535;
	not.b32 	%r537, %r524;
	and.b32  	%r538, %r525, %r537;
	or.b32  	%r539, %r536, %r538;
	shf.l.wrap.b32 	%r540, %r534, %r534, 5;
	add.s32 	%r541, %r540, %r515;
	add.s32 	%r542, %r541, %r539;
	add.s32 	%r543, %r542, %r148;
	add.s32 	%r544, %r543, 1518500249;
	shf.l.wrap.b32 	%r545, %r524, %r524, 30;
	and.b32  	%r546, %r534, %r545;
	not.b32 	%r547, %r534;
	and.b32  	%r548, %r535, %r547;
	or.b32  	%r549, %r546, %r548;
	shf.l.wrap.b32 	%r550, %r544, %r544, 5;
	add.s32 	%r551, %r550, %r525;
	add.s32 	%r552, %r551, %r549;
	add.s32 	%r553, %r552, %r152;
	add.s32 	%r554, %r553, 1518500249;
	shf.l.wrap.b32 	%r555, %r534, %r534, 30;
	and.b32  	%r556, %r544, %r555;
	not.b32 	%r557, %r544;
	and.b32  	%r558, %r545, %r557;
	or.b32  	%r559, %r556, %r558;
	shf.l.wrap.b32 	%r560, %r554, %r554, 5;
	add.s32 	%r561, %r560, %r535;
	add.s32 	%r562, %r561, %r559;
	add.s32 	%r563, %r562, %r156;
	add.s32 	%r564, %r563, 1518500249;
	shf.l.wrap.b32 	%r565, %r544, %r544, 30;
	and.b32  	%r566, %r554, %r565;
	not.b32 	%r567, %r554;
	and.b32  	%r568, %r555, %r567;
	or.b32  	%r569, %r566, %r568;
	shf.l.wrap.b32 	%r570, %r564, %r564, 5;
	add.s32 	%r571, %r570, %r545;
	add.s32 	%r572, %r571, %r569;
	add.s32 	%r573, %r572, %r160;
	add.s32 	%r574, %r573, 1518500249;
	shf.l.wrap.b32 	%r575, %r554, %r554, 30;
	and.b32  	%r576, %r564, %r575;
	not.b32 	%r577, %r564;
	and.b32  	%r578, %r565, %r577;
	or.b32  	%r579, %r576, %r578;
	shf.l.wrap.b32 	%r580, %r574, %r574, 5;
	add.s32 	%r581, %r580, %r555;
	add.s32 	%r582, %r581, %r579;
	add.s32 	%r583, %r582, %r164;
	add.s32 	%r584, %r583, 1518500249;
	shf.l.wrap.b32 	%r585, %r564, %r564, 30;
	xor.b32  	%r586, %r585, %r575;
	xor.b32  	%r587, %r586, %r574;
	shf.l.wrap.b32 	%r588, %r584, %r584, 5;
	add.s32 	%r589, %r588, %r565;
	add.s32 	%r590, %r589, %r587;
	add.s32 	%r591, %r590, %r168;
	add.s32 	%r592, %r591, 1859775393;
	shf.l.wrap.b32 	%r593, %r574, %r574, 30;
	xor.b32  	%r594, %r593, %r585;
	xor.b32  	%r595, %r594, %r584;
	shf.l.wrap.b32 	%r596, %r592, %r592, 5;
	add.s32 	%r597, %r596, %r575;
	add.s32 	%r598, %r597, %r595;
	add.s32 	%r599, %r598, %r172;
	add.s32 	%r600, %r599, 1859775393;
	shf.l.wrap.b32 	%r601, %r584, %r584, 30;
	xor.b32  	%r602, %r601, %r593;
	xor.b32  	%r603, %r602, %r592;
	shf.l.wrap.b32 	%r604, %r600, %r600, 5;
	add.s32 	%r605, %r604, %r585;
	add.s32 	%r606, %r605, %r603;
	add.s32 	%r607, %r606, %r176;
	add.s32 	%r608, %r607, 1859775393;
	shf.l.wrap.b32 	%r609, %r592, %r592, 30;
	xor.b32  	%r610, %r609, %r601;
	xor.b32  	%r611, %r610, %r600;
	shf.l.wrap.b32 	%r612, %r608, %r608, 5;
	add.s32 	%r613, %r612, %r593;
	add.s32 	%r614, %r613, %r611;
	add.s32 	%r615, %r614, %r180;
	add.s32 	%r616, %r615, 1859775393;
	shf.l.wrap.b32 	%r617, %r600, %r600, 30;
	xor.b32  	%r618, %r617, %r609;
	xor.b32  	%r619, %r618, %r608;
	shf.l.wrap.b32 	%r620, %r616, %r616, 5;
	add.s32 	%r621, %r620, %r601;
	add.s32 	%r622, %r621, %r619;
	add.s32 	%r623, %r622, %r184;
	add.s32 	%r624, %r623, 1859775393;
	shf.l.wrap.b32 	%r625, %r608, %r608, 30;
	xor.b32  	%r626, %r625, %r617;
	xor.b32  	%r627, %r626, %r616;
	shf.l.wrap.b32 	%r628, %r624, %r624, 5;
	add.s32 	%r629, %r628, %r609;
	add.s32 	%r630, %r629, %r627;
	add.s32 	%r631, %r630, %r188;
	add.s32 	%r632, %r631, 1859775393;
	shf.l.wrap.b32 	%r633, %r616, %r616, 30;
	xor.b32  	%r634, %r633, %r625;
	xor.b32  	%r635, %r634, %r624;
	shf.l.wrap.b32 	%r636, %r632, %r632, 5;
	add.s32 	%r637, %r636, %r617;
	add.s32 	%r638, %r637, %r635;
	add.s32 	%r639, %r638, %r192;
	add.s32 	%r640, %r639, 1859775393;
	shf.l.wrap.b32 	%r641, %r624, %r624, 30;
	xor.b32  	%r642, %r641, %r633;
	xor.b32  	%r643, %r642, %r632;
	shf.l.wrap.b32 	%r644, %r640, %r640, 5;
	add.s32 	%r645, %r644, %r625;
	add.s32 	%r646, %r645, %r643;
	add.s32 	%r647, %r646, %r196;
	add.s32 	%r648, %r647, 1859775393;
	shf.l.wrap.b32 	%r649, %r632, %r632, 30;
	xor.b32  	%r650, %r649, %r641;
	xor.b32  	%r651, %r650, %r640;
	shf.l.wrap.b32 	%r652, %r648, %r648, 5;
	add.s32 	%r653, %r652, %r633;
	add.s32 	%r654, %r653, %r651;
	add.s32 	%r655, %r654, %r200;
	add.s32 	%r656, %r655, 1859775393;
	shf.l.wrap.b32 	%r657, %r640, %r640, 30;
	xor.b32  	%r658, %r657, %r649;
	xor.b32  	%r659, %r658, %r648;
	shf.l.wrap.b32 	%r660, %r656, %r656, 5;
	add.s32 	%r661, %r660, %r641;
	add.s32 	%r662, %r661, %r659;
	add.s32 	%r663, %r662, %r204;
	add.s32 	%r664, %r663, 1859775393;
	shf.l.wrap.b32 	%r665, %r648, %r648, 30;
	xor.b32  	%r666, %r665, %r657;
	xor.b32  	%r667, %r666, %r656;
	shf.l.wrap.b32 	%r668, %r664, %r664, 5;
	add.s32 	%r669, %r668, %r649;
	add.s32 	%r670, %r669, %r667;
	add.s32 	%r671, %r670, %r208;
	add.s32 	%r672, %r671, 1859775393;
	shf.l.wrap.b32 	%r673, %r656, %r656, 30;
	xor.b32  	%r674, %r673, %r665;
	xor.b32  	%r675, %r674, %r664;
	shf.l.wrap.b32 	%r676, %r672, %r672, 5;
	add.s32 	%r677, %r676, %r657;
	add.s32 	%r678, %r677, %r675;
	add.s32 	%r679, %r678, %r212;
	add.s32 	%r680, %r679, 1859775393;
	shf.l.wrap.b32 	%r681, %r664, %r664, 30;
	xor.b32  	%r682, %r681, %r673;
	xor.b32  	%r683, %r682, %r672;
	shf.l.wrap.b32 	%r684, %r680, %r680, 5;
	add.s32 	%r685, %r684, %r665;
	add.s32 	%r686, %r685, %r683;
	add.s32 	%r687, %r686, %r216;
	add.s32 	%r688, %r687, 1859775393;
	shf.l.wrap.b32 	%r689, %r672, %r672, 30;
	xor.b32  	%r690, %r689, %r681;
	xor.b32  	%r691, %r690, %r680;
	shf.l.wrap.b32 	%r692, %r688, %r688, 5;
	add.s32 	%r693, %r692, %r673;
	add.s32 	%r694, %r693, %r691;
	add.s32 	%r695, %r694, %r220;
	add.s32 	%r696, %r695, 1859775393;
	shf.l.wrap.b32 	%r697, %r680, %r680, 30;
	xor.b32  	%r698, %r697, %r689;
	xor.b32  	%r699, %r698, %r688;
	shf.l.wrap.b32 	%r700, %r696, %r696, 5;
	add.s32 	%r701, %r700, %r681;
	add.s32 	%r702, %r701, %r699;
	add.s32 	%r703, %r702, %r224;
	add.s32 	%r704, %r703, 1859775393;
	shf.l.wrap.b32 	%r705, %r688, %r688, 30;
	xor.b32  	%r706, %r705, %r697;
	xor.b32  	%r707, %r706, %r696;
	shf.l.wrap.b32 	%r708, %r704, %r704, 5;
	add.s32 	%r709, %r708, %r689;
	add.s32 	%r710, %r709, %r707;
	add.s32 	%r711, %r710, %r228;
	add.s32 	%r712, %r711, 1859775393;
	shf.l.wrap.b32 	%r713, %r696, %r696, 30;
	xor.b32  	%r714, %r713, %r705;
	xor.b32  	%r715, %r714, %r704;
	shf.l.wrap.b32 	%r716, %r712, %r712, 5;
	add.s32 	%r717, %r716, %r697;
	add.s32 	%r718, %r717, %r715;
	add.s32 	%r719, %r718, %r232;
	add.s32 	%r720, %r719, 1859775393;
	shf.l.wrap.b32 	%r721, %r704, %r704, 30;
	xor.b32  	%r722, %r721, %r713;
	xor.b32  	%r723, %r722, %r712;
	shf.l.wrap.b32 	%r724, %r720, %r720, 5;
	add.s32 	%r725, %r724, %r705;
	add.s32 	%r726, %r725, %r723;
	add.s32 	%r727, %r726, %r236;
	add.s32 	%r728, %r727, 1859775393;
	shf.l.wrap.b32 	%r729, %r712, %r712, 30;
	xor.b32  	%r730, %r729, %r721;
	xor.b32  	%r731, %r730, %r720;
	shf.l.wrap.b32 	%r732, %r728, %r728, 5;
	add.s32 	%r733, %r732, %r713;
	add.s32 	%r734, %r733, %r731;
	add.s32 	%r735, %r734, %r240;
	add.s32 	%r736, %r735, 1859775393;
	shf.l.wrap.b32 	%r737, %r720, %r720, 30;
	xor.b32  	%r738, %r737, %r729;
	xor.b32  	%r739, %r738, %r728;
	shf.l.wrap.b32 	%r740, %r736, %r736, 5;
	add.s32 	%r741, %r740, %r721;
	add.s32 	%r742, %r741, %r739;
	add.s32 	%r743, %r742, %r244;
	add.s32 	%r744, %r743, 1859775393;
	shf.l.wrap.b32 	%r745, %r728, %r728, 30;
	or.b32  	%r746, %r745, %r737;
	and.b32  	%r747, %r736, %r746;
	and.b32  	%r748, %r745, %r737;
	or.b32  	%r749, %r747, %r748;
	shf.l.wrap.b32 	%r750, %r744, %r744, 5;
	add.s32 	%r751, %r750, %r729;
	add.s32 	%r752, %r751, %r749;
	add.s32 	%r753, %r752, %r248;
	add.s32 	%r754, %r753, -1894007588;
	shf.l.wrap.b32 	%r755, %r736, %r736, 30;
	or.b32  	%r756, %r755, %r745;
	and.b32  	%r757, %r744, %r756;
	and.b32  	%r758, %r755, %r745;
	or.b32  	%r759, %r757, %r758;
	shf.l.wrap.b32 	%r760, %r754, %r754, 5;
	add.s32 	%r761, %r760, %r737;
	add.s32 	%r762, %r761, %r759;
	add.s32 	%r763, %r762, %r252;
	add.s32 	%r764, %r763, -1894007588;
	shf.l.wrap.b32 	%r765, %r744, %r744, 30;
	or.b32  	%r766, %r765, %r755;
	and.b32  	%r767, %r754, %r766;
	and.b32  	%r768, %r765, %r755;
	or.b32  	%r769, %r767, %r768;
	shf.l.wrap.b32 	%r770, %r764, %r764, 5;
	add.s32 	%r771, %r770, %r745;
	add.s32 	%r772, %r771, %r769;
	add.s32 	%r773, %r772, %r256;
	add.s32 	%r774, %r773, -1894007588;
	shf.l.wrap.b32 	%r775, %r754, %r754, 30;
	or.b32  	%r776, %r775, %r765;
	and.b32  	%r777, %r764, %r776;
	and.b32  	%r778, %r775, %r765;
	or.b32  	%r779, %r777, %r778;
	shf.l.wrap.b32 	%r780, %r774, %r774, 5;
	add.s32 	%r781, %r780, %r755;
	add.s32 	%r782, %r781, %r779;
	add.s32 	%r783, %r782, %r260;
	add.s32 	%r784, %r783, -1894007588;
	shf.l.wrap.b32 	%r785, %r764, %r764, 30;
	or.b32  	%r786, %r785, %r775;
	and.b32  	%r787, %r774, %r786;
	and.b32  	%r788, %r785, %r775;
	or.b32  	%r789, %r787, %r788;
	shf.l.wrap.b32 	%r790, %r784, %r784, 5;
	add.s32 	%r791, %r790, %r765;
	add.s32 	%r792, %r791, %r789;
	add.s32 	%r793, %r792, %r264;
	add.s32 	%r794, %r793, -1894007588;
	shf.l.wrap.b32 	%r795, %r774, %r774, 30;
	or.b32  	%r796, %r795, %r785;
	and.b32  	%r797, %r784, %r796;
	and.b32  	%r798, %r795, %r785;
	or.b32  	%r799, %r797, %r798;
	shf.l.wrap.b32 	%r800, %r794, %r794, 5;
	add.s32 	%r801, %r800, %r775;
	add.s32 	%r802, %r801, %r799;
	add.s32 	%r803, %r802, %r268;
	add.s32 	%r804, %r803, -1894007588;
	shf.l.wrap.b32 	%r805, %r784, %r784, 30;
	or.b32  	%r806, %r805, %r795;
	and.b32  	%r807, %r794, %r806;
	and.b32  	%r808, %r805, %r795;
	or.b32  	%r809, %r807, %r808;
	shf.l.wrap.b32 	%r810, %r804, %r804, 5;
	add.s32 	%r811, %r810, %r785;
	add.s32 	%r812, %r811, %r809;
	add.s32 	%r813, %r812, %r272;
	add.s32 	%r814, %r813, -1894007588;
	shf.l.wrap.b32 	%r815, %r794, %r794, 30;
	or.b32  	%r816, %r815, %r805;
	and.b32  	%r817, %r804, %r816;
	and.b32  	%r818, %r815, %r805;
	or.b32  	%r819, %r817, %r818;
	shf.l.wrap.b32 	%r820, %r814, %r814, 5;
	add.s32 	%r821, %r820, %r795;
	add.s32 	%r822, %r821, %r819;
	add.s32 	%r823, %r822, %r276;
	add.s32 	%r824, %r823, -1894007588;
	shf.l.wrap.b32 	%r825, %r804, %r804, 30;
	or.b32  	%r826, %r825, %r815;
	and.b32  	%r827, %r814, %r826;
	and.b32  	%r828, %r825, %r815;
	or.b32  	%r829, %r827, %r828;
	shf.l.wrap.b32 	%r830, %r824, %r824, 5;
	add.s32 	%r831, %r830, %r805;
	add.s32 	%r832, %r831, %r829;
	add.s32 	%r833, %r832, %r280;
	add.s32 	%r834, %r833, -1894007588;
	shf.l.wrap.b32 	%r835, %r814, %r814, 30;
	or.b32  	%r836, %r835, %r825;
	and.b32  	%r837, %r824, %r836;
	and.b32  	%r838, %r835, %r825;
	or.b32  	%r839, %r837, %r838;
	shf.l.wrap.b32 	%r840, %r834, %r834, 5;
	add.s32 	%r841, %r840, %r815;
	add.s32 	%r842, %r841, %r839;
	add.s32 	%r843, %r842, %r284;
	add.s32 	%r844, %r843, -1894007588;
	shf.l.wrap.b32 	%r845, %r824, %r824, 30;
	or.b32  	%r846, %r845, %r835;
	and.b32  	%r847, %r834, %r846;
	and.b32  	%r848, %r845, %r835;
	or.b32  	%r849, %r847, %r848;
	shf.l.wrap.b32 	%r850, %r844, %r844, 5;
	add.s32 	%r851, %r850, %r825;
	add.s32 	%r852, %r851, %r849;
	add.s32 	%r853, %r852, %r288;
	add.s32 	%r854, %r853, -1894007588;
	shf.l.wrap.b32 	%r855, %r834, %r834, 30;
	or.b32  	%r856, %r855, %r845;
	and.b32  	%r857, %r844, %r856;
	and.b32  	%r858, %r855, %r845;
	or.b32  	%r859, %r857, %r858;
	shf.l.wrap.b32 	%r860, %r854, %r854, 5;
	add.s32 	%r861, %r860, %r835;
	add.s32 	%r862, %r861, %r859;
	add.s32 	%r863, %r862, %r292;
	add.s32 	%r864, %r863, -1894007588;
	shf.l.wrap.b32 	%r865, %r844, %r844, 30;
	or.b32  	%r866, %r865, %r855;
	and.b32  	%r867, %r854, %r866;
	and.b32  	%r868, %r865, %r855;
	or.b32  	%r869, %r867, %r868;
	shf.l.wrap.b32 	%r870, %r864, %r864, 5;
	add.s32 	%r871, %r870, %r845;
	add.s32 	%r872, %r871, %r869;
	add.s32 	%r873, %r872, %r296;
	add.s32 	%r874, %r873, -1894007588;
	shf.l.wrap.b32 	%r875, %r854, %r854, 30;
	or.b32  	%r876, %r875, %r865;
	and.b32  	%r877, %r864, %r876;
	and.b32  	%r878, %r875, %r865;
	or.b32  	%r879, %r877, %r878;
	shf.l.wrap.b32 	%r880, %r874, %r874, 5;
	add.s32 	%r881, %r880, %r855;
	add.s32 	%r882, %r881, %r879;
	add.s32 	%r883, %r882, %r300;
	add.s32 	%r884, %r883, -1894007588;
	shf.l.wrap.b32 	%r885, %r864, %r864, 30;
	or.b32  	%r886, %r885, %r875;
	and.b32  	%r887, %r874, %r886;
	and.b32  	%r888, %r885, %r875;
	or.b32  	%r889, %r887, %r888;
	shf.l.wrap.b32 	%r890, %r884, %r884, 5;
	add.s32 	%r891, %r890, %r865;
	add.s32 	%r892, %r891, %r889;
	add.s32 	%r893, %r892, %r304;
	add.s32 	%r894, %r893, -1894007588;
	shf.l.wrap.b32 	%r895, %r874, %r874, 30;
	or.b32  	%r896, %r895, %r885;
	and.b32  	%r897, %r884, %r896;
	and.b32  	%r898, %r895, %r885;
	or.b32  	%r899, %r897, %r898;
	shf.l.wrap.b32 	%r900, %r894, %r894, 5;
	add.s32 	%r901, %r900, %r875;
	add.s32 	%r902, %r901, %r899;
	add.s32 	%r903, %r902, %r308;
	add.s32 	%r904, %r903, -1894007588;
	shf.l.wrap.b32 	%r905, %r884, %r884, 30;
	or.b32  	%r906, %r905, %r895;
	and.b32  	%r907, %r894, %r906;
	and.b32  	%r908, %r905, %r895;
	or.b32  	%r909, %r907, %r908;
	shf.l.wrap.b32 	%r910, %r904, %r904, 5;
	add.s32 	%r911, %r910, %r885;
	add.s32 	%r912, %r911, %r909;
	add.s32 	%r913, %r912, %r312;
	add.s32 	%r914, %r913, -1894007588;
	shf.l.wrap.b32 	%r915, %r894, %r894, 30;
	or.b32  	%r916, %r915, %r905;
	and.b32  	%r917, %r904, %r916;
	and.b32  	%r918, %r915, %r905;
	or.b32  	%r919, %r917, %r918;
	shf.l.wrap.b32 	%r920, %r914, %r914, 5;
	add.s32 	%r921, %r920, %r895;
	add.s32 	%r922, %r921, %r919;
	add.s32 	%r923, %r922, %r316;
	add.s32 	%r924, %r923, -1894007588;
	shf.l.wrap.b32 	%r925, %r904, %r904, 30;
	or.b32  	%r926, %r925, %r915;
	and.b32  	%r927, %r914, %r926;
	and.b32  	%r928, %r925, %r915;
	or.b32  	%r929, %r927, %r928;
	shf.l.wrap.b32 	%r930, %r924, %r924, 5;
	add.s32 	%r931, %r930, %r905;
	add.s32 	%r932, %r931, %r929;
	add.s32 	%r933, %r932, %r320;
	add.s32 	%r934, %r933, -1894007588;
	shf.l.wrap.b32 	%r935, %r914, %r914, 30;
	or.b32  	%r936, %r935, %r925;
	and.b32  	%r937, %r924, %r936;
	and.b32  	%r938, %r935, %r925;
	or.b32  	%r939, %r937, %r938;
	shf.l.wrap.b32 	%r940, %r934, %r934, 5;
	add.s32 	%r941, %r940, %r915;
	add.s32 	%r942, %r941, %r939;
	add.s32 	%r943, %r942, %r324;
	add.s32 	%r944, %r943, -1894007588;
	shf.l.wrap.b32 	%r945, %r924, %r924, 30;
	xor.b32  	%r946, %r945, %r935;
	xor.b32  	%r947, %r946, %r934;
	shf.l.wrap.b32 	%r948, %r944, %r944, 5;
	add.s32 	%r949, %r948, %r925;
	add.s32 	%r950, %r949, %r947;
	add.s32 	%r951, %r950, %r328;
	add.s32 	%r952, %r951, -899497514;
	shf.l.wrap.b32 	%r953, %r934, %r934, 30;
	xor.b32  	%r954, %r953, %r945;
	xor.b32  	%r955, %r954, %r944;
	shf.l.wrap.b32 	%r956, %r952, %r952, 5;
	add.s32 	%r957, %r956, %r935;
	add.s32 	%r958, %r957, %r955;
	add.s32 	%r959, %r958, %r332;
	add.s32 	%r960, %r959, -899497514;
	shf.l.wrap.b32 	%r961, %r944, %r944, 30;
	xor.b32  	%r962, %r961, %r953;
	xor.b32  	%r963, %r962, %r952;
	shf.l.wrap.b32 	%r964, %r960, %r960, 5;
	add.s32 	%r965, %r964, %r945;
	add.s32 	%r966, %r965, %r963;
	add.s32 	%r967, %r966, %r336;
	add.s32 	%r968, %r967, -899497514;
	shf.l.wrap.b32 	%r969, %r952, %r952, 30;
	xor.b32  	%r970, %r969, %r961;
	xor.b32  	%r971, %r970, %r960;
	shf.l.wrap.b32 	%r972, %r968, %r968, 5;
	add.s32 	%r973, %r972, %r953;
	add.s32 	%r974, %r973, %r971;
	add.s32 	%r975, %r974, %r340;
	add.s32 	%r976, %r975, -899497514;
	shf.l.wrap.b32 	%r977, %r960, %r960, 30;
	xor.b32  	%r978, %r977, %r969;
	xor.b32  	%r979, %r978, %r968;
	shf.l.wrap.b32 	%r980, %r976, %r976, 5;
	add.s32 	%r981, %r980, %r961;
	add.s32 	%r982, %r981, %r979;
	add.s32 	%r983, %r982, %r344;
	add.s32 	%r984, %r983, -899497514;
	shf.l.wrap.b32 	%r985, %r968, %r968, 30;
	xor.b32  	%r986, %r985, %r977;
	xor.b32  	%r987, %r986, %r976;
	shf.l.wrap.b32 	%r988, %r984, %r984, 5;
	add.s32 	%r989, %r988, %r969;
	add.s32 	%r990, %r989, %r987;
	add.s32 	%r991, %r990, %r348;
	add.s32 	%r992, %r991, -899497514;
	shf.l.wrap.b32 	%r993, %r976, %r976, 30;
	xor.b32  	%r994, %r993, %r985;
	xor.b32  	%r995, %r994, %r984;
	shf.l.wrap.b32 	%r996, %r992, %r992, 5;
	add.s32 	%r997, %r996, %r977;
	add.s32 	%r998, %r997, %r995;
	add.s32 	%r999, %r998, %r352;
	add.s32 	%r1000, %r999, -899497514;
	shf.l.wrap.b32 	%r1001, %r984, %r984, 30;
	xor.b32  	%r1002, %r1001, %r993;
	xor.b32  	%r1003, %r1002, %r992;
	shf.l.wrap.b32 	%r1004, %r1000, %r1000, 5;
	add.s32 	%r1005, %r1004, %r985;
	add.s32 	%r1006, %r1005, %r1003;
	add.s32 	%r1007, %r1006, %r356;
	add.s32 	%r1008, %r1007, -899497514;
	shf.l.wrap.b32 	%r1009, %r992, %r992, 30;
	xor.b32  	%r1010, %r1009, %r1001;
	xor.b32  	%r1011, %r1010, %r1000;
	shf.l.wrap.b32 	%r1012, %r1008, %r1008, 5;
	add.s32 	%r1013, %r1012, %r993;
	add.s32 	%r1014, %r1013, %r1011;
	add.s32 	%r1015, %r1014, %r360;
	add.s32 	%r1016, %r1015, -899497514;
	shf.l.wrap.b32 	%r1017, %r1000, %r1000, 30;
	xor.b32  	%r1018, %r1017, %r1009;
	xor.b32  	%r1019, %r1018, %r1008;
	shf.l.wrap.b32 	%r1020, %r1016, %r1016, 5;
	add.s32 	%r1021, %r1020, %r1001;
	add.s32 	%r1022, %r1021, %r1019;
	add.s32 	%r1023, %r1022, %r364;
	add.s32 	%r1024, %r1023, -899497514;
	shf.l.wrap.b32 	%r1025, %r1008, %r1008, 30;
	xor.b32  	%r1026, %r1025, %r1017;
	xor.b32  	%r1027, %r1026, %r1016;
	shf.l.wrap.b32 	%r1028, %r1024, %r1024, 5;
	add.s32 	%r1029, %r1028, %r1009;
	add.s32 	%r1030, %r1029, %r1027;
	add.s32 	%r1031, %r1030, %r368;
	add.s32 	%r1032, %r1031, -899497514;
	shf.l.wrap.b32 	%r1033, %r1016, %r1016, 30;
	xor.b32  	%r1034, %r1033, %r1025;
	xor.b32  	%r1035, %r1034, %r1024;
	shf.l.wrap.b32 	%r1036, %r1032, %r1032, 5;
	add.s32 	%r1037, %r1036, %r1017;
	add.s32 	%r1038, %r1037, %r1035;
	add.s32 	%r1039, %r1038, %r372;
	add.s32 	%r1040, %r1039, -899497514;
	shf.l.wrap.b32 	%r1041, %r1024, %r1024, 30;
	xor.b32  	%r1042, %r1041, %r1033;
	xor.b32  	%r1043, %r1042, %r1032;
	shf.l.wrap.b32 	%r1044, %r1040, %r1040, 5;
	add.s32 	%r1045, %r1044, %r1025;
	add.s32 	%r1046, %r1045, %r1043;
	add.s32 	%r1047, %r1046, %r376;
	add.s32 	%r1048, %r1047, -899497514;
	shf.l.wrap.b32 	%r1049, %r1032, %r1032, 30;
	xor.b32  	%r1050, %r1049, %r1041;
	xor.b32  	%r1051, %r1050, %r1040;
	shf.l.wrap.b32 	%r1052, %r1048, %r1048, 5;
	add.s32 	%r1053, %r1052, %r1033;
	add.s32 	%r1054, %r1053, %r1051;
	add.s32 	%r1055, %r1054, %r380;
	add.s32 	%r1056, %r1055, -899497514;
	shf.l.wrap.b32 	%r1057, %r1040, %r1040, 30;
	xor.b32  	%r1058, %r1057, %r1049;
	xor.b32  	%r1059, %r1058, %r1048;
	shf.l.wrap.b32 	%r1060, %r1056, %r1056, 5;
	add.s32 	%r1061, %r1060, %r1041;
	add.s32 	%r1062, %r1061, %r1059;
	add.s32 	%r1063, %r1062, %r384;
	add.s32 	%r1064, %r1063, -899497514;
	shf.l.wrap.b32 	%r1065, %r1048, %r1048, 30;
	xor.b32  	%r1066, %r1065, %r1057;
	xor.b32  	%r1067, %r1066, %r1056;
	shf.l.wrap.b32 	%r1068, %r1064, %r1064, 5;
	add.s32 	%r1069, %r1068, %r1049;
	add.s32 	%r1070, %r1069, %r1067;
	add.s32 	%r1071, %r1070, %r388;
	add.s32 	%r1072, %r1071, -899497514;
	shf.l.wrap.b32 	%r1073, %r1056, %r1056, 30;
	xor.b32  	%r1074, %r1073, %r1065;
	xor.b32  	%r1075, %r1074, %r1064;
	shf.l.wrap.b32 	%r1076, %r1072, %r1072, 5;
	add.s32 	%r1077, %r1076, %r1057;
	add.s32 	%r1078, %r1077, %r1075;
	add.s32 	%r1079, %r1078, %r392;
	add.s32 	%r1080, %r1079, -899497514;
	shf.l.wrap.b32 	%r1081, %r1064, %r1064, 30;
	xor.b32  	%r1082, %r1081, %r1073;
	xor.b32  	%r1083, %r1082, %r1072;
	shf.l.wrap.b32 	%r1084, %r1080, %r1080, 5;
	add.s32 	%r1085, %r1084, %r1065;
	add.s32 	%r1086, %r1085, %r1083;
	add.s32 	%r1087, %r1086, %r396;
	add.s32 	%r1088, %r1087, -899497514;
	shf.l.wrap.b32 	%r1089, %r1072, %r1072, 30;
	xor.b32  	%r1090, %r1089, %r1081;
	xor.b32  	%r1091, %r1090, %r1080;
	shf.l.wrap.b32 	%r1092, %r1088, %r1088, 5;
	add.s32 	%r1093, %r1092, %r1073;
	add.s32 	%r1094, %r1093, %r1091;
	add.s32 	%r1095, %r1094, %r400;
	add.s32 	%r1096, %r1095, -899497514;
	shf.l.wrap.b32 	%r1097, %r1080, %r1080, 30;
	xor.b32  	%r1098, %r1097, %r1089;
	xor.b32  	%r1099, %r1098, %r1088;
	shf.l.wrap.b32 	%r1100, %r1096, %r1096, 5;
	add.s32 	%r1101, %r1100, %r1081;
	add.s32 	%r1102, %r1101, %r1099;
	add.s32 	%r1103, %r1102, %r404;
	shf.l.wrap.b32 	%r1104, %r1088, %r1088, 30;
	add.s32 	%r1105, %r1103, 833086679;
	add.s32 	%r1106, %r1095, -1171231393;
	add.s32 	%r1107, %r1104, -1732584194;
	add.s32 	%r1108, %r1097, 271733878;
	add.s32 	%r1109, %r1089, -1009589776;
	shr.u32 	%r1110, %r1105, 24;
	st.global.u8 	[%rd9], %r1110;
	shr.u32 	%r1111, %r1105, 16;
	st.global.u8 	[%rd9+1], %r1111;
	shr.u32 	%r1112, %r1105, 8;
	st.global.u8 	[%rd9+2], %r1112;
	st.global.u8 	[%rd9+3], %r1105;
	shr.u32 	%r1113, %r1106, 24;
	st.global.u8 	[%rd9+4], %r1113;
	shr.u32 	%r1114, %r1106, 16;
	st.global.u8 	[%rd9+5], %r1114;
	shr.u32 	%r1115, %r1106, 8;
	st.global.u8 	[%rd9+6], %r1115;
	st.global.u8 	[%rd9+7], %r1106;
	shr.u32 	%r1116, %r1107, 24;
	st.global.u8 	[%rd9+8], %r1116;
	shr.u32 	%r1117, %r1107, 16;
	st.global.u8 	[%rd9+9], %r1117;
	shr.u32 	%r1118, %r1107, 8;
	st.global.u8 	[%rd9+10], %r1118;
	st.global.u8 	[%rd9+11], %r1107;
	shr.u32 	%r1119, %r1108, 24;
	st.global.u8 	[%rd9+12], %r1119;
	shr.u32 	%r1120, %r1108, 16;
	st.global.u8 	[%rd9+13], %r1120;
	shr.u32 	%r1121, %r1108, 8;
	st.global.u8 	[%rd9+14], %r1121;
	st.global.u8 	[%rd9+15], %r1108;
	shr.u32 	%r1122, %r1109, 24;
	st.global.u8 	[%rd9+16], %r1122;
	shr.u32 	%r1123, %r1109, 16;
	st.global.u8 	[%rd9+17], %r1123;
	shr.u32 	%r1124, %r1109, 8;
	st.global.u8 	[%rd9+18], %r1124;
	st.global.u8 	[%rd9+19], %r1109;
$L__BB15_2:
	ret;

}
	// .globl	_Z11sha1_kernelILi16EEvPKhPhm
.visible .entry _Z11sha1_kernelILi16EEvPKhPhm(
	.param .u64 .ptr .align 1 _Z11sha1_kernelILi16EEvPKhPhm_param_0,
	.param .u64 .ptr .align 1 _Z11sha1_kernelILi16EEvPKhPhm_param_1,
	.param .u64 _Z11sha1_kernelILi16EEvPKhPhm_param_2
)
{
	.reg .pred 	%p<2>;
	.reg .b16 	%rs<17>;
	.reg .b32 	%r<1125>;
	.reg .b64 	%rd<10>;

	ld.param.u64 	%rd2, [_Z11sha1_kernelILi16EEvPKhPhm_param_0];
	ld.param.u64 	%rd3, [_Z11sha1_kernelILi16EEvPKhPhm_param_1];
	ld.param.u64 	%rd4, [_Z11sha1_kernelILi16EEvPKhPhm_param_2];
	mov.u32 	%r1, %ctaid.x;
	mov.u32 	%r2, %ntid.x;
	mov.u32 	%r3, %tid.x;
	mad.lo.s32 	%r4, %r1, %r2, %r3;
	cvt.u64.u32 	%rd1, %r4;
	setp.le.u64 	%p1, %rd4, %rd1;
	@%p1 bra 	$L__BB16_2;
	cvta.to.global.u64 	%rd5, %rd3;
	cvta.to.global.u64 	%rd6, %rd2;
	shl.b64 	%rd7, %rd1, 6;
	add.s64 	%rd8, %rd6, %rd7;
	mad.lo.s64 	%rd9, %rd1, 20, %rd5;
	ld.global.u8 	%r5, [%rd8];
	shl.b32 	%r6, %r5, 24;
	ld.global.u8 	%r7, [%rd8+1];
	shl.b32 	%r8, %r7, 16;
	or.b32  	%r9, %r8, %r6;
	ld.global.u8 	%rs1, [%rd8+2];
	mul.wide.u16 	%r10, %rs1, 256;
	or.b32  	%r11, %r9, %r10;
	ld.global.u8 	%r12, [%rd8+3];
	or.b32  	%r13, %r11, %r12;
	ld.global.u8 	%r14, [%rd8+4];
	shl.b32 	%r15, %r14, 24;
	ld.global.u8 	%r16, [%rd8+5];
	shl.b32 	%r17, %r16, 16;
	or.b32  	%r18, %r17, %r15;
	ld.global.u8 	%rs2, [%rd8+6];
	mul.wide.u16 	%r19, %rs2, 256;
	or.b32  	%r20, %r18, %r19;
	ld.global.u8 	%r21, [%rd8+7];
	or.b32  	%r22, %r20, %r21;
	ld.global.u8 	%r23, [%rd8+8];
	shl.b32 	%r24, %r23, 24;
	ld.global.u8 	%r25, [%rd8+9];
	shl.b32 	%r26, %r25, 16;
	or.b32  	%r27, %r26, %r24;
	ld.global.u8 	%rs3, [%rd8+10];
	mul.wide.u16 	%r28, %rs3, 256;
	or.b32  	%r29, %r27, %r28;
	ld.global.u8 	%r30, [%rd8+11];
	or.b32  	%r31, %r29, %r30;
	ld.global.u8 	%r32, [%rd8+12];
	shl.b32 	%r33, %r32, 24;
	ld.global.u8 	%r34, [%rd8+13];
	shl.b32 	%r35, %r34, 16;
	or.b32  	%r36, %r35, %r33;
	ld.global.u8 	%rs4, [%rd8+14];
	mul.wide.u16 	%r37, %rs4, 256;
	or.b32  	%r38, %r36, %r37;
	ld.global.u8 	%r39, [%rd8+15];
	or.b32  	%r40, %r38, %r39;
	ld.global.u8 	%r41, [%rd8+16];
	shl.b32 	%r42, %r41, 24;
	ld.global.u8 	%r43, [%rd8+17];
	shl.b32 	%r44, %r43, 16;
	or.b32  	%r45, %r44, %r42;
	ld.global.u8 	%rs5, [%rd8+18];
	mul.wide.u16 	%r46, %rs5, 256;
	or.b32  	%r47, %r45, %r46;
	ld.global.u8 	%r48, [%rd8+19];
	or.b32  	%r49, %r47, %r48;
	ld.global.u8 	%r50, [%rd8+20];
	shl.b32 	%r51, %r50, 24;
	ld.global.u8 	%r52, [%rd8+21];
	shl.b32 	%r53, %r52, 16;
	or.b32  	%r54, %r53, %r51;
	ld.global.u8 	%rs6, [%rd8+22];
	mul.wide.u16 	%r55, %rs6, 256;
	or.b32  	%r56, %r54, %r55;
	ld.global.u8 	%r57, [%rd8+23];
	or.b32  	%r58, %r56, %r57;
	ld.global.u8 	%r59, [%rd8+24];
	shl.b32 	%r60, %r59, 24;
	ld.global.u8 	%r61, [%rd8+25];
	shl.b32 	%r62, %r61, 16;
	or.b32  	%r63, %r62, %r60;
	ld.global.u8 	%rs7, [%rd8+26];
	mul.wide.u16 	%r64, %rs7, 256;
	or.b32  	%r65, %r63, %r64;
	ld.global.u8 	%r66, [%rd8+27];
	or.b32  	%r67, %r65, %r66;
	ld.global.u8 	%r68, [%rd8+28];
	shl.b32 	%r69, %r68, 24;
	ld.global.u8 	%r70, [%rd8+29];
	shl.b32 	%r71, %r70, 16;
	or.b32  	%r72, %r71, %r69;
	ld.global.u8 	%rs8, [%rd8+30];
	mul.wide.u16 	%r73, %rs8, 256;
	or.b32  	%r74, %r72, %r73;
	ld.global.u8 	%r75, [%rd8+31];
	or.b32  	%r76, %r74, %r75;
	ld.global.u8 	%r77, [%rd8+32];
	shl.b32 	%r78, %r77, 24;
	ld.global.u8 	%r79, [%rd8+33];
	shl.b32 	%r80, %r79, 16;
	or.b32  	%r81, %r80, %r78;
	ld.global.u8 	%rs9, [%rd8+34];
	mul.wide.u16 	%r82, %rs9, 256;
	or.b32  	%r83, %r81, %r82;
	ld.global.u8 	%r84, [%rd8+35];
	or.b32  	%r85, %r83, %r84;
	ld.global.u8 	%r86, [%rd8+36];
	shl.b32 	%r87, %r86, 24;
	ld.global.u8 	%r88, [%rd8+37];
	shl.b32 	%r89, %r88, 16;
	or.b32  	%r90, %r89, %r87;
	ld.global.u8 	%rs10, [%rd8+38];
	mul.wide.u16 	%r91, %rs10, 256;
	or.b32  	%r92, %r90, %r91;
	ld.global.u8 	%r93, [%rd8+39];
	or.b32  	%r94, %r92, %r93;
	ld.global.u8 	%r95, [%rd8+40];
	shl.b32 	%r96, %r95, 24;
	ld.global.u8 	%r97, [%rd8+41];
	shl.b32 	%r98, %r97, 16;
	or.b32  	%r99, %r98, %r96;
	ld.global.u8 	%rs11, [%rd8+42];
	mul.wide.u16 	%r100, %rs11, 256;
	or.b32  	%r101, %r99, %r100;
	ld.global.u8 	%r102, [%rd8+43];
	or.b32  	%r103, %r101, %r102;
	ld.global.u8 	%r104, [%rd8+44];
	shl.b32 	%r105, %r104, 24;
	ld.global.u8 	%r106, [%rd8+45];
	shl.b32 	%r107, %r106, 16;
	or.b32  	%r108, %r107, %r105;
	ld.global.u8 	%rs12, [%rd8+46];
	mul.wide.u16 	%r109, %rs12, 256;
	or.b32  	%r110, %r108, %r109;
	ld.global.u8 	%r111, [%rd8+47];
	or.b32  	%r112, %r110, %r111;
	ld.global.u8 	%r113, [%rd8+48];
	shl.b32 	%r114, %r113, 24;
	ld.global.u8 	%r115, [%rd8+49];
	shl.b32 	%r116, %r115, 16;
	or.b32  	%r117, %r116, %r114;
	ld.global.u8 	%rs13, [%rd8+50];
	mul.wide.u16 	%r118, %rs13, 256;
	or.b32  	%r119, %r117, %r118;
	ld.global.u8 	%r120, [%rd8+51];
	or.b32  	%r121, %r119, %r120;
	ld.global.u8 	%r122, [%rd8+52];
	shl.b32 	%r123, %r122, 24;
	ld.global.u8 	%r124, [%rd8+53];
	shl.b32 	%r125, %r124, 16;
	or.b32  	%r126, %r125, %r123;
	ld.global.u8 	%rs14, [%rd8+54];
	mul.wide.u16 	%r127, %rs14, 256;
	or.b32  	%r128, %r126, %r127;
	ld.global.u8 	%r129, [%rd8+55];
	or.b32  	%r130, %r128, %r129;
	ld.global.u8 	%r131, [%rd8+56];
	shl.b32 	%r132, %r131, 24;
	ld.global.u8 	%r133, [%rd8+57];
	shl.b32 	%r134, %r133, 16;
	or.b32  	%r135, %r134, %r132;
	ld.global.u8 	%rs15, [%rd8+58];
	mul.wide.u16 	%r136, %rs15, 256;
	or.b32  	%r137, %r135, %r136;
	ld.global.u8 	%r138, [%rd8+59];
	or.b32  	%r139, %r137, %r138;
	ld.global.u8 	%r140, [%rd8+60];
	shl.b32 	%r141, %r140, 24;
	ld.global.u8 	%r142, [%rd8+61];
	shl.b32 	%r143, %r142, 16;
	or.b32  	%r144, %r143, %r141;
	ld.global.u8 	%rs16, [%rd8+62];
	mul.wide.u16 	%r145, %rs16, 256;
	or.b32  	%r146, %r144, %r145;
	ld.global.u8 	%r147, [%rd8+63];
	or.b32  	%r148, %r146, %r147;
	xor.b32  	%r149, %r85, %r130;
	xor.b32  	%r150, %r149, %r31;
	xor.b32  	%r151, %r150, %r13;
	shf.l.wrap.b32 	%r152, %r151, %r151, 1;
	xor.b32  	%r153, %r94, %r139;
	xor.b32  	%r154, %r153, %r40;
	xor.b32  	%r155, %r154, %r22;
	shf.l.wrap.b32 	%r156, %r155, %r155, 1;
	xor.b32  	%r157, %r103, %r148;
	xor.b32  	%r158, %r157, %r49;
	xor.b32  	%r159, %r158, %r31;
	shf.l.wrap.b32 	%r160, %r159, %r159, 1;
	xor.b32  	%r161, %r112, %r152;
	xor.b32  	%r162, %r161, %r58;
	xor.b32  	%r163, %r162, %r40;
	shf.l.wrap.b32 	%r164, %r163, %r163, 1;
	xor.b32  	%r165, %r121, %r156;
	xor.b32  	%r166, %r165, %r67;
	xor.b32  	%r167, %r166, %r49;
	shf.l.wrap.b32 	%r168, %r167, %r167, 1;
	xor.b32  	%r169, %r130, %r160;
	xor.b32  	%r170, %r169, %r76;
	xor.b32  	%r171, %r170, %r58;
	shf.l.wrap.b32 	%r172, %r171, %r171, 1;
	xor.b32  	%r173, %r139, %r164;
	xor.b32  	%r174, %r173, %r85;
	xor.b32  	%r175, %r174, %r67;
	shf.l.wrap.b32 	%r176, %r175, %r175, 1;
	xor.b32  	%r177, %r148, %r168;
	xor.b32  	%r178, %r177, %r94;
	xor.b32  	%r179, %r178, %r76;
	shf.l.wrap.b32 	%r180, %r179, %r179, 1;
	xor.b32  	%r181, %r152, %r172;
	xor.b32  	%r182, %r181, %r103;
	xor.b32  	%r183, %r182, %r85;
	shf.l.wrap.b32 	%r184, %r183, %r183, 1;
	xor.b32  	%r185, %r156, %r176;
	xor.b32  	%r186, %r185, %r112;
	xor.b32  	%r187, %r186, %r94;
	shf.l.wrap.b32 	%r188, %r187, %r187, 1;
	xor.b32  	%r189, %r160, %r180;
	xor.b32  	%r190, %r189, %r121;
	xor.b32  	%r191, %r190, %r103;
	shf.l.wrap.b32 	%r192, %r191, %r191, 1;
	xor.b32  	%r193, %r164, %r184;
	xor.b32  	%r194, %r193, %r130;
	xor.b32  	%r195, %r194, %r112;
	shf.l.wrap.b32 	%r196, %r195, %r195, 1;
	xor.b32  	%r197, %r168, %r188;
	xor.b32  	%r198, %r197, %r139;
	xor.b32  	%r199, %r198, %r121;
	shf.l.wrap.b32 	%r200, %r199, %r199, 1;
	xor.b32  	%r201, %r172, %r192;
	xor.b32  	%r202, %r201, %r148;
	xor.b32  	%r203, %r202, %r130;
	shf.l.wrap.b32 	%r204, %r203, %r203, 1;
	xor.b32  	%r205, %r176, %r196;
	xor.b32  	%r206, %r205, %r152;
	xor.b32  	%r207, %r206, %r139;
	shf.l.wrap.b32 	%r208, %r207, %r207, 1;
	xor.b32  	%r209, %r180, %r200;
	xor.b32  	%r210, %r209, %r156;
	xor.b32  	%r211, %r210, %r148;
	shf.l.wrap.b32 	%r212, %r211, %r211, 1;
	xor.b32  	%r213, %r184, %r204;
	xor.b32  	%r214, %r213, %r160;
	xor.b32  	%r215, %r214, %r152;
	shf.l.wrap.b32 	%r216, %r215, %r215, 1;
	xor.b32  	%r217, %r188, %r208;
	xor.b32  	%r218, %r217, %r164;
	xor.b32  	%r219, %r218, %r156;
	shf.l.wrap.b32 	%r220, %r219, %r219, 1;
	xor.b32  	%r221, %r192, %r212;
	xor.b32  	%r222, %r221, %r168;
	xor.b32  	%r223, %r222, %r160;
	shf.l.wrap.b32 	%r224, %r223, %r223, 1;
	xor.b32  	%r225, %r196, %r216;
	xor.b32  	%r226, %r225, %r172;
	xor.b32  	%r227, %r226, %r164;
	shf.l.wrap.b32 	%r228, %r227, %r227, 1;
	xor.b32  	%r229, %r200, %r220;
	xor.b32  	%r230, %r229, %r176;
	xor.b32  	%r231, %r230, %r168;
	shf.l.wrap.b32 	%r232, %r231, %r231, 1;
	xor.b32  	%r233, %r204, %r224;
	xor.b32  	%r234, %r233, %r180;
	xor.b32  	%r235, %r234, %r172;
	shf.l.wrap.b32 	%r236, %r235, %r235, 1;
	xor.b32  	%r237, %r208, %r228;
	xor.b32  	%r238, %r237, %r184;
	xor.b32  	%r239, %r238, %r176;
	shf.l.wrap.b32 	%r240, %r239, %r239, 1;
	xor.b32  	%r241, %r212, %r232;
	xor.b32  	%r242, %r241, %r188;
	xor.b32  	%r243, %r242, %r180;
	shf.l.wrap.b32 	%r244, %r243, %r243, 1;
	xor.b32  	%r245, %r216, %r236;
	xor.b32  	%r246, %r245, %r192;
	xor.b32  	%r247, %r246, %r184;
	shf.l.wrap.b32 	%r248, %r247, %r247, 1;
	xor.b32  	%r249, %r220, %r240;
	xor.b32  	%r250, %r249, %r196;
	xor.b32  	%r251, %r250, %r188;
	shf.l.wrap.b32 	%r252, %r251, %r251, 1;
	xor.b32  	%r253, %r224, %r244;
	xor.b32  	%r254, %r253, %r200;
	xor.b32  	%r255, %r254, %r192;
	shf.l.wrap.b32 	%r256, %r255, %r255, 1;
	xor.b32  	%r257, %r228, %r248;
	xor.b32  	%r258, %r257, %r204;
	xor.b32  	%r259, %r258, %r196;
	shf.l.wrap.b32 	%r260, %r259, %r259, 1;
	xor.b32  	%r261, %r232, %r252;
	xor.b32  	%r262, %r261, %r208;
	xor.b32  	%r263, %r262, %r200;
	shf.l.wrap.b32 	%r264, %r263, %r263, 1;
	xor.b32  	%r265, %r236, %r256;
	xor.b32  	%r266, %r265, %r212;
	xor.b32  	%r267, %r266, %r204;
	shf.l.wrap.b32 	%r268, %r267, %r267, 1;
	xor.b32  	%r269, %r240, %r260;
	xor.b32  	%r270, %r269, %r216;
	xor.b32  	%r271, %r270, %r208;
	shf.l.wrap.b32 	%r272, %r271, %r271, 1;
	xor.b32  	%r273, %r244, %r264;
	xor.b32  	%r274, %r273, %r220;
	xor.b32  	%r275, %r274, %r212;
	shf.l.wrap.b32 	%r276, %r275, %r275, 1;
	xor.b32  	%r277, %r248, %r268;
	xor.b32  	%r278, %r277, %r224;
	xor.b32  	%r279, %r278, %r216;
	shf.l.wrap.b32 	%r280, %r279, %r279, 1;
	xor.b32  	%r281, %r252, %r272;
	xor.b32  	%r282, %r281, %r228;
	xor.b32  	%r283, %r282, %r220;
	shf.l.wrap.b32 	%r284, %r283, %r283, 1;
	xor.b32  	%r285, %r256, %r276;
	xor.b32  	%r286, %r285, %r232;
	xor.b32  	%r287, %r286, %r224;
	shf.l.wrap.b32 	%r288, %r287, %r287, 1;
	xor.b32  	%r289, %r260, %r280;
	xor.b32  	%r290, %r289, %r236;
	xor.b32  	%r291, %r290, %r228;
	shf.l.wrap.b32 	%r292, %r291, %r291, 1;
	xor.b32  	%r293, %r264, %r284;
	xor.b32  	%r294, %r293, %r240;
	xor.b32  	%r295, %r294, %r232;
	shf.l.wrap.b32 	%r296, %r295, %r295, 1;
	xor.b32  	%r297, %r268, %r288;
	xor.b32  	%r298, %r297, %r244;
	xor.b32  	%r299, %r298, %r236;
	shf.l.wrap.b32 	%r300, %r299, %r299, 1;
	xor.b32  	%r301, %r272, %r292;
	xor.b32  	%r302, %r301, %r248;
	xor.b32  	%r303, %r302, %r240;
	shf.l.wrap.b32 	%r304, %r303, %r303, 1;
	xor.b32  	%r305, %r276, %r296;
	xor.b32  	%r306, %r305, %r252;
	xor.b32  	%r307, %r306, %r244;
	shf.l.wrap.b32 	%r308, %r307, %r307, 1;
	xor.b32  	%r309, %r280, %r300;
	xor.b32  	%r310, %r309, %r256;
	xor.b32  	%r311, %r310, %r248;
	shf.l.wrap.b32 	%r312, %r311, %r311, 1;
	xor.b32  	%r313, %r284, %r304;
	xor.b32  	%r314, %r313, %r260;
	xor.b32  	%r315, %r314, %r252;
	shf.l.wrap.b32 	%r316, %r315, %r315, 1;
	xor.b32  	%r317, %r288, %r308;
	xor.b32  	%r318, %r317, %r264;
	xor.b32  	%r319, %r318, %r256;
	shf.l.wrap.b32 	%r320, %r319, %r319, 1;
	xor.b32  	%r321, %r292, %r312;
	xor.b32  	%r322, %r321, %r268;
	xor.b32  	%r323, %r322, %r260;
	shf.l.wrap.b32 	%r324, %r323, %r323, 1;
	xor.b32  	%r325, %r296, %r316;
	xor.b32  	%r326, %r325, %r272;
	xor.b32  	%r327, %r326, %r264;
	shf.l.wrap.b32 	%r328, %r327, %r327, 1;
	xor.b32  	%r329, %r300, %r320;
	xor.b32  	%r330, %r329, %r276;
	xor.b32  	%r331, %r330, %r268;
	shf.l.wrap.b32 	%r332, %r331, %r331, 1;
	xor.b32  	%r333, %r304, %r324;
	xor.b32  	%r334, %r333, %r280;
	xor.b32  	%r335, %r334, %r272;
	shf.l.wrap.b32 	%r336, %r335, %r335, 1;
	xor.b32  	%r337, %r308, %r328;
	xor.b32  	%r338, %r337, %r284;
	xor.b32  	%r339, %r338, %r276;
	shf.l.wrap.b32 	%r340, %r339, %r339, 1;
	xor.b32  	%r341, %r312, %r332;
	xor.b32  	%r342, %r341, %r288;
	xor.b32  	%r343, %r342, %r280;
	shf.l.wrap.b32 	%r344, %r343, %r343, 1;
	xor.b32  	%r345, %r316, %r336;
	xor.b32  	%r346, %r345, %r292;
	xor.b32  	%r347, %r346, %r284;
	shf.l.wrap.b32 	%r348, %r347, %r347, 1;
	xor.b32  	%r349, %r320, %r340;
	xor.b32  	%r350, %r349, %r296;
	xor.b32  	%r351, %r350, %r288;
	shf.l.wrap.b32 	%r352, %r351, %r351, 1;
	xor.b32  	%r353, %r324, %r344;
	xor.b32  	%r354, %r353, %r300;
	xor.b32  	%r355, %r354, %r292;
	shf.l.wrap.b32 	%r356, %r355, %r355, 1;
	xor.b32  	%r357, %r328, %r348;
	xor.b32  	%r358, %r357, %r304;
	xor.b32  	%r359, %r358, %r296;
	shf.l.wrap.b32 	%r360, %r359, %r359, 1;
	xor.b32  	%r361, %r332, %r352;
	xor.b32  	%r362, %r361, %r308;
	xor.b32  	%r363, %r362, %r300;
	shf.l.wrap.b32 	%r364, %r363, %r363, 1;
	xor.b32  	%r365, %r336, %r356;
	xor.b32  	%r366, %r365, %r312;
	xor.b32  	%r367, %r366, %r304;
	shf.l.wrap.b32 	%r368, %r367, %r367, 1;
	xor.b32  	%r369, %r340, %r360;
	xor.b32  	%r370, %r369, %r316;
	xor.b32  	%r371, %r370, %r308;
	shf.l.wrap.b32 	%r372, %r371, %r371, 1;
	xor.b32  	%r373, %r344, %r364;
	xor.b32  	%r374, %r373, %r320;
	xor.b32  	%r375, %r374, %r312;
	shf.l.wrap.b32 	%r376, %r375, %r375, 1;
	xor.b32  	%r377, %r348, %r368;
	xor.b32  	%r378, %r377, %r324;
	xor.b32  	%r379, %r378, %r316;
	shf.l.wrap.b32 	%r380, %r379, %r379, 1;
	xor.b32  	%r381, %r352, %r372;
	xor.b32  	%r382, %r381, %r328;
	xor.b32  	%r383, %r382, %r320;
	shf.l.wrap.b32 	%r384, %r383, %r383, 1;
	xor.b32  	%r385, %r356, %r376;
	xor.b32  	%r386, %r385, %r332;
	xor.b32  	%r387, %r386, %r324;
	shf.l.wrap.b32 	%r388, %r387, %r387, 1;
	xor.b32  	%r389, %r360, %r380;
	xor.b32  	%r390, %r389, %r336;
	xor.b32  	%r391, %r390, %r328;
	shf.l.wrap.b32 	%r392, %r391, %r391, 1;
	xor.b32  	%r393, %r364, %r384;
	xor.b32  	%r394, %r393, %r340;
	xor.b32  	%r395, %r394, %r332;
	shf.l.wrap.b32 	%r396, %r395, %r395, 1;
	xor.b32  	%r397, %r368, %r388;
	xor.b32  	%r398, %r397, %r344;
	xor.b32  	%r399, %r398, %r336;
	shf.l.wrap.b32 	%r400, %r399, %r399, 1;
	xor.b32  	%r401, %r372, %r392;
	xor.b32  	%r402, %r401, %r348;
	xor.b32  	%r403, %r402, %r340;
	shf.l.wrap.b32 	%r404, %r403, %r403, 1;
	add.s32 	%r405, %r13, -1615554381;
	shf.l.wrap.b32 	%r406, %r405, %r405, 5;
	add.s32 	%r407, %r406, %r22;
	add.s32 	%r408, %r407, 1722862861;
	not.b32 	%r409, %r408;
	and.b32  	%r410, %r405, 1506887872;
	sub.s32 	%r411, 1615554380, %r13;
	and.b32  	%r412, %r411, 2079550178;
	or.b32  	%r413, %r410, %r412;
	shf.l.wrap.b32 	%r414, %r408, %r408, 5;
	add.s32 	%r415, %r414, %r413;
	add.s32 	%r416, %r415, %r31;
	add.s32 	%r417, %r416, -214083945;
	shf.l.wrap.b32 	%r418, %r405, %r405, 30;
	and.b32  	%r419, %r408, %r418;
	and.b32  	%r420, %r409, 1506887872;
	or.b32  	%r421, %r419, %r420;
	shf.l.wrap.b32 	%r422, %r417, %r417, 5;
	add.s32 	%r423, %r422, %r421;
	add.s32 	%r424, %r423, %r40;
	add.s32 	%r425, %r424, -696916869;
	shf.l.wrap.b32 	%r426, %r408, %r408, 30;
	and.b32  	%r427, %r417, %r426;
	not.b32 	%r428, %r417;
	and.b32  	%r429, %r418, %r428;
	or.b32  	%r430, %r427, %r429;
	shf.l.wrap.b32 	%r431, %r425, %r425, 5;
	add.s32 	%r432, %r431, %r430;
	add.s32 	%r433, %r432, %r49;
	add.s32 	%r434, %r433, -1269579175;
	shf.l.wrap.b32 	%r435, %r417, %r417, 30;
	and.b32  	%r436, %r425, %r435;
	not.b32 	%r437, %r425;
	and.b32  	%r438, %r426, %r437;
	or.b32  	%r439, %r436, %r438;
	shf.l.wrap.b32 	%r440, %r434, %r434, 5;
	add.s32 	%r441, %r440, %r418;
	add.s32 	%r442, %r441, %r439;
	add.s32 	%r443, %r442, %r58;
	add.s32 	%r444, %r443, 1518500249;
	shf.l.wrap.b32 	%r445, %r425, %r425, 30;
	and.b32  	%r446, %r434, %r445;
	not.b32 	%r447, %r434;
	and.b32  	%r448, %r435, %r447;
	or.b32  	%r449, %r446, %r448;
	shf.l.wrap.b32 	%r450, %r444, %r444, 5;
	add.s32 	%r451, %r450, %r426;
	add.s32 	%r452, %r451, %r449;
	add.s32 	%r453, %r452, %r67;
	add.s32 	%r454, %r453, 1518500249;
	shf.l.wrap.b32 	%r455, %r434, %r434, 30;
	and.b32  	%r456, %r444, %r455;
	not.b32 	%r457, %r444;
	and.b32  	%r458, %r445, %r457;
	or.b32  	%r459, %r456, %r458;
	shf.l.wrap.b32 	%r460, %r454, %r454, 5;
	add.s32 	%r461, %r460, %r435;
	add.s32 	%r462, %r461, %r459;
	add.s32 	%r463, %r462, %r76;
	add.s32 	%r464, %r463, 1518500249;
	shf.l.wrap.b32 	%r465, %r444, %r444, 30;
	and.b32  	%r466, %r454, %r465;
	not.b32 	%r467, %r454;
	and.b32  	%r468, %r455, %r467;
	or.b32  	%r469, %r466, %r468;
	shf.l.wrap.b32 	%r470, %r464, %r464, 5;
	add.s32 	%r471, %r470, %r445;
	add.s32 	%r472, %r471, %r469;
	add.s32 	%r473, %r472, %r85;
	add.s32 	%r474, %r473, 1518500249;
	shf.l.wrap.b32 	%r475, %r454, %r454, 30;
	and.b32  	%r476, %r464, %r475;
	not.b32 	%r477, %r464;
	and.b32  	%r478, %r465, %r477;
	or.b32  	%r479, %r476, %r478;
	shf.l.wrap.b32 	%r480, %r474, %r474, 5;
	add.s32 	%r481, %r480, %r455;
	add.s32 	%r482, %r481, %r479;
	add.s32 	%r483, %r482, %r94;
	add.s32 	%r484, %r483, 1518500249;
	shf.l.wrap.b32 	%r485, %r464, %r464, 30;
	and.b32  	%r486, %r474, %r485;
	not.b32 	%r487, %r474;
	and.b32  	%r488, %r475, %r487;
	or.b32  	%r489, %r486, %r488;
	shf.l.wrap.b32 	%r490, %r484, %r484, 5;
	add.s32 	%r491, %r490, %r465;
	add.s32 	%r492, %r491, %r489;
	add.s32 	%r493, %r492, %r103;
	add.s32 	%r494, %r493, 1518500249;
	shf.l.wrap.b32 	%r495, %r474, %r474, 30;
	and.b32  	%r496, %r484, %r495;
	not.b32 	%r497, %r484;
	and.b32  	%r498, %r485, %r497;
	or.b32  	%r499, %r496, %r498;
	shf.l.wrap.b32 	%r500, %r494, %r494, 5;
	add.s32 	%r501, %r500, %r475;
	add.s32 	%r502, %r501, %r499;
	add.s32 	%r503, %r502, %r112;
	add.s32 	%r504, %r503, 1518500249;
	shf.l.wrap.b32 	%r505, %r484, %r484, 30;
	and.b32  	%r506, %r494, %r505;
	not.b32 	%r507, %r494;
	and.b32  	%r508, %r495, %r507;
	or.b32  	%r509, %r506, %r508;
	shf.l.wrap.b32 	%r510, %r504, %r504, 5;
	add.s32 	%r511, %r510, %r485;
	add.s32 	%r512, %r511, %r509;
	add.s32 	%r513, %r512, %r121;
	add.s32 	%r514, %r513, 1518500249;
	shf.l.wrap.b32 	%r515, %r494, %r494, 30;
	and.b32  	%r516, %r504, %r515;
	not.b32 	%r517, %r504;
	and.b32  	%r518, %r505, %r517;
	or.b32  	%r519, %r516, %r518;
	shf.l.wrap.b32 	%r520, %r514, %r514, 5;
	add.s32 	%r521, %r520, %r495;
	add.s32 	%r522, %r521, %r519;
	add.s32 	%r523, %r522, %r130;
	add.s32 	%r524, %r523, 1518500249;
	shf.l.wrap.b32 	%r525, %r504, %r504, 30;
	and.b32  	%r526, %r514, %r525;
	not.b32 	%r527, %r514;
	and.b32  	%r528, %r515, %r527;
	or.b32  	%r529, %r526, %r528;
	shf.l.wrap.b32 	%r530, %r524, %r524, 5;
	add.s32 	%r531, %r530, %r505;
	add.s32 	%r532, %r531, %r529;
	add.s32 	%r533, %r532, %r139;
	add.s32 	%r534, %r533, 1518500249;
	shf.l.wrap.b32 	%r535, %r514, %r514, 30;
	and.b32  	%r536, %r524, %r535;
	not.b32 	%r537, %r524;
	and.b32  	%r538, %r525, %r537;
	or.b32  	%r539, %r536, %r538;
	shf.l.wrap.b32 	%r540, %r534, %r534, 5;
	add.s32 	%r541, %r540, %r515;
	add.s32 	%r542, %r541, %r539;
	add.s32 	%r543, %r542, %r148;
	add.s32 	%r544, %r543, 1518500249;
	shf.l.wrap.b32 	%r545, %r524, %r524, 30;
	and.b32  	%r546, %r534, %r545;
	not.b32 	%r547, %r534;
	and.b32  	%r548, %r535, %r547;
	or.b32  	%r549, %r546, %r548;
	shf.l.wrap.b32 	%r550, %r544, %r544, 5;
	add.s32 	%r551, %r550, %r525;
	add.s32 	%r552, %r551, %r549;
	add.s32 	%r553, %r552, %r152;
	add.s32 	%r554, %r553, 1518500249;
	shf.l.wrap.b32 	%r555, %r534, %r534, 30;
	and.b32  	%r556, %r544, %r555;
	not.b32 	%r557, %r544;
	and.b32  	%r558, %r545, %r557;
	or.b32  	%r559, %r556, %r558;
	shf.l.wrap.b32 	%r560, %r554, %r554, 5;
	add.s32 	%r561, %r560, %r535;
	add.s32 	%r562, %r561, %r559;
	add.s32 	%r563, %r562, %r156;
	add.s32 	%r564, %r563, 1518500249;
	shf.l.wrap.b32 	%r565, %r544, %r544, 30;
	and.b32  	%r566, %r554, %r565;
	not.b32 	%r567, %r554;
	and.b32  	%r568, %r555, %r567;
	or.b32  	%r569, %r566, %r568;
	shf.l.wrap.b32 	%r570, %r564, %r564, 5;
	add.s32 	%r571, %r570, %r545;
	add.s32 	%r572, %r571, %r569;
	add.s32 	%r573, %r572, %r160;
	add.s32 	%r574, %r573, 1518500249;
	shf.l.wrap.b32 	%r575, %r554, %r554, 30;
	and.b32  	%r576, %r564, %r575;
	not.b32 	%r577, %r564;
	and.b32  	%r578, %r565, %r577;
	or.b32  	%r579, %r576, %r578;
	shf.l.wrap.b32 	%r580, %r574, %r574, 5;
	add.s32 	%r581, %r580, %r555;
	add.s32 	%r582, %r581, %r579;
	add.s32 	%r583, %r582, %r164;
	add.s32 	%r584, %r583, 1518500249;
	shf.l.wrap.b32 	%r585, %r564, %r564, 30;
	xor.b32  	%r586, %r585, %r575;
	xor.b32  	%r587, %r586, %r574;
	shf.l.wrap.b32 	%r588, %r584, %r584, 5;
	add.s32 	%r589, %r588, %r565;
	add.s32 	%r590, %r589, %r587;
	add.s32 	%r591, %r590, %r168;
	add.s32 	%r592, %r591, 1859775393;
	shf.l.wrap.b32 	%r593, %r574, %r574, 30;
	xor.b32  	%r594, %r593, %r585;
	xor.b32  	%r595, %r594, %r584;
	shf.l.wrap.b32 	%r596, %r592, %r592, 5;
	add.s32 	%r597, %r596, %r575;
	add.s32 	%r598, %r597, %r595;
	add.s32 	%r599, %r598, %r172;
	add.s32 	%r600, %r599, 1859775393;
	shf.l.wrap.b32 	%r601, %r584, %r584, 30;
	xor.b32  	%r602, %r601, %r593;
	xor.b32  	%r603, %r602, %r592;
	shf.l.wrap.b32 	%r604, %r600, %r600, 5;
	add.s32 	%r605, %r604, %r585;
	add.s32 	%r606, %r605, %r603;
	add.s32 	%r607, %r606, %r176;
	add.s32 	%r608, %r607, 1859775393;
	shf.l.wrap.b32 	%r609, %r592, %r592, 30;
	xor.b32  	%r610, %r609, %r601;
	xor.b32  	%r611, %r610, %r600;
	shf.l.wrap.b32 	%r612, %r608, %r608, 5;
	add.s32 	%r613, %r612, %r593;
	add.s32 	%r614, %r613, %r611;
	add.s32 	%r615, %r614, %r180;
	add.s32 	%r616, %r615, 1859775393;
	shf.l.wrap.b32 	%r617, %r600, %r600, 30;
	xor.b32  	%r618, %r617, %r609;
	xor.b32  	%r619, %r618, %r608;
	shf.l.wrap.b32 	%r620, %r616, %r616, 5;
	add.s32 	%r621, %r620, %r601;
	add.s32 	%r622, %r621, %r619;
	add.s32 	%r623, %r622, %r184;
	add.s32 	%r624, %r623, 1859775393;
	shf.l.wrap.b32 	%r625, %r608, %r608, 30;
	xor.b32  	%r626, %r625, %r617;
	xor.b32  	%r627, %r626, %r616;
	shf.l.wrap.b32 	%r628, %r624, %r624, 5;
	add.s32 	%r629, %r628, %r609;
	add.s32 	%r630, %r629, %r627;
	add.s32 	%r631, %r630, %r188;
	add.s32 	%r632, %r631, 1859775393;
	shf.l.wrap.b32 	%r633, %r616, %r616, 30;
	xor.b32  	%r634, %r633, %r625;
	xor.b32  	%r635, %r634, %r624;
	shf.l.wrap.b32 	%r636, %r632, %r632, 5;
	add.s32 	%r637, %r636, %r617;
	add.s32 	%r638, %r637, %r635;
	add.s32 	%r639, %r638, %r192;
	add.s32 	%r640, %r639, 1859775393;
	shf.l.wrap.b32 	%r641, %r624, %r624, 30;
	xor.b32  	%r642, %r641, %r633;
	xor.b32  	%r643, %r642, %r632;
	shf.l.wrap.b32 	%r644, %r640, %r640, 5;
	add.s32 	%r645, %r644, %r625;
	add.s32 	%r646, %r645, %r643;
	add.s32 	%r647, %r646, %r196;
	add.s32 	%r648, %r647, 1859775393;
	shf.l.wrap.b32 	%r649, %r632, %r632, 30;
	xor.b32  	%r650, %r649, %r641;
	xor.b32  	%r651, %r650, %r640;
	shf.l.wrap.b32 	%r652, %r648, %r648, 5;
	add.s32 	%r653, %r652, %r633;
	add.s32 	%r654, %r653, %r651;
	add.s32 	%r655, %r654, %r200;
	add.s32 	%r656, %r655, 1859775393;
	shf.l.wrap.b32 	%r657, %r640, %r640, 30;
	xor.b32  	%r658, %r657, %r649;
	xor.b32  	%r659, %r658, %r648;
	shf.l.wrap.b32 	%r660, %r656, %r656, 5;
	add.s32 	%r661, %r660, %r641;
	add.s32 	%r662, %r661, %r659;
	add.s32 	%r663, %r662, %r204;
	add.s32 	%r664, %r663, 1859775393;
	shf.l.wrap.b32 	%r665, %r648, %r648, 30;
	xor.b32  	%r666, %r665, %r657;
	xor.b32  	%r667, %r666, %r656;
	shf.l.wrap.b32 	%r668, %r664, %r664, 5;
	add.s32 	%r669, %r668, %r649;
	add.s32 	%r670, %r669, %r667;
	add.s32 	%r671, %r670, %r208;
	add.s32 	%r672, %r671, 1859775393;
	shf.l.wrap.b32 	%r673, %r656, %r656, 30;
	xor.b32  	%r674, %r673, %r665;
	xor.b32  	%r675, %r674, %r664;
	shf.l.wrap.b32 	%r676, %r672, %r672, 5;
	add.s32 	%r677, %r676, %r657;
	add.s32 	%r678, %r677, %r675;
	add.s32 	%r679, %r678, %r212;
	add.s32 	%r680, %r679, 1859775393;
	shf.l.wrap.b32 	%r681, %r664, %r664, 30;
	xor.b32  	%r682, %r681, %r673;
	xor.b32  	%r683, %r682, %r672;
	shf.l.wrap.b32 	%r684, %r680, %r680, 5;
	add.s32 	%r685, %r684, %r665;
	add.s32 	%r686, %r685, %r683;
	add.s32 	%r687, %r686, %r216;
	add.s32 	%r688, %r687, 1859775393;
	shf.l.wrap.b32 	%r689, %r672, %r672, 30;
	xor.b32  	%r690, %r689, %r681;
	xor.b32  	%r691, %r690, %r680;
	shf.l.wrap.b32 	%r692, %r688, %r688, 5;
	add.s32 	%r693, %r692, %r673;
	add.s32 	%r694, %r693, %r691;
	add.s32 	%r695, %r694, %r220;
	add.s32 	%r696, %r695, 1859775393;
	shf.l.wrap.b32 	%r697, %r680, %r680, 30;
	xor.b32  	%r698, %r697, %r689;
	xor.b32  	%r699, %r698, %r688;
	shf.l.wrap.b32 	%r700, %r696, %r696, 5;
	add.s32 	%r701, %r700, %r681;
	add.s32 	%r702, %r701, %r699;
	add.s32 	%r703, %r702, %r224;
	add.s32 	%r704, %r703, 1859775393;
	shf.l.wrap.b32 	%r705, %r688, %r688, 30;
	xor.b32  	%r706, %r705, %r697;
	xor.b32  	%r707, %r706, %r696;
	shf.l.wrap.b32 	%r708, %r704, %r704, 5;
	add.s32 	%r709, %r708, %r689;
	add.s32 	%r710, %r709, %r707;
	add.s32 	%r711, %r710, %r228;
	add.s32 	%r712, %r711, 1859775393;
	shf.l.wrap.b32 	%r713, %r696, %r696, 30;
	xor.b32  	%r714, %r713, %r705;
	xor.b32  	%r715, %r714, %r704;
	shf.l.wrap.b32 	%r716, %r712, %r712, 5;
	add.s32 	%r717, %r716, %r697;
	add.s32 	%r718, %r717, %r715;
	add.s32 	%r719, %r718, %r232;
	add.s32 	%r720, %r719, 1859775393;
	shf.l.wrap.b32 	%r721, %r704, %r704, 30;
	xor.b32  	%r722, %r721, %r713;
	xor.b32  	%r723, %r722, %r712;
	shf.l.wrap.b32 	%r724, %r720, %r720, 5;
	add.s32 	%r725, %r724, %r705;
	add.s32 	%r726, %r725, %r723;
	add.s32 	%r727, %r726, %r236;
	add.s32 	%r728, %r727, 1859775393;
	shf.l.wrap.b32 	%r729, %r712, %r712, 30;
	xor.b32  	%r730, %r729, %r721;
	xor.b32  	%r731, %r730, %r720;
	shf.l.wrap.b32 	%r732, %r728, %r728, 5;
	add.s32 	%r733, %r732, %r713;
	add.s32 	%r734, %r733, %r731;
	add.s32 	%r735, %r734, %r240;
	add.s32 	%r736, %r735, 1859775393;
	shf.l.wrap.b32 	%r737, %r720, %r720, 30;
	xor.b32  	%r738, %r737, %r729;
	xor.b32  	%r739, %r738, %r728;
	shf.l.wrap.b32 	%r740, %r736, %r736, 5;
	add.s32 	%r741, %r740, %r721;
	add.s32 	%r742, %r741, %r739;
	add.s32 	%r743, %r742, %r244;
	add.s32 	%r744, %r743, 1859775393;
	shf.l.wrap.b32 	%r745, %r728, %r728, 30;
	or.b32  	%r746, %r745, %r737;
	and.b32  	%r747, %r736, %r746;
	and.b32  	%r748, %r745, %r737;
	or.b32  	%r749, %r747, %r748;
	shf.l.wrap.b32 	%r750, %r744, %r744, 5;
	add.s32 	%r751, %r750, %r729;
	add.s32 	%r752, %r751, %r749;
	add.s32 	%r753, %r752, %r248;
	add.s32 	%r754, %r753, -1894007588;
	shf.l.wrap.b32 	%r755, %r736, %r736, 30;
	or.b32  	%r756, %r755, %r745;
	and.b32  	%r757, %r744, %r756;
	and.b32  	%r758, %r755, %r745;
	or.b32  	%r759, %r757, %r758;
	shf.l.wrap.b32 	%r760, %r754, %r754, 5;
	add.s32 	%r761, %r760, %r737;
	add.s32 	%r762, %r761, %r759;
	add.s32 	%r763, %r762, %r252;
	add.s32 	%r764, %r763, -1894007588;
	shf.l.wrap.b32 	%r765, %r744, %r744, 30;
	or.b32  	%r766, %r765, %r755;
	and.b32  	%r767, %r754, %r766;
	and.b32  	%r768, %r765, %r755;
	or.b32  	%r769, %r767, %r768;
	shf.l.wrap.b32 	%r770, %r764, %r764, 5;
	add.s32 	%r771, %r770, %r745;
	add.s32 	%r772, %r771, %r769;
	add.s32 	%r773, %r772, %r256;
	add.s32 	%r774, %r773, -1894007588;
	shf.l.wrap.b32 	%r775, %r754, %r754, 30;
	or.b32  	%r776, %r775, %r765;
	and.b32  	%r777, %r764, %r776;
	and.b32  	%r778, %r775, %r765;
	or.b32  	%r779, %r777, %r778;
	shf.l.wrap.b32 	%r780, %r774, %r774, 5;
	add.s32 	%r781, %r780, %r755;
	add.s32 	%r782, %r781, %r779;
	add.s32 	%r783, %r782, %r260;
	add.s32 	%r784, %r783, -1894007588;
	shf.l.wrap.b32 	%r785, %r764, %r764, 30;
	or.b32  	%r786, %r785, %r775;
	and.b32  	%r787, %r774, %r786;
	and.b32  	%r788, %r785, %r775;
	or.b32  	%r789, %r787, %r788;
	shf.l.wrap.b32 	%r790, %r784, %r784, 5;
	add.s32 	%r791, %r790, %r765;
	add.s32 	%r792, %r791, %r789;
	add.s32 	%r793, %r792, %r264;
	add.s32 	%r794, %r793, -1894007588;
	shf.l.wrap.b32 	%r795, %r774, %r774, 30;
	or.b32  	%r796, %r795, %r785;
	and.b32  	%r797, %r784, %r796;
	and.b32  	%r798, %r795, %r785;
	or.b32  	%r799, %r797, %r798;
	shf.l.wrap.b32 	%r800, %r794, %r794, 5;
	add.s32 	%r801, %r800, %r775;
	add.s32 	%r802, %r801, %r799;
	add.s32 	%r803, %r802, %r268;
	add.s32 	%r804, %r803, -1894007588;
	shf.l.wrap.b32 	%r805, %r784, %r784, 30;
	or.b32  	%r806, %r805, %r795;
	and.b32  	%r807, %r794, %r806;
	and.b32  	%r808, %r805, %r795;
	or.b32  	%r809, %r807, %r808;
	shf.l.wrap.b32 	%r810, %r804, %r804, 5;
	add.s32 	%r811, %r810, %r785;
	add.s32 	%r812, %r811, %r809;
	add.s32 	%r813, %r812, %r272;
	add.s32 	%r814, %r813, -1894007588;
	shf.l.wrap.b32 	%r815, %r794, %r794, 30;
	or.b32  	%r816, %r815, %r805;
	and.b32  	%r817, %r804, %r816;
	and.b32  	%r818, %r815, %r805;
	or.b32  	%r819, %r817, %r818;
	shf.l.wrap.b32 	%r820, %r814, %r814, 5;
	add.s32 	%r821, %r820, %r795;
	add.s32 	%r822, %r821, %r819;
	add.s32 	%r823, %r822, %r276;
	add.s32 	%r824, %r823, -1894007588;
	shf.l.wrap.b32 	%r825, %r804, %r804, 30;
	or.b32  	%r826, %r825, %r815;
	and.b32  	%r827, %r814, %r826;
	and.b32  	%r828, %r825, %r815;
	or.b32  	%r829, %r827, %r828;
	shf.l.wrap.b32 	%r830, %r824, %r824, 5;
	add.s32 	%r831, %r830, %r805;
	add.s32 	%r832, %r831, %r829;
	add.s32 	%r833, %r832, %r280;
	add.s32 	%r834, %r833, -1894007588;
	shf.l.wrap.b32 	%r835, %r814, %r814, 30;
	or.b32  	%r836, %r835, %r825;
	and.b32  	%r837, %r824, %r836;
	and.b32  	%r838, %r835, %r825;
	or.b32  	%r839, %r837, %r838;
	shf.l.wrap.b32 	%r840, %r834, %r834, 5;
	add.s32 	%r841, %r840, %r815;
	add.s32 	%r842, %r841, %r839;
	add.s32 	%r843, %r842, %r284;
	add.s32 	%r844, %r843, -1894007588;
	shf.l.wrap.b32 	%r845, %r824, %r824, 30;
	or.b32  	%r846, %r845, %r835;
	and.b32  	%r847, %r834, %r846;
	and.b32  	%r848, %r845, %r835;
	or.b32  	%r849, %r847, %r848;
	shf.l.wrap.b32 	%r850, %r844, %r844, 5;
	add.s32 	%r851, %r850, %r825;
	add.s32 	%r852, %r851, %r849;
	add.s32 	%r853, %r852, %r288;
	add.s32 	%r854, %r853, -1894007588;
	shf.l.wrap.b32 	%r855, %r834, %r834, 30;
	or.b32  	%r856, %r855, %r845;
	and.b32  	%r857, %r844, %r856;
	and.b32  	%r858, %r855, %r845;
	or.b32  	%r859, %r857, %r858;
	shf.l.wrap.b32 	%r860, %r854, %r854, 5;
	add.s32 	%r861, %r860, %r835;
	add.s32 	%r862, %r861, %r859;
	add.s32 	%r863, %r862, %r292;
	add.s32 	%r864, %r863, -1894007588;
	shf.l.wrap.b32 	%r865, %r844, %r844, 30;
	or.b32  	%r866, %r865, %r855;
	and.b32  	%r867, %r854, %r866;
	and.b32  	%r868, %r865, %r855;
	or.b32  	%r869, %r867, %r868;
	shf.l.wrap.b32 	%r870, %r864, %r864, 5;
	add.s32 	%r871, %r870, %r845;
	add.s32 	%r872, %r871, %r869;
	add.s32 	%r873, %r872, %r296;
	add.s32 	%r874, %r873, -1894007588;
	shf.l.wrap.b32 	%r875, %r854, %r854, 30;
	or.b32  	%r876, %r875, %r865;
	and.b32  	%r877, %r864, %r876;
	and.b32  	%r878, %r875, %r865;
	or.b32  	%r879, %r877, %r878;
	shf.l.wrap.b32 	%r880, %r874, %r874, 5;
	add.s32 	%r881, %r880, %r855;
	add.s32 	%r882, %r881, %r879;
	add.s32 	%r883, %r882, %r300;
	add.s32 	%r884, %r883, -1894007588;
	shf.l.wrap.b32 	%r885, %r864, %r864, 30;
	or.b32  	%r886, %r885, %r875;
	and.b32  	%r887, %r874, %r886;
	and.b32  	%r888, %r885, %r875;
	or.b32  	%r889, %r887, %r888;
	shf.l.wrap.b32 	%r890, %r884, %r884, 5;
	add.s32 	%r891, %r890, %r865;
	add.s32 	%r892, %r891, %r889;
	add.s32 	%r893, %r892, %r304;
	add.s32 	%r894, %r893, -1894007588;
	shf.l.wrap.b32 	%r895, %r874, %r874, 30;
	or.b32  	%r896, %r895, %r885;
	and.b32  	%r897, %r884, %r896;
	and.b32  	%r898, %r895, %r885;
	or.b32  	%r899, %r897, %r898;
	shf.l.wrap.b32 	%r900, %r894, %r894, 5;
	add.s32 	%r901, %r900, %r875;
	add.s32 	%r902, %r901, %r899;
	add.s32 	%r903, %r902, %r308;
	add.s32 	%r904, %r903, -1894007588;
	shf.l.wrap.b32 	%r905, %r884, %r884, 30;
	or.b32  	%r906, %r905, %r895;
	and.b32  	%r907, %r894, %r906;
	and.b32  	%r908, %r905, %r895;
	or.b32  	%r909, %r907, %r908;
	shf.l.wrap.b32 	%r910, %r904, %r904, 5;
	add.s32 	%r911, %r910, %r885;
	add.s32 	%r912, %r911, %r909;
	add.s32 	%r913, %r912, %r312;
	add.s32 	%r914, %r913, -1894007588;
	shf.l.wrap.b32 	%r915, %r894, %r894, 30;
	or.b32  	%r916, %r915, %r905;
	and.b32  	%r917, %r904, %r916;
	and.b32  	%r918, %r915, %r905;
	or.b32  	%r919, %r917, %r918;
	shf.l.wrap.b32 	%r920, %r914, %r914, 5;
	add.s32 	%r921, %r920, %r895;
	add.s32 	%r922, %r921, %r919;
	add.s32 	%r923, %r922, %r316;
	add.s32 	%r924, %r923, -1894007588;
	shf.l.wrap.b32 	%r925, %r904, %r904, 30;
	or.b32  	%r926, %r925, %r915;
	and.b32  	%r927, %r914, %r926;
	and.b32  	%r928, %r925, %r915;
	or.b32  	%r929, %r927, %r928;
	shf.l.wrap.b32 	%r930, %r924, %r924, 5;
	add.s32 	%r931, %r930, %r905;
	add.s32 	%r932, %r931, %r929;
	add.s32 	%r933, %r932, %r320;
	add.s32 	%r934, %r933, -1894007588;
	shf.l.wrap.b32 	%r935, %r914, %r914, 30;
	or.b32  	%r936, %r935, %r925;
	and.b32  	%r937, %r924, %r936;
	and.b32  	%r938, %r935, %r925;
	or.b32  	%r939, %r937, %r938;
	shf.l.wrap.b32 	%r940, %r934, %r934, 5;
	add.s32 	%r941, %r940, %r915;
	add.s32 	%r942, %r941, %r939;
	add.s32 	%r943, %r942, %r324;
	add.s32 	%r944, %r943, -1894007588;
	shf.l.wrap.b32 	%r945, %r924, %r924, 30;
	xor.b32  	%r946, %r945, %r935;
	xor.b32  	%r947, %r946, %r934;
	shf.l.wrap.b32 	%r948, %r944, %r944, 5;
	add.s32 	%r949, %r948, %r925;
	add.s32 	%r950, %r949, %r947;
	add.s32 	%r951, %r950, %r328;
	add.s32 	%r952, %r951, -899497514;
	shf.l.wrap.b32 	%r953, %r934, %r934, 30;
	xor.b32  	%r954, %r953, %r945;
	xor.b32  	%r955, %r954, %r944;
	shf.l.wrap.b32 	%r956, %r952, %r952, 5;
	add.s32 	%r957, %r956, %r935;
	add.s32 	%r958, %r957, %r955;
	add.s32 	%r959, %r958, %r332;
	add.s32 	%r960, %r959, -899497514;
	shf.l.wrap.b32 	%r961, %r944, %r944, 30;
	xor.b32  	%r962, %r961, %r953;
	xor.b32  	%r963, %r962, %r952;
	shf.l.wrap.b32 	%r964, %r960, %r960, 5;
	add.s32 	%r965, %r964, %r945;
	add.s32 	%r966, %r965, %r963;
	add.s32 	%r967, %r966, %r336;
	add.s32 	%r968, %r967, -899497514;
	shf.l.wrap.b32 	%r969, %r952, %r952, 30;
	xor.b32  	%r970, %r969, %r961;
	xor.b32  	%r971, %r970, %r960;
	shf.l.wrap.b32 	%r972, %r968, %r968, 5;
	add.s32 	%r973, %r972, %r953;
	add.s32 	%r974, %r973, %r971;
	add.s32 	%r975, %r974, %r340;
	add.s32 	%r976, %r975, -899497514;
	shf.l.wrap.b32 	%r977, %r960, %r960, 30;
	xor.b32  	%r978, %r977, %r969;
	xor.b32  	%r979, %r978, %r968;
	shf.l.wrap.b32 	%r980, %r976, %r976, 5;
	add.s32 	%r981, %r980, %r961;
	add.s32 	%r982, %r981, %r979;
	add.s32 	%r983, %r982, %r344;
	add.s32 	%r984, %r983, -899497514;
	shf.l.wrap.b32 	%r985, %r968, %r968, 30;
	xor.b32  	%r986, %r985, %r977;
	xor.b32  	%r987, %r986, %r976;
	shf.l.wrap.b32 	%r988, %r984, %r984, 5;
	add.s32 	%r989, %r988, %r969;
	add.s32 	%r990, %r989, %r987;
	add.s32 	%r991, %r990, %r348;
	add.s32 	%r992, %r991, -899497514;
	shf.l.wrap.b32 	%r993, %r976, %r976, 30;
	xor.b32  	%r994, %r993, %r985;
	xor.b32  	%r995, %r994, %r984;
	shf.l.wrap.b32 	%r996, %r992, %r992, 5;
	add.s32 	%r997, %r996, %r977;
	add.s32 	%r998, %r997, %r995;
	add.s32 	%r999, %r998, %r352;
	add.s32 	%r1000, %r999, -899497514;
	shf.l.wrap.b32 	%r1001, %r984, %r984, 30;
	xor.b32  	%r1002, %r1001, %r993;
	xor.b32  	%r1003, %r1002, %r992;
	shf.l.wrap.b32 	%r1004, %r1000, %r1000, 5;
	add.s32 	%r1005, %r1004, %r985;
	add.s32 	%r1006, %r1005, %r1003;
	add.s32 	%r1007, %r1006, %r356;
	add.s32 	%r1008, %r1007, -899497514;
	shf.l.wrap.b32 	%r1009, %r992, %r992, 30;
	xor.b32  	%r1010, %r1009, %r1001;
	xor.b32  	%r1011, %r1010, %r1000;
	shf.l.wrap.b32 	%r1012, %r1008, %r1008, 5;
	add.s32 	%r1013, %r1012, %r993;
	add.s32 	%r1014, %r1013, %r1011;
	add.s32 	%r1015, %r1014, %r360;
	add.s32 	%r1016, %r1015, -899497514;
	shf.l.wrap.b32 	%r1017, %r1000, %r1000, 30;
	xor.b32  	%r1018, %r1017, %r1009;
	xor.b32  	%r1019, %r1018, %r1008;
	shf.l.wrap.b32 	%r1020, %r1016, %r1016, 5;
	add.s32 	%r1021, %r1020, %r1001;
	add.s32 	%r1022, %r1021, %r1019;
	add.s32 	%r1023, %r1022, %r364;
	add.s32 	%r1024, %r1023, -899497514;
	shf.l.wrap.b32 	%r1025, %r1008, %r1008, 30;
	xor.b32  	%r1026, %r1025, %r1017;
	xor.b32  	%r1027, %r1026, %r1016;
	shf.l.wrap.b32 	%r1028, %r1024, %r1024, 5;
	add.s32 	%r1029, %r1028, %r1009;
	add.s32 	%r1030, %r1029, %r1027;
	add.s32 	%r1031, %r1030, %r368;
	add.s32 	%r1032, %r1031, -899497514;
	shf.l.wrap.b32 	%r1033, %r1016, %r1016, 30;
	xor.b32  	%r1034, %r1033, %r1025;
	xor.b32  	%r1035, %r1034, %r1024;
	shf.l.wrap.b32 	%r1036, %r1032, %r1032, 5;
	add.s32 	%r1037, %r1036, %r1017;
	add.s32 	%r1038, %r1037, %r1035;
	add.s32 	%r1039, %r1038, %r372;
	add.s32 	%r1040, %r1039, -899497514;
	shf.l.wrap.b32 	%r1041, %r1024, %r1024, 30;
	xor.b32  	%r1042, %r1041, %r1033;
	xor.b32  	%r1043, %r1042, %r1032;
	shf.l.wrap.b32 	%r1044, %r1040, %r1040, 5;
	add.s32 	%r1045, %r1044, %r1025;
	add.s32 	%r1046, %r1045, %r1043;
	add.s32 	%r1047, %r1046, %r376;
	add.s32 	%r1048, %r1047, -899497514;
	shf.l.wrap.b32 	%r1049, %r1032, %r1032, 30;
	xor.b32  	%r1050, %r1049, %r1041;
	xor.b32  	%r1051, %r1050, %r1040;
	shf.l.wrap.b32 	%r1052, %r1048, %r1048, 5;
	add.s32 	%r1053, %r1052, %r1033;
	add.s32 	%r1054, %r1053, %r1051;
	add.s32 	%r1055, %r1054, %r380;
	add.s32 	%r1056, %r1055, -899497514;
	shf.l.wrap.b32 	%r1057, %r1040, %r1040, 30;
	xor.b32  	%r1058, %r1057, %r1049;
	xor.b32  	%r1059, %r1058, %r1048;
	shf.l.wrap.b32 	%r1060, %r1056, %r1056, 5;
	add.s32 	%r1061, %r1060, %r1041;
	add.s32 	%r1062, %r1061, %r1059;
	add.s32 	%r1063, %r1062, %r384;
	add.s32 	%r1064, %r1063, -899497514;
	shf.l.wrap.b32 	%r1065, %r1048, %r1048, 30;
	xor.b32  	%r1066, %r1065, %r1057;
	xor.b32  	%r1067, %r1066, %r1056;
	shf.l.wrap.b32 	%r1068, %r1064, %r1064, 5;
	add.s32 	%r1069, %r1068, %r1049;
	add.s32 	%r1070, %r1069, %r1067;
	add.s32 	%r1071, %r1070, %r388;
	add.s32 	%r1072, %r1071, -899497514;
	shf.l.wrap.b32 	%r1073, %r1056, %r1056, 30;
	xor.b32  	%r1074, %r1073, %r1065;
	xor.b32  	%r1075, %r1074, %r1064;
	shf.l.wrap.b32 	%r1076, %r1072, %r1072, 5;
	add.s32 	%r1077, %r1076, %r1057;
	add.s32 	%r1078, %r1077, %r1075;
	add.s32 	%r1079, %r1078, %r392;
	add.s32 	%r1080, %r1079, -899497514;
	shf.l.wrap.b32 	%r1081, %r1064, %r1064, 30;
	xor.b32  	%r1082, %r1081, %r1073;
	xor.b32  	%r1083, %r1082, %r1072;
	shf.l.wrap.b32 	%r1084, %r1080, %r1080, 5;
	add.s32 	%r1085, %r1084, %r1065;
	add.s32 	%r1086, %r1085, %r1083;
	add.s32 	%r1087, %r1086, %r396;
	add.s32 	%r1088, %r1087, -899497514;
	shf.l.wrap.b32 	%r1089, %r1072, %r1072, 30;
	xor.b32  	%r1090, %r1089, %r1081;
	xor.b32  	%r1091, %r1090, %r1080;
	shf.l.wrap.b32 	%r1092, %r1088, %r1088, 5;
	add.s32 	%r1093, %r1092, %r1073;
	add.s32 	%r1094, %r1093, %r1091;
	add.s32 	%r1095, %r1094, %r400;
	add.s32 	%r1096, %r1095, -899497514;
	shf.l.wrap.b32 	%r1097, %r1080, %r1080, 30;
	xor.b32  	%r1098, %r1097, %r1089;
	xor.b32  	%r1099, %r1098, %r1088;
	shf.l.wrap.b32 	%r1100, %r1096, %r1096, 5;
	add.s32 	%r1101, %r1100, %r1081;
	add.s32 	%r1102, %r1101, %r1099;
	add.s32 	%r1103, %r1102, %r404;
	shf.l.wrap.b32 	%r1104, %r1088, %r1088, 30;
	add.s32 	%r1105, %r1103, 833086679;
	add.s32 	%r1106, %r1095, -1171231393;
	add.s32 	%r1107, %r1104, -1732584194;
	add.s32 	%r1108, %r1097, 271733878;
	add.s32 	%r1109, %r1089, -1009589776;
	shr.u32 	%r1110, %r1105, 24;
	st.global.u8 	[%rd9], %r1110;
	shr.u32 	%r1111, %r1105, 16;
	st.global.u8 	[%rd9+1], %r1111;
	shr.u32 	%r1112, %r1105, 8;
	st.global.u8 	[%rd9+2], %r1112;
	st.global.u8 	[%rd9+3], %r1105;
	shr.u32 	%r1113, %r1106, 24;
	st.global.u8 	[%rd9+4], %r1113;
	shr.u32 	%r1114, %r1106, 16;
	st.global.u8 	[%rd9+5], %r1114;
	shr.u32 	%r1115, %r1106, 8;
	st.global.u8 	[%rd9+6], %r1115;
	st.global.u8 	[%rd9+7], %r1106;
	shr.u32 	%r1116, %r1107, 24;
	st.global.u8 	[%rd9+8], %r1116;
	shr.u32 	%r1117, %r1107, 16;
	st.global.u8 	[%rd9+9], %r1117;
	shr.u32 	%r1118, %r1107, 8;
	st.global.u8 	[%rd9+10], %r1118;
	st.global.u8 	[%rd9+11], %r1107;
	shr.u32 	%r1119, %r1108, 24;
	st.global.u8 	[%rd9+12], %r1119;
	shr.u32 	%r1120, %r1108, 16;
	st.global.u8 	[%rd9+13], %r1120;
	shr.u32 	%r1121, %r1108, 8;
	st.global.u8 	[%rd9+14], %r1121;
	st.global.u8 	[%rd9+15], %r1108;
	shr.u32 	%r1122, %r1109, 24;
	st.global.u8 	[%rd9+16], %r1122;
	shr.u32 	%r1123, %r1109, 16;
	st.global.u8 	[%rd9+17], %r1123;
	shr.u32 	%r1124, %r1109, 8;
	st.global.u8 	[%rd9+18], %r1124;
	st.global.u8 	[%rd9+19], %r1109;
$L__BB16_2:
	ret;

}
	// .globl	_Z11sha1_kernelILi17EEvPKhPhm
.visible .entry _Z11sha1_kernelILi17EEvPKhPhm(
	.param .u64 .ptr .align 1 _Z11sha1_kernelILi17EEvPKhPhm_param_0,
	.param .u64 .ptr .align 1 _Z11sha1_kernelILi17EEvPKhPhm_param_1,
	.param .u64 _Z11sha1_kernelILi17EEvPKhPhm_param_2
)
{
	.reg .pred 	%p<2>;
	.reg .b16 	%rs<17>;
	.reg .b32 	%r<1125>;
	.reg .b64 	%rd<10>;

	ld.param.u64 	%rd2, [_Z11sha1_kernelILi17EEvPKhPhm_param_0];
	ld.param.u64 	%rd3, [_Z11sha1_kernelILi17EEvPKhPhm_param_1];
	ld.param.u64 	%rd4, [_Z11sha1_kernelILi17EEvPKhPhm_param_2];
	mov.u32 	%r1, %ctaid.x;
	mov.u32 	%r2, %ntid.x;
	mov.u32 	%r3, %tid.x;
	mad.lo.s32 	%r4, %r1, %r2, %r3;
	cvt.u64.u32 	%rd1, %r4;
	setp.le.u64 	%p1, %rd4, %rd1;
	@%p1 bra 	$L__BB17_2;
	cvta.to.global.u64 	%rd5, %rd3;
	cvta.to.global.u64 	%rd6, %rd2;
	shl.b64 	%rd7, %rd1, 6;
	add.s64 	%rd8, %rd6, %rd7;
	mad.lo.s64 	%rd9, %rd1, 20, %rd5;
	ld.global.u8 	%r5, [%rd8];
	shl.b32 	%r6, %r5, 24;
	ld.global.u8 	%r7, [%rd8+1];
	shl.b32 	%r8, %r7, 16;
	or.b32  	%r9, %r8, %r6;
	ld.global.u8 	%rs1, [%rd8+2];
	mul.wide.u16 	%r10, %rs1, 256;
	or.b32  	%r11, %r9, %r10;
	ld.global.u8 	%r12, [%rd8+3];
	or.b32  	%r13, %r11, %r12;
	ld.global.u8 	%r14, [%rd8+4];
	shl.b32 	%r15, %r14, 24;
	ld.global.u8 	%r16, [%rd8+5];
	shl.b32 	%r17, %r16, 16;
	or.b32  	%r18, %r17, %r15;
	ld.global.u8 	%rs2, [%rd8+6];
	mul.wide.u16 	%r19, %rs2, 256;
	or.b32  	%r20, %r18, %r19;
	ld.global.u8 	%r21, [%rd8+7];
	or.b32  	%r22, %r20, %r21;
	ld.global.u8 	%r23, [%rd8+8];
	shl.b32 	%r24, %r23, 24;
	ld.global.u8 	%r25, [%rd8+9];
	shl.b32 	%r26, %r25, 16;
	or.b32  	%r27, %r26, %r24;
	ld.global.u8 	%rs3, [%rd8+10];
	mul.wide.u16 	%r28, %rs3, 256;
	or.b32  	%r29, %r27, %r28;
	ld.global.u8 	%r30, [%rd8+11];
	or.b32  	%r31, %r29, %r30;
	ld.global.u8 	%r32, [%rd8+12];
	shl.b32 	%r33, %r32, 24;
	ld.global.u8 	%r34, [%rd8+13];
	shl.b32 	%r35, %r34, 16;
	or.b32  	%r36, %r35, %r33;
	ld.global.u8 	%rs4, [%rd8+14];
	mul.wide.u16 	%r37, %rs4, 256;
	or.b32  	%r38, %r36, %r37;
	ld.global.u8 	%r39, [%rd8+15];
	or.b32  	%r40, %r38, %r39;
	ld.global.u8 	%r41, [%rd8+16];
	shl.b32 	%r42, %r41, 24;
	ld.global.u8 	%r43, [%rd8+17];
	shl.b32 	%r44, %r43, 16;
	or.b32  	%r45, %r44, %r42;
	ld.global.u8 	%rs5, [%rd8+18];
	mul.wide.u16 	%r46, %rs5, 256;
	or.b32  	%r47, %r45, %r46;
	ld.global.u8 	%r48, [%rd8+19];
	or.b32  	%r49, %r47, %r48;
	ld.global.u8 	%r50, [%rd8+20];
	shl.b32 	%r51, %r50, 24;
	ld.global.u8 	%r52, [%rd8+21];
	shl.b32 	%r53, %r52, 16;
	or.b32  	%r54, %r53, %r51;
	ld.global.u8 	%rs6, [%rd8+22];
	mul.wide.u16 	%r55, %rs6, 256;
	or.b32  	%r56, %r54, %r55;
	ld.global.u8 	%r57, [%rd8+23];
	or.b32  	%r58, %r56, %r57;
	ld.global.u8 	%r59, [%rd8+24];
	shl.b32 	%r60, %r59, 24;
	ld.global.u8 	%r61, [%rd8+25];
	shl.b32 	%r62, %r61, 16;
	or.b32  	%r63, %r62, %r60;
	ld.global.u8 	%rs7, [%rd8+26];
	mul.wide.u16 	%r64, %rs7, 256;
	or.b32  	%r65, %r63, %r64;
	ld.global.u8 	%r66, [%rd8+27];
	or.b32  	%r67, %r65, %r66;
	ld.global.u8 	%r68, [%rd8+28];
	shl.b32 	%r69, %r68, 24;
	ld.global.u8 	%r70, [%rd8+29];
	shl.b32 	%r71, %r70, 16;
	or.b32  	%r72, %r71, %r69;
	ld.global.u8 	%rs8, [%rd8+30];
	mul.wide.u16 	%r73, %rs8, 256;
	or.b32  	%r74, %r72, %r73;
	ld.global.u8 	%r75, [%rd8+31];
	or.b32  	%r76, %r74, %r75;
	ld.global.u8 	%r77, [%rd8+32];
	shl.b32 	%r78, %r77, 24;
	ld.global.u8 	%r79, [%rd8+33];
	shl.b32 	%r80, %r79, 16;
	or.b32  	%r81, %r80, %r78;
	ld.global.u8 	%rs9, [%rd8+34];
	mul.wide.u16 	%r82, %rs9, 256;
	or.b32  	%r83, %r81, %r82;
	ld.global.u8 	%r84, [%rd8+35];
	or.b32  	%r85, %r83, %r84;
	ld.global.u8 	%r86, [%rd8+36];
	shl.b32 	%r87, %r86, 24;
	ld.global.u8 	%r88, [%rd8+37];
	shl.b32 	%r89, %r88, 16;
	or.b32  	%r90, %r89, %r87;
	ld.global.u8 	%rs10, [%rd8+38];
	mul.wide.u16 	%r91, %rs10, 256;
	or.b32  	%r92, %r90, %r91;
	ld.global.u8 	%r93, [%rd8+39];
	or.b32  	%r94, %r92, %r93;
	ld.global.u8 	%r95, [%rd8+40];
	shl.b32 	%r96, %r95, 24;
	ld.global.u8 	%r97, [%rd8+41];
	shl.b32 	%r98, %r97, 16;
	or.b32  	%r99, %r98, %r96;
	ld.global.u8 	%rs11, [%rd8+42];
	mul.wide.u16 	%r100, %rs11, 256;
	or.b32  	%r101, %r99, %r100;
	ld.global.u8 	%r102, [%rd8+43];
	or.b32  	%r103, %r101, %r102;
	ld.global.u8 	%r104, [%rd8+44];
	shl.b32 	%r105, %r104, 24;
	ld.global.u8 	%r106, [%rd8+45];
	shl.b32 	%r107, %r106, 16;
	or.b32  	%r108, %r107, %r105;
	ld.global.u8 	%rs12, [%rd8+46];
	mul.wide.u16 	%r109, %rs12, 256;
	or.b32  	%r110, %r108, %r109;
	ld.global.u8 	%r111, [%rd8+47];
	or.b32  	%r112, %r110, %r111;
	ld.global.u8 	%r113, [%rd8+48];
	shl.b32 	%r114, %r113, 24;
	ld.global.u8 	%r115, [%rd8+49];
	shl.b32 	%r116, %r115, 16;
	or.b32  	%r117, %r116, %r114;
	ld.global.u8 	%rs13, [%rd8+50];
	mul.wide.u16 	%r118, %rs13, 256;
	or.b32  	%r119, %r117, %r118;
	ld.global.u8 	%r120, [%rd8+51];
	or.b32  	%r121, %r119, %r120;
	ld.global.u8 	%r122, [%rd8+52];
	shl.b32 	%r123, %r122, 24;
	ld.global.u8 	%r124, [%rd8+53];
	shl.b32 	%r125, %r124, 16;
	or.b32  	%r126, %r125, %r123;
	ld.global.u8 	%rs14, [%rd8+54];
	mul.wide.u16 	%r127, %rs14, 256;
	or.b32  	%r128, %r126, %r127;
	ld.global.u8 	%r129, [%rd8+55];
	or.b32  	%r130, %r128, %r129;
	ld.global.u8 	%r131, [%rd8+56];
	shl.b32 	%r132, %r131, 24;
	ld.global.u8 	%r133, [%rd8+57];
	shl.b32 	%r134, %r133, 16;
	or.b32  	%r135, %r134, %r132;
	ld.global.u8 	%rs15, [%rd8+58];
	mul.wide.u16 	%r136, %rs15, 256;
	or.b32  	%r137, %r135, %r136;
	ld.global.u8 	%r138, [%rd8+59];
	or.b32  	%r139, %r137, %r138;
	ld.global.u8 	%r140, [%rd8+60];
	shl.b32 	%r141, %r140, 24;
	ld.global.u8 	%r142, [%rd8+61];
	shl.b32 	%r143, %r142, 16;
	or.b32  	%r144, %r143, %r141;
	ld.global.u8 	%rs16, [%rd8+62];
	mul.wide.u16 	%r145, %rs16, 256;
	or.b32  	%r146, %r144, %r145;
	ld.global.u8 	%r147, [%rd8+63];
	or.b32  	%r148, %r146, %r147;
	xor.b32  	%r149, %r85, %r130;
	xor.b32  	%r150, %r149, %r31;
	xor.b32  	%r151, %r150, %r13;
	shf.l.wrap.b32 	%r152, %r151, %r151, 1;
	xor.b32  	%r153, %r94, %r139;
	xor.b32  	%r154, %r153, %r40;
	xor.b32  	%r155, %r154, %r22;
	shf.l.wrap.b32 	%r156, %r155, %r155, 1;
	xor.b32  	%r157, %r103, %r148;
	xor.b32  	%r158, %r157, %r49;
	xor.b32  	%r159, %r158, %r31;
	shf.l.wrap.b32 	%r160, %r159, %r159, 1;
	xor.b32  	%r161, %r112, %r152;
	xor.b32  	%r162, %r161, %r58;
	xor.b32  	%r163, %r162, %r40;
	shf.l.wrap.b32 	%r164, %r163, %r163, 1;
	xor.b32  	%r165, %r121, %r156;
	xor.b32  	%r166, %r165, %r67;
	xor.b32  	%r167, %r166, %r49;
	shf.l.wrap.b32 	%r168, %r167, %r167, 1;
	xor.b32  	%r169, %r130, %r160;
	xor.b32  	%r170, %r169, %r76;
	xor.b32  	%r171, %r170, %r58;
	shf.l.wrap.b32 	%r172, %r171, %r171, 1;
	xor.b32  	%r173, %r139, %r164;
	xor.b32  	%r174, %r173, %r85;
	xor.b32  	%r175, %r174, %r67;
	shf.l.wrap.b32 	%r176, %r175, %r175, 1;
	xor.b32  	%r177, %r148, %r168;
	xor.b32  	%r178, %r177, %r94;
	xor.b32  	%r179, %r178, %r76;
	shf.l.wrap.b32 	%r180, %r179, %r179, 1;
	xor.b32  	%r181, %r152, %r172;
	xor.b32  	%r182, %r181, %r103;
	xor.b32  	%r183, %r182, %r85;
	shf.l.wrap.b32 	%r184, %r183, %r183, 1;
	xor.b32  	%r185, %r156, %r176;
	xor.b32  	%r186, %r185, %r112;
	xor.b32  	%r187, %r186, %r94;
	shf.l.wrap.b32 	%r188, %r187, %r187, 1;
	xor.b32  	%r189, %r160, %r180;
	xor.b32  	%r190, %r189, %r121;
	xor.b32  	%r191, %r190, %r103;
	shf.l.wrap.b32 	%r192, %r191, %r191, 1;
	xor.b32  	%r193, %r164, %r184;
	xor.b32  	%r194, %r193, %r130;
	xor.b32  	%r195, %r194, %r112;
	shf.l.wrap.b32 	%r196, %r195, %r195, 1;
	xor.b32  	%r197, %r168, %r188;
	xor.b32  	%r198, %r197, %r139;
	xor.b32  	%r199, %r198, %r121;
	shf.l.wrap.b32 	%r200, %r199, %r199, 1;
	xor.b32  	%r201, %r172, %r192;
	xor.b32  	%r202, %r201, %r148;
	xor.b32  	%r203, %r202, %r130;
	shf.l.wrap.b32 	%r204, %r203, %r203, 1;
	xor.b32  	%r205, %r176, %r196;
	xor.b32  	%r206, %r205, %r152;
	xor.b32  	%r207, %r206, %r139;
	shf.l.wrap.b32 	%r208, %r207, %r207, 1;
	xor.b32  	%r209, %r180, %r200;
	xor.b32  	%r210, %r209, %r156;
	xor.b32  	%r211, %r210, %r148;
	shf.l.wrap.b32 	%r212, %r211, %r211, 1;
	xor.b32  	%r213, %r184, %r204;
	xor.b32  	%r214, %r213, %r160;
	xor.b32  	%r215, %r214, %r152;
	shf.l.wrap.b32 	%r216, %r215, %r215, 1;
	xor.b32  	%r217, %r188, %r208;
	xor.b32  	%r218, %r217, %r164;
	xor.b32  	%r219, %r218, %r156;
	shf.l.wrap.b32 	%r220, %r219, %r219, 1;
	xor.b32  	%r221, %r192, %r212;
	xor.b32  	%r222, %r221, %r168;
	xor.b32  	%r223, %r222, %r160;
	shf.l.wrap.b32 	%r224, %r223, %r223, 1;
	xor.b32  	%r225, %r196, %r216;
	xor.b32  	%r226, %r225, %r172;
	xor.b32  	%r227, %r226, %r164;
	shf.l.wrap.b32 	%r228, %r227, %r227, 1;
	xor.b32  	%r229, %r200, %r220;
	xor.b32  	%r230, %r229, %r176;
	xor.b32  	%r231, %r230, %r168;
	shf.l.wrap.b32 	%r232, %r231, %r231, 1;
	xor.b32  	%r233, %r204, %r224;
	xor.b32  	%r234, %r233, %r180;
	xor.b32  	%r235, %r234, %r172;
	shf.l.wrap.b32 	%r236, %r235, %r235, 1;
	xor.b32  	%r237, %r208, %r228;
	xor.b32  	%r238, %r237, %r184;
	xor.b32  	%r239, %r238, %r176;
	shf.l.wrap.b32 	%r240, %r239, %r239, 1;
	xor.b32  	%r241, %r212, %r232;
	xor.b32  	%r242, %r241, %r188;
	xor.b32  	%r243, %r242, %r180;
	shf.l.wrap.b32 	%r244, %r243, %r243, 1;
	xor.b32  	%r245, %r216, %r236;
	xor.b32  	%r246, %r245, %r192;
	xor.b32  	%r247, %r246, %r184;
	shf.l.wrap.b32 	%r248, %r247, %r247, 1;
	xor.b32  	%r249, %r220, %r240;
	xor.b32  	%r250, %r249, %r196;
	xor.b32  	%r251, %r250, %r188;
	shf.l.wrap.b32 	%r252, %r251, %r251, 1;
	xor.b32  	%r253, %r224, %r244;
	xor.b32  	%r254, %r253, %r200;
	xor.b32  	%r255, %r254, %r192;
	shf.l.wrap.b32 	%r256, %r255, %r255, 1;
	xor.b32  	%r257, %r228, %r248;
	xor.b32  	%r258, %r257, %r204;
	xor.b32  	%r259, %r258, %r196;
	shf.l.wrap.b32 	%r260, %r259, %r259, 1;
	xor.b32  	%r261, %r232, %r252;
	xor.b32  	%r262, %r261, %r208;
	xor.b32  	%r263, %r262, %r200;
	shf.l.wrap.b32 	%r264, %r263, %r263, 1;
	xor.b32  	%r265, %r236, %r256;
	xor.b32  	%r266, %r265, %r212;
	xor.b32  	%r267, %r266, %r204;
	shf.l.wrap.b32 	%r268, %r267, %r267, 1;
	xor.b32  	%r269, %r240, %r260;
	xor.b32  	%r270, %r269, %r216;
	xor.b32  	%r271, %r270, %r208;
	shf.l.wrap.b32 	%r272, %r271, %r271, 1;
	xor.b32  	%r273, %r244, %r264;
	xor.b32  	%r274, %r273, %r220;
	xor.b32  	%r275, %r274, %r212;
	shf.l.wrap.b32 	%r276, %r275, %r275, 1;
	xor.b32  	%r277, %r248, %r268;
	xor.b32  	%r278, %r277, %r224;
	xor.b32  	%r279, %r278, %r216;
	shf.l.wrap.b32 	%r280, %r279, %r279, 1;
	xor.b32  	%r281, %r252, %r272;
	xor.b32  	%r282, %r281, %r228;
	xor.b32  	%r283, %r282, %r220;
	shf.l.wrap.b32 	%r284, %r283, %r283, 1;
	xor.b32  	%r285, %r256, %r276;
	xor.b32  	%r286, %r285, %r232;
	xor.b32  	%r287, %r286, %r224;
	shf.l.wrap.b32 	%r288, %r287, %r287, 1;
	xor.b32  	%r289, %r260, %r280;
	xor.b32  	%r290, %r289, %r236;
	xor.b32  	%r291, %r290, %r228;
	shf.l.wrap.b32 	%r292, %r291, %r291, 1;
	xor.b32  	%r293, %r264, %r284;
	xor.b32  	%r294, %r293, %r240;
	xor.b32  	%r295, %r294, %r232;
	shf.l.wrap.b32 	%r296, %r295, %r295, 1;
	xor.b32  	%r297, %r268, %r288;
	xor.b32  	%r298, %r297, %r244;
	xor.b32  	%r299, %r298, %r236;
	shf.l.wrap.b32 	%r300, %r299, %r299, 1;
	xor.b32  	%r301, %r272, %r292;
	xor.b32  	%r302, %r301, %r248;
	xor.b32  	%r303, %r302, %r240;
	shf.l.wrap.b32 	%r304, %r303, %r303, 1;
	xor.b32  	%r305, %r276, %r296;
	xor.b32  	%r306, %r305, %r252;
	xor.b32  	%r307, %r306, %r244;
	shf.l.wrap.b32 	%r308, %r307, %r307, 1;
	xor.b32  	%r309, %r280, %r300;
	xor.b32  	%r310, %r309, %r256;
	xor.b32  	%r311, %r310, %r248;
	shf.l.wrap.b32 	%r312, %r311, %r311, 1;
	xor.b32  	%r313, %r284, %r304;
	xor.b32  	%r314, %r313, %r260;
	xor.b32  	%r315, %r314, %r252;
	shf.l.wrap.b32 	%r316, %r315, %r315, 1;
	xor.b32  	%r317, %r288, %r308;
	xor.b32  	%r318, %r317, %r264;
	xor.b32  	%r319, %r318, %r256;
	shf.l.wrap.b32 	%r320, %r319, %r319, 1;
	xor.b32  	%r321, %r292, %r312;
	xor.b32  	%r322, %r321, %r268;
	xor.b32  	%r323, %r322, %r260;
	shf.l.wrap.b32 	%r324, %r323, %r323, 1;
	xor.b32  	%r325, %r296, %r316;
	xor.b32  	%r326, %r325, %r272;
	xor.b32  	%r327, %r326, %r264;
	shf.l.wrap.b32 	%r328, %r327, %r327, 1;
	xor.b32  	%r329, %r300, %r320;
	xor.b32  	%r330, %r329, %r276;
	xor.b32  	%r331, %r330, %r268;
	shf.l.wrap.b32 	%r332, %r331, %r331, 1;
	xor.b32  	%r333, %r304, %r324;
	xor.b32  	%r334, %r333, %r280;
	xor.b32  	%r335, %r334, %r272;
	shf.l.wrap.b32 	%r336, %r335, %r335, 1;
	xor.b32  	%r337, %r308, %r328;
	xor.b32  	%r338, %r337, %r284;
	xor.b32  	%r339, %r338, %r276;
	shf.l.wrap.b32 	%r340, %r339, %r339, 1;
	xor.b32  	%r341, %r312, %r332;
	xor.b32  	%r342, %r341, %r288;
	xor.b32  	%r343, %r342, %r280;
	shf.l.wrap.b32 	%r344, %r343, %r343, 1;
	xor.b32  	%r345, %r316, %r336;
	xor.b32  	%r346, %r345, %r292;
	xor.b32  	%r347, %r346, %r284;
	shf.l.wrap.b32 	%r348, %r347, %r347, 1;
	xor.b32  	%r349, %r320, %r340;
	xor.b32  	%r350, %r349, %r296;
	xor.b32  	%r351, %r350, %r288;
	shf.l.wrap.b32 	%r352, %r351, %r351, 1;
	xor.b32  	%r353, %r324, %r344;
	xor.b32  	%r354, %r353, %r300;
	xor.b32  	%r355, %r354, %r292;
	shf.l.wrap.b32 	%r356, %r355, %r355, 1;
	xor.b32  	%r357, %r328, %r348;
	xor.b32  	%r358, %r357, %r304;
	xor.b32  	%r359, %r358, %r296;
	shf.l.wrap.b32 	%r360, %r359, %r359, 1;
	xor.b32  	%r361, %r332, %r352;
	xor.b32  	%r362, %r361, %r308;
	xor.b32  	%r363, %r362, %r300;
	shf.l.wrap.b32 	%r364, %r363, %r363, 1;
	xor.b32  	%r365, %r336, %r356;
	xor.b32  	%r366, %r365, %r312;
	xor.b32  	%r367, %r366, %r304;
	shf.l.wrap.b32 	%r368, %r367, %r367, 1;
	xor.b32  	%r369, %r340, %r360;
	xor.b32  	%r370, %r369, %r316;
	xor.b32  	%r371, %r370, %r308;
	shf.l.wrap.b32 	%r372, %r371, %r371, 1;
	xor.b32  	%r373, %r344, %r364;
	xor.b32  	%r374, %r373, %r320;
	xor.b32  	%r375, %r374, %r312;
	shf.l.wrap.b32 	%r376, %r375, %r375, 1;
	xor.b32  	%r377, %r348, %r368;
	xor.b32  	%r378, %r377, %r324;
	xor.b32  	%r379, %r378, %r316;
	shf.l.wrap.b32 	%r380, %r379, %r379, 1;
	xor.b32  	%r381, %r352, %r372;
	xor.b32  	%r382, %r381, %r328;
	xor.b32  	%r383, %r382, %r320;
	shf.l.wrap.b32 	%r384, %r383, %r383, 1;
	xor.b32  	%r385, %r356, %r376;
	xor.b32  	%r386, %r385, %r332;
	xor.b32  	%r387, %r386, %r324;
	shf.l.wrap.b32 	%r388, %r387, %r387, 1;
	xor.b32  	%r389, %r360, %r380;
	xor.b32  	%r390, %r389, %r336;
	xor.b32  	%r391, %r390, %r328;
	shf.l.wrap.b32 	%r392, %r391, %r391, 1;
	xor.b32  	%r393, %r364, %r384;
	xor.b32  	%r394, %r393, %r340;
	xor.b32  	%r395, %r394, %r332;
	shf.l.wrap.b32 	%r396, %r395, %r395, 1;
	xor.b32  	%r397, %r368, %r388;
	xor.b32  	%r398, %r397, %r344;
	xor.b32  	%r399, %r398, %r336;
	shf.l.wrap.b32 	%r400, %r399, %r399, 1;
	xor.b32  	%r401, %r372, %r392;
	xor.b32  	%r402, %r401, %r348;
	xor.b32  	%r403, %r402, %r340;
	shf.l.wrap.b32 	%r404, %r403, %r403, 1;
	add.s32 	%r405, %r13, -1615554381;
	shf.l.wrap.b32 	%r406, %r405, %r405, 5;
	add.s32 	%r407, %r406, %r22;
	add.s32 	%r408, %r407, 1722862861;
	not.b32 	%r409, %r408;
	and.b32  	%r410, %r405, 1506887872;
	sub.s32 	%r411, 1615554380, %r13;
	and.b32  	%r412, %r411, 2079550178;
	or.b32  	%r413, %r410, %r412;
	shf.l.wrap.b32 	%r414, %r408, %r408, 5;
	add.s32 	%r415, %r414, %r413;
	add.s32 	%r416, %r415, %r31;
	add.s32 	%r417, %r416, -214083945;
	shf.l.wrap.b32 	%r418, %r405, %r405, 30;
	and.b32  	%r419, %r408, %r418;
	and.b32  	%r420, %r409, 1506887872;
	or.b32  	%r421, %r419, %r420;
	shf.l.wrap.b32 	%r422, %r417, %r417, 5;
	add.s32 	%r423, %r422, %r421;
	add.s32 	%r424, %r423, %r40;
	add.s32 	%r425, %r424, -696916869;
	shf.l.wrap.b32 	%r426, %r408, %r408, 30;
	and.b32  	%r427, %r417, %r426;
	not.b32 	%r428, %r417;
	and.b32  	%r429, %r418, %r428;
	or.b32  	%r430, %r427, %r429;
	shf.l.wrap.b32 	%r431, %r425, %r425, 5;
	add.s32 	%r432, %r431, %r430;
	add.s32 	%r433, %r432, %r49;
	add.s32 	%r434, %r433, -1269579175;
	shf.l.wrap.b32 	%r435, %r417, %r417, 30;
	and.b32  	%r436, %r425, %r435;
	not.b32 	%r437, %r425;
	and.b32  	%r438, %r426, %r437;
	or.b32  	%r439, %r436, %r438;
	shf.l.wrap.b32 	%r440, %r434, %r434, 5;
	add.s32 	%r441, %r440, %r418;
	add.s32 	%r442, %r441, %r439;
	add.s32 	%r443, %r442, %r58;
	add.s32 	%r444, %r443, 1518500249;
	shf.l.wrap.b32 	%r445, %r425, %r425, 30;
	and.b32  	%r446, %r434, %r445;
	not.b32 	%r447, %r434;
	and.b32  	%r448, %r435, %r447;
	or.b32  	%r449, %r446, %r448;
	shf.l.wrap.b32 	%r450, %r444, %r444, 5;
	add.s32 	%r451, %r450, %r426;
	add.s32 	%r452, %r451, %r449;
	add.s32 	%r453, %r452, %r67;
	add.s32 	%r454, %r453, 1518500249;
	shf.l.wrap.b32 	%r455, %r434, %r434, 30;
	and.b32  	%r456, %r444, %r455;
	not.b32 	%r457, %r444;
	and.b32  	%r458, %r445, %r457;
	or.b32  	%r459, %r456, %r458;
	shf.l.wrap.b32 	%r460, %r454, %r454, 5;
	add.s32 	%r461, %r460, %r435;
	add.s32 	%r462, %r461, %r459;
	add.s32 	%r463, %r462, %r76;
	add.s32 	%r464, %r463, 1518500249;
	shf.l.wrap.b32 	%r465, %r444, %r444, 30;
	and.b32  	%r466, %r454, %r465;
	not.b32 	%r467, %r454;
	and.b32  	%r468, %r455, %r467;
	or.b32  	%r469, %r466, %r468;
	shf.l.wrap.b32 	%r470, %r464, %r464, 5;
	add.s32 	%r471, %r470, %r445;
	add.s32 	%r472, %r471, %r469;
	add.s32 	%r473, %r472, %r85;
	add.s32 	%r474, %r473, 1518500249;
	shf.l.wrap.b32 	%r475, %r454, %r454, 30;
	and.b32  	%r476, %r464, %r475;
	not.b32 	%r477, %r464;
	and.b32  	%r478, %r465, %r477;
	or.b32  	%r479, %r476, %r478;
	shf.l.wrap.b32 	%r480, %r474, %r474, 5;
	add.s32 	%r481, %r480, %r455;
	add.s32 	%r482, %r481, %r479;
	add.s32 	%r483, %r482, %r94;
	add.s32 	%r484, %r483, 1518500249;
	shf.l.wrap.b32 	%r485, %r464, %r464, 30;
	and.b32  	%r486, %r474, %r485;
	not.b32 	%r487, %r474;
	and.b32  	%r488, %r475, %r487;
	or.b32  	%r489, %r486, %r488;
	shf.l.wrap.b32 	%r490, %r484, %r484, 5;
	add.s32 	%r491, %r490, %r465;
	add.s32 	%r492, %r491, %r489;
	add.s32 	%r493, %r492, %r103;
	add.s32 	%r494, %r493, 1518500249;
	shf.l.wrap.b32 	%r495, %r474, %r474, 30;
	and.b32  	%r496, %r484, %r495;
	not.b32 	%r497, %r484;
	and.b32  	%r498, %r485, %r497;
	or.b32  	%r499, %r496, %r498;
	shf.l.wrap.b32 	%r500, %r494, %r494, 5;
	add.s32 	%r501, %r500, %r475;
	add.s32 	%r502, %r501, %r499;
	add.s32 	%r503, %r502, %r112;
	add.s32 	%r504, %r503, 1518500249;
	shf.l.wrap.b32 	%r505, %r484, %r484, 30;
	and.b32  	%r506, %r494, %r505;
	not.b32 	%r507, %r494;
	and.b32  	%r508, %r495, %r507;
	or.b32  	%r509, %r506, %r508;
	shf.l.wrap.b32 	%r510, %r504, %r504, 5;
	add.s32 	%r511, %r510, %r485;
	add.s32 	%r512, %r511, %r509;
	add.s32 	%r513, %r512, %r121;
	add.s32 	%r514, %r513, 1518500249;
	shf.l.wrap.b32 	%r515, %r494, %r494, 30;
	and.b32  	%r516, %r504, %r515;
	not.b32 	%r517, %r504;
	and.b32  	%r518, %r505, %r517;
	or.b32  	%r519, %r516, %r518;
	shf.l.wrap.b32 	%r520, %r514, %r514, 5;
	add.s32 	%r521, %r520, %r495;
	add.s32 	%r522, %r521, %r519;
	add.s32 	%r523, %r522, %r130;
	add.s32 	%r524, %r523, 1518500249;
	shf.l.wrap.b32 	%r525, %r504, %r504, 30;
	and.b32  	%r526, %r514, %r525;
	not.b32 	%r527, %r514;
	and.b32  	%r528, %r515, %r527;
	or.b32  	%r529, %r526, %r528;
	shf.l.wrap.b32 	%r530, %r524, %r524, 5;
	add.s32 	%r531, %r530, %r505;
	add.s32 	%r532, %r531, %r529;
	add.s32 	%r533, %r532, %r139;
	add.s32 	%r534, %r533, 1518500249;
	shf.l.wrap.b32 	%r535, %r514, %r514, 30;
	and.b32  	%r536, %r524, %r535;
	not.b32 	%r537, %r524;
	and.b32  	%r538, %r525, %r537;
	or.b32  	%r539, %r536, %r538;
	shf.l.wrap.b32 	%r540, %r534, %r534, 5;
	add.s32 	%r541, %r540, %r515;
	add.s32 	%r542, %r541, %r539;
	add.s32 	%r543, %r542, %r148;
	add.s32 	%r544, %r543, 1518500249;
	shf.l.wrap.b32 	%r545, %r524, %r524, 30;
	and.b32  	%r546, %r534, %r545;
	not.b32 	%r547, %r534;
	and.b32  	%r548, %r535, %r547;
	or.b32  	%r549, %r546, %r548;
	shf.l.wrap.b32 	%r550, %r544, %r544, 5;
	add.s32 	%r551, %r550, %r525;
	add.s32 	%r552, %r551, %r549;
	add.s32 	%r553, %r552, %r152;
	add.s32 	%r554, %r553, 1518500249;
	shf.l.wrap.b32 	%r555, %r534, %r534, 30;
	and.b32  	%r556, %r544, %r555;
	not.b32 	%r557, %r544;
	and.b32  	%r558, %r545, %r557;
	or.b32  	%r559, %r556, %r558;
	shf.l.wrap.b32 	%r560, %r554, %r554, 5;
	add.s32 	%r561, %r560, %r535;
	add.s32 	%r562, %r561, %r559;
	add.s32 	%r563, %r562, %r156;
	add.s32 	%r564, %r563, 1518500249;
	shf.l.wrap.b32 	%r565, %r544, %r544, 30;
	and.b32  	%r566, %r554, %r565;
	not.b32 	%r567, %r554;
	and.b32  	%r568, %r555, %r567;
	or.b32  	%r569, %r566, %r568;
	shf.l.wrap.b32 	%r570, %r564, %r564, 5;
	add.s32 	%r571, %r570, %r545;
	add.s32 	%r572, %r571, %r569;
	add.s32 	%r573, %r572, %r160;
	add.s32 	%r574, %r573, 1518500249;
	shf.l.wrap.b32 	%r575, %r554, %r554, 30;
	and.b32  	%r576, %r564, %r575;
	not.b32 	%r577, %r564;
	and.b32  	%r578, %r565, %r577;
	or.b32  	%r579, %r576, %r578;
	shf.l.wrap.b32 	%r580, %r574, %r574, 5;
	add.s32 	%r581, %r580, %r555;
	add.s32 	%r582, %r581, %r579;
	add.s32 	%r583, %r582, %r164;
	add.s32 	%r584, %r583, 1518500249;
	shf.l.wrap.b32 	%r585, %r564, %r564, 30;
	xor.b32  	%r586, %r585, %r575;
	xor.b32  	%r587, %r586, %r574;
	shf.l.wrap.b32 	%r588, %r584, %r584, 5;
	add.s32 	%r589, %r588, %r565;
	add.s32 	%r590, %r589, %r587;
	add.s32 	%r591, %r590, %r168;
	add.s32 	%r592, %r591, 1859775393;
	shf.l.wrap.b32 	%r593, %r574, %r574, 30;
	xor.b32  	%r594, %r593, %r585;
	xor.b32  	%r595, %r594, %r584;
	shf.l.wrap.b32 	%r596, %r592, %r592, 5;
	add.s32 	%r597, %r596, %r575;
	add.s32 	%r598, %r597, %r595;
	add.s32 	%r599, %r598, %r172;
	add.s32 	%r600, %r599, 1859775393;
	shf.l.wrap.b32 	%r601, %r584, %r584, 30;
	xor.b32  	%r602, %r601, %r593;
	xor.b32  	%r603, %r602, %r592;
	shf.l.wrap.b32 	%r604, %r600, %r600, 5;
	add.s32 	%r605, %r604, %r585;
	add.s32 	%r606, %r605, %r603;
	add.s32 	%r607, %r606, %r176;
	add.s32 	%r608, %r607, 1859775393;
	shf.l.wrap.b32 	%r609, %r592, %r592, 30;
	xor.b32  	%r610, %r609, %r601;
	xor.b32  	%r611, %r610, %r600;
	shf.l.wrap.b32 	%r612, %r608, %r608, 5;
	add.s32 	%r613, %r612, %r593;
	add.s32 	%r614, %r613, %r611;
	add.s32 	%r615, %r614, %r180;
	add.s32 	%r616, %r615, 1859775393;
	shf.l.wrap.b32 	%r617, %r600, %r600, 30;
	xor.b32  	%r618, %r617, %r609;
	xor.b32  	%r619, %r618, %r608;
	shf.l.wrap.b32 	%r620, %r616, %r616, 5;
	add.s32 	%r621, %r620, %r601;
	add.s32 	%r622, %r621, %r619;
	add.s32 	%r623, %r622, %r184;
	add.s32 	%r624, %r623, 1859775393;
	shf.l.wrap.b32 	%r625, %r608, %r608, 30;
	xor.b32  	%r626, %r625, %r617;
	xor.b32  	%r627, %r626, %r616;
	shf.l.wrap.b32 	%r628, %r624, %r624, 5;
	add.s32 	%r629, %r628, %r609;
	add.s32 	%r630, %r629, %r627;
	add.s32 	%r631, %r630, %r188;
	add.s32 	%r632, %r631, 1859775393;
	shf.l.wrap.b32 	%r633, %r616, %r616, 30;
	xor.b32  	%r634, %r633, %r625;
	xor.b32  	%r635, %r634, %r624;
	shf.l.wrap.b32 	%r636, %r632, %r632, 5;
	add.s32 	%r637, %r636, %r617;
	add.s32 	%r638, %r637, %r635;
	add.s32 	%r639, %r638, %r192;
	add.s32 	%r640, %r639, 1859775393;
	shf.l.wrap.b32 	%r641, %r624, %r624, 30;
	xor.b32  	%r642, %r641, %r633;
	xor.b32  	%r643, %r642, %r632;
	shf.l.wrap.b32 	%r644, %r640, %r640, 5;
	add.s32 	%r645, %r644, %r625;
	add.s32 	%r646, %r645, %r643;
	add.s32 	%r647, %r646, %r196;
	add.s32 	%r648, %r647, 1859775393;
	shf.l.wrap.b32 	%r649, %r632, %r632, 30;
	xor.b32  	%r650, %r649, %r641;
	xor.b32  	%r651, %r650, %r640;
	shf.l.wrap.b32 	%r652, %r648, %r648, 5;
	add.s32 	%r653, %r652, %r633;
	add.s32 	%r654, %r653, %r651;
	add.s32 	%r655, %r654, %r200;
	add.s32 	%r656, %r655, 1859775393;
	shf.l.wrap.b32 	%r657, %r640, %r640, 30;
	xor.b32  	%r658, %r657, %r649;
	xor.b32  	%r659, %r658, %r648;
	shf.l.wrap.b32 	%r660, %r656, %r656, 5;
	add.s32 	%r661, %r660, %r641;
	add.s32 	%r662, %r661, %r659;
	add.s32 	%r663, %r662, %r204;
	add.s32 	%r664, %r663, 1859775393;
	shf.l.wrap.b32 	%r665, %r648, %r648, 30;
	xor.b32  	%r666, %r665, %r657;
	xor.b32  	%r667, %r666, %r656;
	shf.l.wrap.b32 	%r668, %r664, %r664, 5;
	add.s32 	%r669, %r668, %r649;
	add.s32 	%r670, %r669, %r667;
	add.s32 	%r671, %r670, %r208;
	add.s32 	%r672, %r671, 1859775393;
	shf.l.wrap.b32 	%r673, %r656, %r656, 30;
	xor.b32  	%r674, %r673, %r665;
	xor.b32  	%r675, %r674, %r664;
	shf.l.wrap.b32 	%r676, %r672, %r672, 5;
	add.s32 	%r677, %r676, %r657;
	add.s32 	%r678, %r677, %r675;
	add.s32 	%r679, %r678, %r212;
	add.s32 	%r680, %r679, 1859775393;
	shf.l.wrap.b32 	%r681, %r664, %r664, 30;
	xor.b32  	%r682, %r681, %r673;
	xor.b32  	%r683, %r682, %r672;
	shf.l.wrap.b32 	%r684, %r680, %r680, 5;
	add.s32 	%r685, %r684, %r665;
	add.s32 	%r686, %r685, %r683;
	add.s32 	%r687, %r686, %r216;
	add.s32 	%r688, %r687, 1859775393;
	shf.l.wrap.b32 	%r689, %r672, %r672, 30;
	xor.b32  	%r690, %r689, %r681;
	xor.b32  	%r691, %r690, %r680;
	shf.l.wrap.b32 	%r692, %r688, %r688, 5;
	add.s32 	%r693, %r692, %r673;
	add.s32 	%r694, %r693, %r691;
	add.s32 	%r695, %r694, %r220;
	add.s32 	%r696, %r695, 1859775393;
	shf.l.wrap.b32 	%r697, %r680, %r680, 30;
	xor.b32  	%r698, %r697, %r689;
	xor.b32  	%r699, %r698, %r688;
	shf.l.wrap.b32 	%r700, %r696, %r696, 5;
	add.s32 	%r701, %r700, %r681;
	add.s32 	%r702, %r701, %r699;
	add.s32 	%r703, %r702, %r224;
	add.s32 	%r704, %r703, 1859775393;
	shf.l.wrap.b32 	%r705, %r688, %r688, 30;
	xor.b32  	%r706, %r705, %r697;
	xor.b32  	%r707, %r706, %r696;
	shf.l.wrap.b32 	%r708, %r704, %r704, 5;
	add.s32 	%r709, %r708, %r689;
	add.s32 	%r710, %r709, %r707;
	add.s32 	%r711, %r710, %r228;
	add.s32 	%r712, %r711, 1859775393;
	shf.l.wrap.b32 	%r713, %r696, %r696, 30;
	xor.b32  	%r714, %r713, %r705;
	xor.b32  	%r715, %r714, %r704;
	shf.l.wrap.b32 	%r716, %r712, %r712, 5;
	add.s32 	%r717, %r716, %r697;
	add.s32 	%r718, %r717, %r715;
	add.s32 	%r719, %r718, %r232;
	add.s32 	%r720, %r719, 1859775393;
	shf.l.wrap.b32 	%r721, %r704, %r704, 30;
	xor.b32  	%r722, %r721, %r713;
	xor.b32  	%r723, %r722, %r712;
	shf.l.wrap.b32 	%r724, %r720, %r720, 5;
	add.s32 	%r725, %r724, %r705;
	add.s32 	%r726, %r725, %r723;
	add.s32 	%r727, %r726, %r236;
	add.s32 	%r728, %r727, 1859775393;
	shf.l.wrap.b32 	%r729, %r712, %r712, 30;
	xor.b32  	%r730, %r729, %r721;
	xor.b32  	%r731, %r730, %r720;
	shf.l.wrap.b32 	%r732, %r728, %r728, 5;
	add.s32 	%r733, %r732, %r713;
	add.s32 	%r734, %r733, %r731;
	add.s32 	%r735, %r734, %r240;
	add.s32 	%r736, %r735, 1859775393;
	shf.l.wrap.b32 	%r737, %r720, %r720, 30;
	xor.b32  	%r738, %r737, %r729;
	xor.b32  	%r739, %r738, %r728;
	shf.l.wrap.b32 	%r740, %r736, %r736, 5;
	add.s32 	%r741, %r740, %r721;
	add.s32 	%r742, %r741, %r739;
	add.s32 	%r743, %r742, %r244;
	add.s32 	%r744, %r743, 1859775393;
	shf.l.wrap.b32 	%r745, %r728, %r728, 30;
	or.b32  	%r746, %r745, %r737;
	and.b32  	%r747, %r736, %r746;
	and.b32  	%r748, %r745, %r737;
	or.b32  	%r749, %r747, %r748;
	shf.l.wrap.b32 	%r750, %r744, %r744, 5;
	add.s32 	%r751, %r750, %r729;
	add.s32 	%r752, %r751, %r749;
	add.s32 	%r753, %r752, %r248;
	add.s32 	%r754, %r753, -1894007588;
	shf.l.wrap.b32 	%r755, %r736, %r736, 30;
	or.b32  	%r756, %r755, %r745;
	and.b32  	%r757, %r744, %r756;
	and.b32  	%r758, %r755, %r745;
	or.b32  	%r759, %r757, %r758;
	shf.l.wrap.b32 	%r760, %r754, %r754, 5;
	add.s32 	%r761, %r760, %r737;
	add.s32 	%r762, %r761, %r759;
	add.s32 	%r763, %r762, %r252;
	add.s32 	%r764, %r763, -1894007588;
	shf.l.wrap.b32 	%r765, %r744, %r744, 30;
	or.b32  	%r766, %r765, %r755;
	and.b32  	%r767, %r754, %r766;
	and.b32  	%r768, %r765, %r755;
	or.b32  	%r769, %r767, %r768;
	shf.l.wrap.b32 	%r770, %r764, %r764, 5;
	add.s32 	%r771, %r770, %r745;
	add.s32 	%r772, %r771, %r769;
	add.s32 	%r773, %r772, %r256;
	add.s32 	%r774, %r773, -1894007588;
	shf.l.wrap.b32 	%r775, %r754, %r754, 30;
	or.b32  	%r776, %r775, %r765;
	and.b32  	%r777, %r764, %r776;
	and.b32  	%r778, %r775, %r765;
	or.b32  	%r779, %r777, %r778;
	shf.l.wrap.b32 	%r780, %r774, %r774, 5;
	add.s32 	%r781, %r780, %r755;
	add.s32 	%r782, %r781, %r779;
	add.s32 	%r783, %r782, %r260;
	add.s32 	%r784, %r783, -1894007588;
	shf.l.wrap.b32 	%r785, %r764, %r764, 30;
	or.b32  	%r786, %r785, %r775;
	and.b32  	%r787, %r774, %r786;
	and.b32  	%r788, %r785, %r775;
	or.b32  	%r789, %r787, %r788;
	shf.l.wrap.b32 	%r790, %r784, %r784, 5;
	add.s32 	%r791, %r790, %r765;
	add.s32 	%r792, %r791, %r789;
	add.s32 	%r793, %r792, %r264;
	add.s32 	%r794, %r793, -1894007588;
	shf.l.wrap.b32 	%r795, %r774, %r774, 30;
	or.b32  	%r796, %r795, %r785;
	and.b32  	%r797, %r784, %r796;
	and.b32  	%r798, %r795, %r785;
	or.b32  	%r799, %r797, %r798;
	shf.l.wrap.b32 	%r800, %r794, %r794, 5;
	add.s32 	%r801, %r800, %r775;
	add.s32 	%r802, %r801, %r799;
	add.s32 	%r803, %r802, %r268;
	add.s32 	%r804, %r803, -1894007588;
	shf.l.wrap.b32 	%r805, %r784, %r784, 30;
	or.b32  	%r806, %r805, %r795;
	and.b32  	%r807, %r794, %r806;
	and.b32  	%r808, %r805, %r795;
	or.b32  	%r809, %r807, %r808;
	shf.l.wrap.b32 	%r810, %r804, %r804, 5;
	add.s32 	%r811, %r810, %r785;
	add.s32 	%r812, %r811, %r809;
	add.s32 	%r813, %r812, %r272;
	add.s32 	%r814, %r813, -1894007588;
	shf.l.wrap.b32 	%r815, %r794, %r794, 30;
	or.b32  	%r816, %r815, %r805;
	and.b32  	%r817, %r804, %r816;
	and.b32  	%r818, %r815, %r805;
	or.b32  	%r819, %r817, %r818;
	shf.l.wrap.b32 	%r820, %r814, %r814, 5;
	add.s32 	%r821, %r820, %r795;
	add.s32 	%r822, %r821, %r819;
	add.s32 	%r823, %r822, %r276;
	add.s32 	%r824, %r823, -1894007588;
	shf.l.wrap.b32 	%r825, %r804, %r804, 30;
	or.b32  	%r826, %r825, %r815;
	and.b32  	%r827, %r814, %r826;
	and.b32  	%r828, %r825, %r815;
	or.b32  	%r829, %r827, %r828;
	shf.l.wrap.b32 	%r830, %r824, %r824, 5;
	add.s32 	%r831, %r830, %r805;
	add.s32 	%r832, %r831, %r829;
	add.s32 	%r833, %r832, %r280;
	add.s32 	%r834, %r833, -1894007588;
	shf.l.wrap.b32 	%r835, %r814, %r814, 30;
	or.b32  	%r836, %r835, %r825;
	and.b32  	%r837, %r824, %r836;
	and.b32  	%r838, %r835, %r825;
	or.b32  	%r839, %r837, %r838;
	shf.l.wrap.b32 	%r840, %r834, %r834, 5;
	add.s32 	%r841, %r840, %r815;
	add.s32 	%r842, %r841, %r839;
	add.s32 	%r843, %r842, %r284;
	add.s32 	%r844, %r843, -1894007588;
	shf.l.wrap.b32 	%r845, %r824, %r824, 30;
	or.b32  	%r846, %r845, %r835;
	and.b32  	%r847, %r834, %r846;
	and.b32  	%r848, %r845, %r835;
	or.b32  	%r849, %r847, %r848;
	shf.l.wrap.b32 	%r850, %r844, %r844, 5;
	add.s32 	%r851, %r850, %r825;
	add.s32 	%r852, %r851, %r849;
	add.s32 	%r853, %r852, %r288;
	add.s32 	%r854, %r853, -1894007588;
	shf.l.wrap.b32 	%r855, %r834, %r834, 30;
	or.b32  	%r856, %r855, %r845;
	and.b32  	%r857, %r844, %r856;
	and.b32  	%r858, %r855, %r845;
	or.b32  	%r859, %r857, %r858;
	shf.l.wrap.b32 	%r860, %r854, %r854, 5;
	add.s32 	%r861, %r860, %r835;
	add.s32 	%r862, %r861, %r859;
	add.s32 	%r863, %r862, %r292;
	add.s32 	%r864, %r863, -1894007588;
	shf.l.wrap.b32 	%r865, %r844, %r844, 30;
	or.b32  	%r866, %r865, %r855;
	and.b32  	%r867, %r854, %r866;
	and.b32  	%r868, %r865, %r855;
	or.b32  	%r869, %r867, %r868;
	shf.l.wrap.b32 	%r870, %r864, %r864, 5;
	add.s32 	%r871, %r870, %r845;
	add.s32 	%r872, %r871, %r869;
	add.s32 	%r873, %r872, %r296;
	add.s32 	%r874, %r873, -1894007588;
	shf.l.wrap.b32 	%r875, %r854, %r854, 30;
	or.b32  	%r876, %r875, %r865;
	and.b32  	%r877, %r864, %r876;
	and.b32  	%r878, %r875, %r865;
	or.b32  	%r879, %r877, %r878;
	shf.l.wrap.b32 	%r880, %r874, %r874, 5;
	add.s32 	%r881, %r880, %r855;
	add.s32 	%r882, %r881, %r879;
	add.s32 	%r883, %r882, %r300;
	add.s32 	%r884, %r883, -1894007588;
	shf.l.wrap.b32 	%r885, %r864, %r864, 30;
	or.b32  	%r886, %r885, %r875;
	and.b32  	%r887, %r874, %r886;
	and.b32  	%r888, %r885, %r875;
	or.b32  	%r889, %r887, %r888;
	shf.l.wrap.b32 	%r890, %r884, %r884, 5;
	add.s32 	%r891, %r890, %r865;
	add.s32 	%r892, %r891, %r889;
	add.s32 	%r893, %r892, %r304;
	add.s32 	%r894, %r893, -1894007588;
	shf.l.wrap.b32 	%r895, %r874, %r874, 30;
	or.b32  	%r896, %r895, %r885;
	and.b32  	%r897, %r884, %r896;
	and.b32  	%r898, %r895, %r885;
	or.b32  	%r899, %r897, %r898;
	shf.l.wrap.b32 	%r900, %r894, %r894, 5;
	add.s32 	%r901, %r900, %r875;
	add.s32 	%r902, %r901, %r899;
	add.s32 	%r903, %r902, %r308;
	add.s32 	%r904, %r903, -1894007588;
	shf.l.wrap.b32 	%r905, %r884, %r884, 30;
	or.b32  	%r906, %r905, %r895;
	and.b32  	%r907, %r894, %r906;
	and.b32  	%r908, %r905, %r895;
	or.b32  	%r909, %r907, %r908;
	shf.l.wrap.b32 	%r910, %r904, %r904, 5;
	add.s32 	%r911, %r910, %r885;
	add.s32 	%r912, %r911, %r909;
	add.s32 	%r913, %r912, %r312;
	add.s32 	%r914, %r913, -1894007588;
	shf.l.wrap.b32 	%r915, %r894, %r894, 30;
	or.b32  	%r916, %r915, %r905;
	and.b32  	%r917, %r904, %r916;
	and.b32  	%r918, %r915, %r905;
	or.b32  	%r919, %r917, %r918;
	shf.l.wrap.b32 	%r920, %r914, %r914, 5;
	add.s32 	%r921, %r920, %r895;
	add.s32 	%r922, %r921, %r919;
	add.s32 	%r923, %r922, %r316;
	add.s32 	%r924, %r923, -1894007588;
	shf.l.wrap.b32 	%r925, %r904, %r904, 30;
	or.b32  	%r926, %r925, %r915;
	and.b32  	%r927, %r914, %r926;
	and.b32  	%r928, %r925, %r915;
	or.b32  	%r929, %r927, %r928;
	shf.l.wrap.b32 	%r930, %r924, %r924, 5;
	add.s32 	%r931, %r930, %r905;
	add.s32 	%r932, %r931, %r929;
	add.s32 	%r933, %r932, %r320;
	add.s32 	%r934, %r933, -1894007588;
	shf.l.wrap.b32 	%r935, %r914, %r914, 30;
	or.b32  	%r936, %r935, %r925;
	and.b32  	%r937, %r924, %r936;
	and.b32  	%r938, %r935, %r925;
	or.b32  	%r939, %r937, %r938;
	shf.l.wrap.b32 	%r940, %r934, %r934, 5;
	add.s32 	%r941, %r940, %r915;
	add.s32 	%r942, %r941, %r939;
	add.s32 	%r943, %r942, %r324;
	add.s32 	%r944, %r943, -1894007588;
	shf.l.wrap.b32 	%r945, %r924, %r924, 30;
	xor.b32  	%r946, %r945, %r935;
	xor.b32  	%r947, %r946, %r934;
	shf.l.wrap.b32 	%r948, %r944, %r944, 5;
	add.s32 	%r949, %r948, %r925;
	add.s32 	%r950, %r949, %r947;
	add.s32 	%r951, %r950, %r328;
	add.s32 	%r952, %r951, -899497514;
	shf.l.wrap.b32 	%r953, %r934, %r934, 30;
	xor.b32  	%r954, %r953, %r945;
	xor.b32  	%r955, %r954, %r944;
	shf.l.wrap.b32 	%r956, %r952, %r952, 5;
	add.s32 	%r957, %r956, %r935;
	add.s32 	%r958, %r957, %r955;
	add.s32 	%r959, %r958, %r332;
	add.s32 	%r960, %r959, -899497514;
	shf.l.wrap.b32 	%r961, %r944, %r944, 30;
	xor.b32  	%r962, %r961, %r953;
	xor.b32  	%r963, %r962, %r952;
	shf.l.wrap.b32 	%r964, %r960, %r960, 5;
	add.s32 	%r965, %r964, %r945;
	add.s32 	%r966, %r965, %r963;
	add.s32 	%r967, %r966, %r336;
	add.s32 	%r968, %r967, -899497514;
	shf.l.wrap.b32 	%r969, %r952, %r952, 30;
	xor.b32  	%r970, %r969, %r961;
	xor.b32  	%r971, %r970, %r960;
	shf.l.wrap.b32 	%r972, %r968, %r968, 5;
	add.s32 	%r973, %r972, %r953;
	add.s32 	%r974, %r973, %r971;
	add.s32 	%r975, %r974, %r340;
	add.s32 	%r976, %r975, -899497514;
	shf.l.wrap.b32 	%r977, %r960, %r960, 30;
	xor.b32  	%r978, %r977, %r969;
	xor.b32  	%r979, %r978, %r968;
	shf.l.wrap.b32 	%r980, %r976, %r976, 5;
	add.s32 	%r981, %r980, %r961;
	add.s32 	%r982, %r981, %r979;
	add.s32 	%r983, %r982, %r344;
	add.s32 	%r984, %r983, -899497514;
	shf.l.wrap.b32 	%r985, %r968, %r968, 30;
	xor.b32  	%r986, %r985, %r977;
	xor.b32  	%r987, %r986, %r976;
	shf.l.wrap.b32 	%r988, %r984, %r984, 5;
	add.s32 	%r989, %r988, %r969;
	add.s32 	%r990, %r989, %r987;
	add.s32 	%r991, %r990, %r348;
	add.s32 	%r992, %r991, -899497514;
	shf.l.wrap.b32 	%r993, %r976, %r976, 30;
	xor.b32  	%r994, %r993, %r985;
	xor.b32  	%r995, %r994, %r984;
	shf.l.wrap.b32 	%r996, %r992, %r992, 5;
	add.s32 	%r997, %r996, %r977;
	add.s32 	%r998, %r997, %r995;
	add.s32 	%r999, %r998, %r352;
	add.s32 	%r1000, %r999, -899497514;
	shf.l.wrap.b32 	%r1001, %r984, %r984, 30;
	xor.b32  	%r1002, %r1001, %r993;
	xor.b32  	%r1003, %r1002, %r992;
	shf.l.wrap.b32 	%r1004, %r1000, %r1000, 5;
	add.s32 	%r1005, %r1004, %r985;
	add.s32 	%r1006, %r1005, %r1003;
	add.s32 	%r1007, %r1006, %r356;
	add.s32 	%r1008, %r1007, -899497514;
	shf.l.wrap.b32 	%r1009, %r992, %r992, 30;
	xor.b32  	%r1010, %r1009, %r1001;
	xor.b32  	%r1011, %r1010, %r1000;
	shf.l.wrap.b32 	%r1012, %r1008, %r1008, 5;
	add.s32 	%r1013, %r1012, %r993;
	add.s32 	%r1014, %r1013, %r1011;
	add.s32 	%r1015, %r1014, %r360;
	add.s32 	%r1016, %r1015, -899497514;
	shf.l.wrap.b32 	%r1017, %r1000, %r1000, 30;
	xor.b32  	%r1018, %r1017, %r1009;
	xor.b32  	%r1019, %r1018, %r1008;
	shf.l.wrap.b32 	%r1020, %r1016, %r1016, 5;
	add.s32 	%r1021, %r1020, %r1001;
	add.s32 	%r1022, %r1021, %r1019;
	add.s32 	%r1023, %r1022, %r364;
	add.s32 	%r1024, %r1023, -899497514;
	shf.l.wrap.b32 	%r1025, %r1008, %r1008, 30;
	xor.b32  	%r1026, %r1025, %r1017;
	xor.b32  	%r1027, %r1026, %r1016;
	shf.l.wrap.b32 	%r1028, %r1024, %r1024, 5;
	add.s32 	%r1029, %r1028, %r1009;
	add.s32 	%r1030, %r1029, %r1027;
	add.s32 	%r1031, %r1030, %r368;
	add.s32 	%r1032, %r1031, -899497514;
	shf.l.wrap.b32 	%r1033, %r1016, %r1016, 30;
	xor.b32  	%r1034, %r1033, %r1025;
	xor.b32  	%r1035, %r1034, %r1024;
	shf.l.wrap.b32 	%r1036, %r1032, %r1032, 5;
	add.s32 	%r1037, %r1036, %r1017;
	add.s32 	%r1038, %r1037, %r1035;
	add.s32 	%r1039, %r1038, %r372;
	add.s32 	%r1040, %r1039, -899497514;
	shf.l.wrap.b32 	%r1041, %r1024, %r1024, 30;
	xor.b32  	%r1042, %r1041, %r1033;
	xor.b32  	%r1043, %r1042, %r1032;
	shf.l.wrap.b32 	%r1044, %r1040, %r1040, 5;
	add.s32 	%r1045, %r1044, %r1025;
	add.s32 	%r1046, %r1045, %r1043;
	add.s32 	%r1047, %r1046, %r376;
	add.s32 	%r1048, %r1047, -899497514;
	shf.l.wrap.b32 	%r1049, %r1032, %r1032, 30;
	xor.b32  	%r1050, %r1049, %r1041;
	xor.b32  	%r1051, %r1050, %r1040;
	shf.l.wrap.b32 	%r1052, %r1048, %r1048, 5;
	add.s32 	%r1053, %r1052, %r1033;
	add.s32 	%r1054, %r1053, %r1051;
	add.s32 	%r1055, %r1054, %r380;
	add.s32 	%r1056, %r1055, -899497514;
	shf.l.wrap.b32 	%r1057, %r1040, %r1040, 30;
	xor.b32  	%r1058, %r1057, %r1049;
	xor.b32  	%r1059, %r1058, %r1048;
	shf.l.wrap.b32 	%r1060, %r1056, %r1056, 5;
	add.s32 	%r1061, %r1060, %r1041;
	add.s32 	%r1062, %r1061, %r1059;
	add.s32 	%r1063, %r1062, %r384;
	add.s32 	%r1064, %r1063, -899497514;
	shf.l.wrap.b32 	%r1065, %r1048, %r1048, 30;
	xor.b32  	%r1066, %r1065, %r1057;
	xor.b32  	%r1067, %r1066, %r1056;
	shf.l.wrap.b32 	%r1068, %r1064, %r1064, 5;
	add.s32 	%r1069, %r1068, %r1049;
	add.s32 	%r1070, %r1069, %r1067;
	add.s32 	%r1071, %r1070, %r388;
	add.s32 	%r1072, %r1071, -899497514;
	shf.l.wrap.b32 	%r1073, %r1056, %r1056, 30;
	xor.b32  	%r1074, %r1073, %r1065;
	xor.b32  	%r1075, %r1074, %r1064;
	shf.l.wrap.b32 	%r1076, %r1072, %r1072, 5;
	add.s32 	%r1077, %r1076, %r1057;
	add.s32 	%r1078, %r1077, %r1075;
	add.s32 	%r1079, %r1078, %r392;
	add.s32 	%r1080, %r1079, -899497514;
	shf.l.wrap.b32 	%r1081, %r1064, %r1064, 30;
	xor.b32  	%r1082, %r1081, %r1073;
	xor.b32  	%r1083, %r1082, %r1072;
	shf.l.wrap.b32 	%r1084, %r1080, %r1080, 5;
	add.s32 	%r1085, %r1084, %r1065;
	add.s32 	%r1086, %r1085, %r1083;
	add.s32 	%r1087, %r1086, %r396;
	add.s32 	%r1088, %r1087, -899497514;
	shf.l.wrap.b32 	%r1089, %r1072, %r1072, 30;
	xor.b32  	%r1090, %r1089, %r1081;
	xor.b32  	%r1091, %r1090, %r1080;
	shf.l.wrap.b32 	%r1092, %r1088, %r1088, 5;
	add.s32 	%r1093, %r1092, %r1073;
	add.s32 	%r1094, %r1093, %r1091;
	add.s32 	%r1095, %r1094, %r400;
	add.s32 	%r1096, %r1095, -899497514;
	shf.l.wrap.b32 	%r1097, %r1080, %r1080, 30;
	xor.b32  	%r1098, %r1097, %r1089;
	xor.b32  	%r1099, %r1098, %r1088;
	shf.l.wrap.b32 	%r1100, %r1096, %r1096, 5;
	add.s32 	%r1101, %r1100, %r1081;
	add.s32 	%r1102, %r1101, %r1099;
	add.s32 	%r1103, %r1102, %r404;
	shf.l.wrap.b32 	%r1104, %r1088, %r1088, 30;
	add.s32 	%r1105, %r1103, 833086679;
	add.s32 	%r1106, %r1095, -1171231393;
	add.s32 	%r1107, %r1104, -1732584194;
	add.s32 	%r1108, %r1097, 271733878;
	add.s32 	%r1109, %r1089, -1009589776;
	shr.u32 	%r1110, %r1105, 24;
	st.global.u8 	[%rd9], %r1110;
	shr.u32 	%r1111, %r1105, 16;
	st.global.u8 	[%rd9+1], %r1111;
	shr.u32 	%r1112, %r1105, 8;
	st.global.u8 	[%rd9+2], %r1112;
	st.global.u8 	[%rd9+3], %r1105;
	shr.u32 	%r1113, %r1106, 24;
	st.global.u8 	[%rd9+4], %r1113;
	shr.u32 	%r1114, %r1106, 16;
	st.global.u8 	[%rd9+5], %r1114;
	shr.u32 	%r1115, %r1106, 8;
	st.global.u8 	[%rd9+6], %r1115;
	st.global.u8 	[%rd9+7], %r1106;
	shr.u32 	%r1116, %r1107, 24;
	st.global.u8 	[%rd9+8], %r1116;
	shr.u32 	%r1117, %r1107, 16;
	st.global.u8 	[%rd9+9], %r1117;
	shr.u32 	%r1118, %r1107, 8;
	st.global.u8 	[%rd9+10], %r1118;
	st.global.u8 	[%rd9+11], %r1107;
	shr.u32 	%r1119, %r1108, 24;
	st.global.u8 	[%rd9+12], %r1119;
	shr.u32 	%r1120, %r1108, 16;
	st.global.u8 	[%rd9+13], %r1120;
	shr.u32 	%r1121, %r1108, 8;
	st.global.u8 	[%rd9+14], %r1121;
	st.global.u8 	[%rd9+15], %r1108;
	shr.u32 	%r1122, %r1109, 24;
	st.global.u8 	[%rd9+16], %r1122;
	shr.u32 	%r1123, %r1109, 16;
	st.global.u8 	[%rd9+17], %r1123;
	shr.u32 	%r1124, %r1109, 8;
	st.global.u8 	[%rd9+18], %r1124;
	st.global.u8 	[%rd9+19], %r1109;
$L__BB17_2:
	ret;

}
	// .globl	_Z11sha1_kernelILi18EEvPKhPhm
.visible .entry _Z11sha1_kernelILi18EEvPKhPhm(
	.param .u64 .ptr .align 1 _Z11sha1_kernelILi18EEvPKhPhm_param_0,
	.param .u64 .ptr .align 1 _Z11sha1_kernelILi18EEvPKhPhm_param_1,
	.param .u64 _Z11sha1_kernelILi18EEvPKhPhm_param_2
)
{
	.reg .pred 	%p<2>;
	.reg .b16 	%rs<17>;
	.reg .b32 	%r<1125>;
	.reg .b64 	%rd<10>;

	ld.param.u64 	%rd2, [_Z11sha1_kernelILi18EEvPKhPhm_param_0];
	ld.param.u64 	%rd3, [_Z11sha1_kernelILi18EEvPKhPhm_param_1];
	ld.param.u64 	%rd4, [_Z11sha1_kernelILi18EEvPKhPhm_param_2];
	mov.u32 	%r1, %ctaid.x;
	mov.u32 	%r2, %ntid.x;
	mov.u32 	%r3, %tid.x;
	mad.lo.s32 	%r4, %r1, %r2, %r3;
	cvt.u64.u32 	%rd1, %r4;
	setp.le.u64 	%p1, %rd4, %rd1;
	@%p1 bra 	$L__BB18_2;
	cvta.to.global.u64 	%rd5, %rd3;
	cvta.to.global.u64 	%rd6, %rd2;
	shl.b64 	%rd7, %rd1, 6;
	add.s64 	%rd8, %rd6, %rd7;
	mad.lo.s64 	%rd9, %rd1, 20, %rd5;
	ld.global.u8 	%r5, [%rd8];
	shl.b32 	%r6, %r5, 24;
	ld.global.u8 	%r7, [%rd8+1];
	shl.b32 	%r8, %r7, 16;
	or.b32  	%r9, %r8, %r6;
	ld.global.u8 	%rs1, [%rd8+2];
	mul.wide.u16 	%r10, %rs1, 256;
	or.b32  	%r11, %r9, %r10;
	ld.global.u8 	%r12, [%rd8+3];
	or.b32  	%r13, %r11, %r12;
	ld.global.u8 	%r14, [%rd8+4];
	shl.b32 	%r15, %r14, 24;
	ld.global.u8 	%r16, [%rd8+5];
	shl.b32 	%r17, %r16, 16;
	or.b32  	%r18, %r17, %r15;
	ld.global.u8 	%rs2, [%rd8+6];
	mul.wide.u16 	%r19, %rs2, 256;
	or.b32  	%r20, %r18, %r19;
	ld.global.u8 	%r21, [%rd8+7];
	or.b32  	%r22, %r20, %r21;
	ld.global.u8 	%r23, [%rd8+8];
	shl.b32 	%r24, %r23, 24;
	ld.global.u8 	%r25, [%rd8+9];
	shl.b32 	%r26, %r25, 16;
	or.b32  	%r27, %r26, %r24;
	ld.global.u8 	%rs3, [%rd8+10];
	mul.wide.u16 	%r28, %rs3, 256;
	or.b32  	%r29, %r27, %r28;
	ld.global.u8 	%r30, [%rd8+11];
	or.b32  	%r31, %r29, %r30;
	ld.global.u8 	%r32, [%rd8+12];
	shl.b32 	%r33, %r32, 24;
	ld.global.u8 	%r34, [%rd8+13];
	shl.b32 	%r35, %r34, 16;
	or.b32  	%r36, %r35, %r33;
	ld.global.u8 	%rs4, [%rd8+14];
	mul.wide.u16 	%r37, %rs4, 256;
	or.b32  	%r38, %r36, %r37;
	ld.global.u8 	%r39, [%rd8+15];
	or.b32  	%r40, %r38, %r39;
	ld.global.u8 	%r41, [%rd8+16];
	shl.b32 	%r42, %r41, 24;
	ld.global.u8 	%r43, [%rd8+17];
	shl.b32 	%r44, %r43, 16;
	or.b32  	%r45, %r44, %r42;
	ld.global.u8 	%rs5, [%rd8+18];
	mul.wide.u16 	%r46, %rs5, 256;
	or.b32  	%r47, %r45, %r46;
	ld.global.u8 	%r48, [%rd8+19];
	or.b32  	%r49, %r47, %r48;
	ld.global.u8 	%r50, [%rd8+20];
	shl.b32 	%r51, %r50, 24;
	ld.global.u8 	%r52, [%rd8+21];
	shl.b32 	%r53, %r52, 16;
	or.b32  	%r54, %r53, %r51;
	ld.global.u8 	%rs6, [%rd8+22];
	mul.wide.u16 	%r55, %rs6, 256;
	or.b32  	%r56, %r54, %r55;
	ld.global.u8 	%r57, [%rd8+23];
	or.b32  	%r58, %r56, %r57;
	ld.global.u8 	%r59, [%rd8+24];
	shl.b32 	%r60, %r59, 24;
	ld.global.u8 	%r61, [%rd8+25];
	shl.b32 	%r62, %r61, 16;
	or.b32  	%r63, %r62, %r60;
	ld.global.u8 	%rs7, [%rd8+26];
	mul.wide.u16 	%r64, %rs7, 256;
	or.b32  	%r65, %r63, %r64;
	ld.global.u8 	%r66, [%rd8+27];
	or.b32  	%r67, %r65, %r66;
	ld.global.u8 	%r68, [%rd8+28];
	shl.b32 	%r69, %r68, 24;
	ld.global.u8 	%r70, [%rd8+29];
	shl.b32 	%r71, %r70, 16;
	or.b32  	%r72, %r71, %r69;
	ld.global.u8 	%rs8, [%rd8+30];
	mul.wide.u16 	%r73, %rs8, 256;
	or.b32  	%r74, %r72, %r73;
	ld.global.u8 	%r75, [%rd8+31];
	or.b32  	%r76, %r74, %r75;
	ld.global.u8 	%r77, [%rd8+32];
	shl.b32 	%r78, %r77, 24;
	ld.global.u8 	%r79, [%rd8+33];
	shl.b32 	%r80, %r79, 16;
	or.b32  	%r81, %r80, %r78;
	ld.global.u8 	%rs9, [%rd8+34];
	mul.wide.u16 	%r82, %rs9, 256;
	or.b32  	%r83, %r81, %r82;
	ld.global.u8 	%r84, [%rd8+35];
	or.b32  	%r85, %r83, %r84;
	ld.global.u8 	%r86, [%rd8+36];
	shl.b32 	%r87, %r86, 24;
	ld.global.u8 	%r88, [%rd8+37];
	shl.b32 	%r89, %r88, 16;
	or.b32  	%r90, %r89, %r87;
	ld.global.u8 	%rs10, [%rd8+38];
	mul.wide.u16 	%r91, %rs10, 256;
	or.b32  	%r92, %r90, %r91;
	ld.global.u8 	%r93, [%rd8+39];
	or.b32  	%r94, %r92, %r93;
	ld.global.u8 	%r95, [%rd8+40];
	shl.b32 	%r96, %r95, 24;
	ld.global.u8 	%r97, [%rd8+41];
	shl.b32 	%r98, %r97, 16;
	or.b32  	%r99, %r98, %r96;
	ld.global.u8 	%rs11, [%rd8+42];
	mul.wide.u16 	%r100, %rs11, 256;
	or.b32  	%r101, %r99, %r100;
	ld.global.u8 	%r102, [%rd8+43];
	or.b32  	%r103, %r101, %r102;
	ld.global.u8 	%r104, [%rd8+44];
	shl.b32 	%r105, %r104, 24;
	ld.global.u8 	%r106, [%rd8+45];
	shl.b32 	%r107, %r106, 16;
	or.b32  	%r108, %r107, %r105;
	ld.global.u8 	%rs12, [%rd8+46];
	mul.wide.u16 	%r109, %rs12, 256;
	or.b32  	%r110, %r108, %r109;
	ld.global.u8 	%r111, [%rd8+47];
	or.b32  	%r112, %r110, %r111;
	ld.global.u8 	%r113, [%rd8+48];
	shl.b32 	%r114, %r113, 24;
	ld.global.u8 	%r115, [%rd8+49];
	shl.b32 	%r116, %r115, 16;
	or.b32  	%r117, %r116, %r114;
	ld.global.u8 	%rs13, [%rd8+50];
	mul.wide.u16 	%r118, %rs13, 256;
	or.b32  	%r119, %r117, %r118;
	ld.global.u8 	%r120, [%rd8+51];
	or.b32  	%r121, %r119, %r120;
	ld.global.u8 	%r122, [%rd8+52];
	shl.b32 	%r123, %r122, 24;
	ld.global.u8 	%r124, [%rd8+53];
	shl.b32 	%r125, %r124, 16;
	or.b32  	%r126, %r125, %r123;
	ld.global.u8 	%rs14, [%rd8+54];
	mul.wide.u16 	%r127, %rs14, 256;
	or.b32  	%r128, %r126, %r127;
	ld.global.u8 	%r129, [%rd8+55];
	or.b32  	%r130, %r128, %r129;
	ld.global.u8 	%r131, [%rd8+56];
	shl.b32 	%r132, %r131, 24;
	ld.global.u8 	%r133, [%rd8+57];
	shl.b32 	%r134, %r133, 16;
	or.b32  	%r135, %r134, %r132;
	ld.global.u8 	%rs15, [%rd8+58];
	mul.wide.u16 	%r136, %rs15, 256;
	or.b32  	%r137, %r135, %r136;
	ld.global.u8 	%r138, [%rd8+59];
	or.b32  	%r139, %r137, %r138;
	ld.global.u8 	%r140, [%rd8+60];
	shl.b32 	%r141, %r140, 24;
	ld.global.u8 	%r142, [%rd8+61];
	shl.b32 	%r143, %r142, 16;
	or.b32  	%r144, %r143, %r141;
	ld.global.u8 	%rs16, [%rd8+62];
	mul.wide.u16 	%r145, %rs16, 256;
	or.b32  	%r146, %r144, %r145;
	ld.global.u8 	%r147, [%rd8+63];
	or.b32  	%r148, %r146, %r147;
	xor.b32  	%r149, %r85, %r130;
	xor.b32  	%r150, %r149, %r31;
	xor.b32  	%r151, %r150, %r13;
	shf.l.wrap.b32 	%r152, %r151, %r151, 1;
	xor.b32  	%r153, %r94, %r139;
	xor.b32  	%r154, %r153, %r40;
	xor.b32  	%r155, %r154, %r22;
	shf.l.wrap.b32 	%r156, %r155, %r155, 1;
	xor.b32  	%r157, %r103, %r148;
	xor.b32  	%r158, %r157, %r49;
	xor.b32  	%r159, %r158, %r31;
	shf.l.wrap.b32 	%r160, %r159, %r159, 1;
	xor.b32  	%r161, %r112, %r152;
	xor.b32  	%r162, %r161, %r58;
	xor.b32  	%r163, %r162, %r40;
	shf.l.wrap.b32 	%r164, %r163, %r163, 1;
	xor.b32  	%r165, %r121, %r156;
	xor.b32  	%r166, %r165, %r67;
	xor.b32  	%r167, %r166, %r49;
	shf.l.wrap.b32 	%r168, %r167, %r167, 1;
	xor.b32  	%r169, %r130, %r160;
	xor.b32  	%r170, %r169, %r76;
	xor.b32  	%r171, %r170, %r58;
	shf.l.wrap.b32 	%r172, %r171, %r171, 1;
	xor.b32  	%r173, %r139, %r164;
	xor.b32  	%r174, %r173, %r85;
	xor.b32  	%r175, %r174, %r67;
	shf.l.wrap.b32 	%r176, %r175, %r175, 1;
	xor.b32  	%r177, %r148, %r168;
	xor.b32  	%r178, %r177, %r94;
	xor.b32  	%r179, %r178, %r76;
	shf.l.wrap.b32 	%r180, %r179, %r179, 1;
	xor.b32  	%r181, %r152, %r172;
	xor.b32  	%r182, %r181, %r103;
	xor.b32  	%r183, %r182, %r85;
	shf.l.wrap.b32 	%r184, %r183, %r183, 1;
	xor.b32  	%r185, %r156, %r176;
	xor.b32  	%r186, %r185, %r112;
	xor.b32  	%r187, %r186, %r94;
	shf.l.wrap.b32 	%r188, %r187, %r187, 1;
	xor.b32  	%r189, %r160, %r180;
	xor.b32  	%r190, %r189, %r121;
	xor.b32  	%r191, %r190, %r103;
	shf.l.wrap.b32 	%r192, %r191, %r191, 1;
	xor.b32  	%r193, %r164, %r184;
	xor.b32  	%r194, %r193, %r130;
	xor.b32  	%r195, %r194, %r112;
	shf.l.wrap.b32 	%r196, %r195, %r195, 1;
	xor.b32  	%r197, %r168, %r188;
	xor.b32  	%r198, %r197, %r139;
	xor.b32  	%r199, %r198, %r121;
	shf.l.wrap.b32 	%r200, %r199, %r199, 1;
	xor.b32  	%r201, %r172, %r192;
	xor.b32  	%r202, %r201, %r148;
	xor.b32  	%r203, %r202, %r130;
	shf.l.wrap.b32 	%r204, %r203, %r203, 1;
	xor.b32  	%r205, %r176, %r196;
	xor.b32  	%r206, %r205, %r152;
	xor.b32  	%r207, %r206, %r139;
	shf.l.wrap.b32 	%r208, %r207, %r207, 1;
	xor.b32  	%r209, %r180, %r200;
	xor.b32  	%r210, %r209, %r156;
	xor.b32  	%r211, %r210, %r148;
	shf.l.wrap.b32 	%r212, %r211, %r211, 1;
	xor.b32  	%r213, %r184, %r204;
	xor.b32  	%r214, %r213, %r160;
	xor.b32  	%r215, %r214, %r152;
	shf.l.wrap.b32 	%r216, %r215, %r215, 1;
	xor.b32  	%r217, %r188, %r208;
	xor.b32  	%r218, %r217, %r164;
	xor.b32  	%r219, %r218, %r156;
	shf.l.wrap.b32 	%r220, %r219, %r219, 1;
	xor.b32  	%r221, %r192, %r212;
	xor.b32  	%r222, %r221, %r168;
	xor.b32  	%r223, %r222, %r160;
	shf.l.wrap.b32 	%r224, %r223, %r223, 1;
	xor.b32  	%r225, %r196, %r216;
	xor.b32  	%r226, %r225, %r172;
	xor.b32  	%r227, %r226, %r164;
	shf.l.wrap.b32 	%r228, %r227, %r227, 1;
	xor.b32  	%r229, %r200, %r220;
	xor.b32  	%r230, %r229, %r176;
	xor.b32  	%r231, %r230, %r168;
	shf.l.wrap.b32 	%r232, %r231, %r231, 1;
	xor.b32  	%r233, %r204, %r224;
	xor.b32  	%r234, %r233, %r180;
	xor.b32  	%r235, %r234, %r172;
	shf.l.wrap.b32 	%r236, %r235, %r235, 1;
	xor.b32  	%r237, %r208, %r228;
	xor.b32  	%r238, %r237, %r184;
	xor.b32  	%r239, %r238, %r176;
	shf.l.wrap.b32 	%r240, %r239, %r239, 1;
	xor.b32  	%r241, %r212, %r232;
	xor.b32  	%r242, %r241, %r188;
	xor.b32  	%r243, %r242, %r180;
	shf.l.wrap.b32 	%r244, %r243, %r243, 1;
	xor.b32  	%r245, %r216, %r236;
	xor.b32  	%r246, %r245, %r192;
	xor.b32  	%r247, %r246, %r184;
	shf.l.wrap.b32 	%r248, %r247, %r247, 1;
	xor.b32  	%r249, %r220, %r240;
	xor.b32  	%r250, %r249, %r196;
	xor.b32  	%r251, %r250, %r188;
	shf.l.wrap.b32 	%r252, %r251, %r251, 1;
	xor.b32  	%r253, %r224, %r244;
	xor.b32  	%r254, %r253, %r200;
	xor.b32  	%r255, %r254, %r192;
	shf.l.wrap.b32 	%r256, %r255, %r255, 1;
	xor.b32  	%r257, %r228, %r248;
	xor.b32  	%r258, %r257, %r204;
	xor.b32  	%r259, %r258, %r196;
	shf.l.wrap.b32 	%r260, %r259, %r259, 1;
	xor.b32  	%r261, %r232, %r252;
	xor.b32  	%r262, %r261, %r208;
	xor.b32  	%r263, %r262, %r200;
	shf.l.wrap.b32 	%r264, %r263, %r263, 1;
	xor.b32  	%r265, %r236, %r256;
	xor.b32  	%r266, %r265, %r212;
	xor.b32  	%r267, %r266, %r204;
	shf.l.wrap.b32 	%r268, %r267, %r267, 1;
	xor.b32  	%r269, %r240, %r260;
	xor.b32  	%r270, %r269, %r216;
	xor.b32  	%r271, %r270, %r208;
	shf.l.wrap.b32 	%r272, %r271, %r271, 1;
	xor.b32  	%r273, %r244, %r264;
	xor.b32  	%r274, %r273, %r220;
	xor.b32  	%r275, %r274, %r212;
	shf.l.wrap.b32 	%r276, %r275, %r275, 1;
	xor.b32  	%r277, %r248, %r268;
	xor.b32  	%r278, %r277, %r224;
	xor.b32  	%r279, %r278, %r216;
	shf.l.wrap.b32 	%r280, %r279, %r279, 1;
	xor.b32  	%r281, %r252, %r272;
	xor.b32  	%r282, %r281, %r228;
	xor.b32  	%r283, %r282, %r220;
	shf.l.wrap.b32 	%r284, %r283, %r283, 1;
	xor.b32  	%r285, %r256, %r276;
	xor.b32  	%r286, %r285, %r232;
	xor.b32  	%r287, %r286, %r224;
	shf.l.wrap.b32 	%r288, %r287, %r287, 1;
	xor.b32  	%r289, %r260, %r280;
	xor.b32  	%r290, %r289, %r236;
	xor.b32  	%r291, %r290, %r228;
	shf.l.wrap.b32 	%r292, %r291, %r291, 1;
	xor.b32  	%r293, %r264, %r284;
	xor.b32  	%r294, %r293, %r240;
	xor.b32  	%r295, %r294, %r232;
	shf.l.wrap.b32 	%r296, %r295, %r295, 1;
	xor.b32  	%r297, %r268, %r288;
	xor.b32  	%r298, %r297, %r244;
	xor.b32  	%r299, %r298, %r236;
	shf.l.wrap.b32 	%r300, %r299, %r299, 1;
	xor.b32  	%r301, %r272, %r292;
	xor.b32  	%r302, %r301, %r248;
	xor.b32  	%r303, %r302, %r240;
	shf.l.wrap.b32 	%r304, %r303, %r303, 1;
	xor.b32  	%r305, %r276, %r296;
	xor.b32  	%r306, %r305, %r252;
	xor.b32  	%r307, %r306, %r244;
	shf.l.wrap.b32 	%r308, %r307, %r307, 1;
	xor.b32  	%r309, %r280, %r300;
	xor.b32  	%r310, %r309, %r256;
	xor.b32  	%r311, %r310, %r248;
	shf.l.wrap.b32 	%r312, %r311, %r311, 1;
	xor.b32  	%r313, %r284, %r304;
	xor.b32  	%r314, %r313, %r260;
	xor.b32  	%r315, %r314, %r252;
	shf.l.wrap.b32 	%r316, %r315, %r315, 1;
	xor.b32  	%r317, %r288, %r308;
	xor.b32  	%r318, %r317, %r264;
	xor.b32  	%r319, %r318, %r256;
	shf.l.wrap.b32 	%r320, %r319, %r319, 1;
	xor.b32  	%r321, %r292, %r312;
	xor.b32  	%r322, %r321, %r268;
	xor.b32  	%r323, %r322, %r260;
	shf.l.wrap.b32 	%r324, %r323, %r323, 1;
	xor.b32  	%r325, %r296, %r316;
	xor.b32  	%r326, %r325, %r272;
	xor.b32  	%r327, %r326, %r264;
	shf.l.wrap.b32 	%r328, %r327, %r327, 1;
	xor.b32  	%r329, %r300, %r320;
	xor.b32  	%r330, %r329, %r276;
	xor.b32  	%r331, %r330, %r268;
	shf.l.wrap.b32 	%r332, %r331, %r331, 1;
	xor.b32  	%r333, %r304, %r324;
	xor.b32  	%r334, %r333, %r280;
	xor.b32  	%r335, %r334, %r272;
	shf.l.wrap.b32 	%r336, %r335, %r335, 1;
	xor.b32  	%r337, %r308, %r328;
	xor.b32  	%r338, %r337, %r284;
	xor.b32  	%r339, %r338, %r276;
	shf.l.wrap.b32 	%r340, %r339, %r339, 1;
	xor.b32  	%r341, %r312, %r332;
	xor.b32  	%r342, %r341, %r288;
	xor.b32  	%r343, %r342, %r280;
	shf.l.wrap.b32 	%r344, %r343, %r343, 1;
	xor.b32  	%r345, %r316, %r336;
	xor.b32  	%r346, %r345, %r292;
	xor.b32  	%r347, %r346, %r284;
	shf.l.wrap.b32 	%r348, %r347, %r347, 1;
	xor.b32  	%r349, %r320, %r340;
	xor.b32  	%r350, %r349, %r296;
	xor.b32  	%r351, %r350, %r288;
	shf.l.wrap.b32 	%r352, %r351, %r351, 1;
	xor.b32  	%r353, %r324, %r344;
	xor.b32  	%r354, %r353, %r300;
	xor.b32  	%r355, %r354, %r292;
	shf.l.wrap.b32 	%r356, %r355, %r355, 1;
	xor.b32  	%r357, %r328, %r348;
	xor.b32  	%r358, %r357, %r304;
	xor.b32  	%r359, %r358, %r296;
	shf.l.wrap.b32 	%r360, %r359, %r359, 1;
	xor.b32  	%r361, %r332, %r352;
	xor.b32  	%r362, %r361, %r308;
	xor.b32  	%r363, %r362, %r300;
	shf.l.wrap.b32 	%r364, %r363, %r363, 1;
	xor.b32  	%r365, %r336, %r356;
	xor.b32  	%r366, %r365, %r312;
	xor.b32  	%r367, %r366, %r304;
	shf.l.wrap.b32 	%r368, %r367, %r367, 1;
	xor.b32  	%r369, %r340, %r360;
	xor.b32  	%r370, %r369, %r316;
	xor.b32  	%r371, %r370, %r308;
	shf.l.wrap.b32 	%r372, %r371, %r371, 1;
	xor.b32  	%r373, %r344, %r364;
	xor.b32  	%r374, %r373, %r320;
	xor.b32  	%r375, %r374, %r312;
	shf.l.wrap.b32 	%r376, %r375, %r375, 1;
	xor.b32  	%r377, %r348, %r368;
	xor.b32  	%r378, %r377, %r324;
	xor.b32  	%r379, %r378, %r316;
	shf.l.wrap.b32 	%r380, %r379, %r379, 1;
	xor.b32  	%r381, %r352, %r372;
	xor.b32  	%r382, %r381, %r328;
	xor.b32  	%r383, %r382, %r320;
	shf.l.wrap.b32 	%r384, %r383, %r383, 1;
	xor.b32  	%r385, %r356, %r376;
	xor.b32  	%r386, %r385, %r332;
	xor.b32  	%r387, %r386, %r324;
	shf.l.wrap.b32 	%r388, %r387, %r387, 1;
	xor.b32  	%r389, %r360, %r380;
	xor.b32  	%r390, %r389, %r336;
	xor.b32  	%r391, %r390, %r328;
	shf.l.wrap.b32 	%r392, %r391, %r391, 1;
	xor.b32  	%r393, %r364, %r384;
	xor.b32  	%r394, %r393, %r340;
	xor.b32  	%r395, %r394, %r332;
	shf.l.wrap.b32 	%r396, %r395, %r395, 1;
	xor.b32  	%r397, %r368, %r388;
	xor.b32  	%r398, %r397, %r344;
	xor.b32  	%r399, %r398, %r336;
	shf.l.wrap.b32 	%r400, %r399, %r399, 1;
	xor.b32  	%r401, %r372, %r392;
	xor.b32  	%r402, %r401, %r348;
	xor.b32  	%r403, %r402, %r340;
	shf.l.wrap.b32 	%r404, %r403, %r403, 1;
	add.s32 	%r405, %r13, -1615554381;
	shf.l.wrap.b32 	%r406, %r405, %r405, 5;
	add.s32 	%r407, %r406, %r22;
	add.s32 	%r408, %r407, 1722862861;
	not.b32 	%r409, %r408;
	and.b32  	%r410, %r405, 1506887872;
	sub.s32 	%r411, 1615554380, %r13;
	and.b32  	%r412, %r411, 2079550178;
	or.b32  	%r413, %r410, %r412;
	shf.l.wrap.b32 	%r414, %r408, %r408, 5;
	add.s32 	%r415, %r414, %r413;
	add.s32 	%r416, %r415, %r31;
	add.s32 	%r417, %r416, -214083945;
	shf.l.wrap.b32 	%r418, %r405, %r405, 30;
	and.b32  	%r419, %r408, %r418;
	and.b32  	%r420, %r409, 1506887872;
	or.b32  	%r421, %r419, %r420;
	shf.l.wrap.b32 	%r422, %r417, %r417, 5;
	add.s32 	%r423, %r422, %r421;
	add.s32 	%r424, %r423, %r40;
	add.s32 	%r425, %r424, -696916869;
	shf.l.wrap.b32 	%r426, %r408, %r408, 30;
	and.b32  	%r427, %r417, %r426;
	not.b32 	%r428, %r417;
	and.b32  	%r429, %r418, %r428;
	or.b32  	%r430, %r427, %r429;
	shf.l.wrap.b32 	%r431, %r425, %r425, 5;
	add.s32 	%r432, %r431, %r430;
	add.s32 	%r433, %r432, %r49;
	add.s32 	%r434, %r433, -1269579175;
	shf.l.wrap.b32 	%r435, %r417, %r417, 30;
	and.b32  	%r436, %r425, %r435;
	not.b32 	%r437, %r425;
	and.b32  	%r438, %r426, %r437;
	or.b32  	%r439, %r436, %r438;
	shf.l.wrap.b32 	%r440, %r434, %r434, 5;
	add.s32 	%r441, %r440, %r418;
	add.s32 	%r442, %r441, %r439;
	add.s32 	%r443, %r442, %r58;
	add.s32 	%r444, %r443, 1518500249;
	shf.l.wrap.b32 	%r445, %r425, %r425, 30;
	and.b32  	%r446, %r434, %r445;
	not.b32 	%r447, %r434;
	and.b32  	%r448, %r435, %r447;
	or.b32  	%r449, %r446, %r448;
	shf.l.wrap.b32 	%r450, %r444, %r444, 5;
	add.s32 	%r451, %r450, %r426;
	add.s32 	%r452, %r451, %r449;
	add.s32 	%r453, %r452, %r67;
	add.s32 	%r454, %r453, 1518500249;
	shf.l.wrap.b32 	%r455, %r434, %r434, 30;
	and.b32  	%r456, %r444, %r455;
	not.b32 	%r457, %r444;
	and.b32  	%r458, %r445, %r457;
	or.b32  	%r459, %r456, %r458;
	shf.l.wrap.b32 	%r460, %r454, %r454, 5;
	add.s32 	%r461, %r460, %r435;
	add.s32 	%r462, %r461, %r459;
	add.s32 	%r463, %r462, %r76;
	add.s32 	%r464, %r463, 1518500249;
	shf.l.wrap.b32 	%r465, %r444, %r444, 30;
	and.b32  	%r466, %r454, %r465;
	not.b32 	%r467, %r454;
	and.b32  	%r468, %r455, %r467;
	or.b32  	%r469, %r466, %r468;
	shf.l.wrap.b32 	%r470, %r464, %r464, 5;
	add.s32 	%r471, %r470, %r445;
	add.s32 	%r472, %r471, %r469;
	add.s32 	%r473, %r472, %r85;
	add.s32 	%r474, %r473, 1518500249;
	shf.l.wrap.b32 	%r475, %r454, %r454, 30;
	and.b32  	%r476, %r464, %r475;
	not.b32 	%r477, %r464;
	and.b32  	%r478, %r465, %r477;
	or.b32  	%r479, %r476, %r478;
	shf.l.wrap.b32 	%r480, %r474, %r474, 5;
	add.s32 	%r481, %r480, %r455;
	add.s32 	%r482, %r481, %r479;
	add.s32 	%r483, %r482, %r94;
	add.s32 	%r484, %r483, 1518500249;
	shf.l.wrap.b32 	%r485, %r464, %r464, 30;
	and.b32  	%r486, %r474, %r485;
	not.b32 	%r487, %r474;
	and.b32  	%r488, %r475, %r487;
	or.b32  	%r489, %r486, %r488;
	shf.l.wrap.b32 	%r490, %r484, %r484, 5;
	add.s32 	%r491, %r490, %r465;
	add.s32 	%r492, %r491, %r489;
	add.s32 	%r493, %r492, %r103;
	add.s32 	%r494, %r493, 1518500249;
	shf.l.wrap.b32 	%r495, %r474, %r474, 30;
	and.b32  	%r496, %r484, %r495;
	not.b32 	%r497, %r484;
	and.b32  	%r498, %r485, %r497;
	or.b32  	%r499, %r496, %r498;
	shf.l.wrap.b32 	%r500, %r494, %r494, 5;
	add.s32 	%r501, %r500, %r475;
	add.s32 	%r502, %r501, %r499;
	add.s32 	%r503, %r502, %r112;
	add.s32 	%r504, %r503, 1518500249;
	shf.l.wrap.b32 	%r505, %r484, %r484, 30;
	and.b32  	%r506, %r494, %r505;
	not.b32 	%r507, %r494;
	and.b32  	%r508, %r495, %r507;
	or.b32  	%r509, %r506, %r508;
	shf.l.wrap.b32 	%r510, %r504, %r504, 5;
	add.s32 	%r511, %r510, %r485;
	add.s32 	%r512, %r511, %r509;
	add.s32 	%r513, %r512, %r121;
	add.s32 	%r514, %r513, 1518500249;
	shf.l.wrap.b32 	%r515, %r494, %r494, 30;
	and.b32  	%r516, %r504, %r515;
	not.b32 	%r517, %r504;
	and.b32  	%r518, %r505, %r517;
	or.b32  	%r519, %r516, %r518;
	shf.l.wrap.b32 	%r520, %r514, %r514, 5;
	add.s32 	%r521, %r520, %r495;
	add.s32 	%r522, %r521, %r519;
	add.s32 	%r523, %r522, %r130;
	add.s32 	%r524, %r523, 1518500249;
	shf.l.wrap.b32 	%r525, %r504, %r504, 30;
	and.b32  	%r526, %r514, %r525;
	not.b32 	%r527, %r514;
	and.b32  	%r528, %r515, %r527;
	or.b32  	%r529, %r526, %r528;
	shf.l.wrap.b32 	%r530, %r524, %r524, 5;
	add.s32 	%r531, %r530, %r505;
	add.s32 	%r532, %r531, %r529;
	add.s32 	%r533, %r532, %r139;
	add.s32 	%r534, %r533, 1518500249;
	shf.l.wrap.b32 	%r535, %r514, %r514, 30;
	and.b32  	%r536, %r524, %r535;
	not.b32 	%r537, %r524;
	and.b32  	%r538, %r525, %r537;
	or.b32  	%r539, %r536, %r538;
	shf.l.wrap.b32 	%r540, %r534, %r534, 5;
	add.s32 	%r541, %r540, %r515;
	add.s32 	%r542, %r541, %r539;
	add.s32 	%r543, %r542, %r148;
	add.s32 	%r544, %r543, 1518500249;
	shf.l.wrap.b32 	%r545, %r524, %r524, 30;
	and.b32  	%r546, %r534, %r545;
	not.b32 	%r547, %r534;
	and.b32  	%r548, %r535, %r547;
	or.b32  	%r549, %r546, %r548;
	shf.l.wrap.b32 	%r550, %r544, %r544, 5;
	add.s32 	%r551, %r550, %r525;
	add.s32 	%r552, %r551, %r549;
	add.s32 	%r553, %r552, %r152;
	add.s32 	%r554, %r553, 1518500249;
	shf.l.wrap.b32 	%r555, %r534, %r534, 30;
	and.b32  	%r556, %r544, %r555;
	not.b32 	%r557, %r544;
	and.b32  	%r558, %r545, %r557;
	or.b32  	%r559, %r556, %r558;
	shf.l.wrap.b32 	%r560, %r554, %r554, 5;
	add.s32 	%r561, %r560, %r535;
	add.s32 	%r562, %r561, %r559;
	add.s32 	%r563, %r562, %r156;
	add.s32 	%r564, %r563, 1518500249;
	shf.l.wrap.b32 	%r565, %r544, %r544, 30;
	and.b32  	%r566, %r554, %r565;
	not.b32 	%r567, %r554;
	and.b32  	%r568, %r555, %r567;
	or.b32  	%r569, %r566, %r568;
	shf.l.wrap.b32 	%r570, %r564, %r564, 5;
	add.s32 	%r571, %r570, %r545;
	add.s32 	%r572, %r571, %r569;
	add.s32 	%r573, %r572, %r160;
	add.s32 	%r574, %r573, 1518500249;
	shf.l.wrap.b32 	%r575, %r554, %r554, 30;
	and.b32  	%r576, %r564, %r575;
	not.b32 	%r577, %r564;
	and.b32  	%r578, %r565, %r577;
	or.b32  	%r579, %r576, %r578;
	shf.l.wrap.b32 	%r580, %r574, %r574, 5;
	add.s32 	%r581, %r580, %r555;
	add.s32 	%r582, %r581, %r579;
	add.s32 	%r583, %r582, %r164;
	add.s32 	%r584, %r583, 1518500249;
	shf.l.wrap.b32 	%r585, %r564, %r564, 30;
	xor.b32  	%r586, %r585, %r575;
	xor.b32  	%r587, %r586, %r574;
	shf.l.wrap.b32 	%r588, %r584, %r584, 5;
	add.s32 	%r589, %r588, %r565;
	add.s32 	%r590, %r589, %r587;
	add.s32 	%r591, %r590, %r168;
	add.s32 	%r592, %r591, 1859775393;
	shf.l.wrap.b32 	%r593, %r574, %r574, 30;
	xor.b32  	%r594, %r593, %r585;
	xor.b32  	%r595, %r594, %r584;
	shf.l.wrap.b32 	%r596, %r592, %r592, 5;
	add.s32 	%r597, %r596, %r575;
	add.s32 	%r598, %r597, %r595;
	add.s32 	%r599, %r598, %r172;
	add.s32 	%r600, %r599, 1859775393;
	shf.l.wrap.b32 	%r601, %r584, %r584, 30;
	xor.b32  	%r602, %r601, %r593;
	xor.b32  	%r603, %r602, %r592;
	shf.l.wrap.b32 	%r604, %r600, %r600, 5;
	add.s32 	%r605, %r604, %r585;
	add.s32 	%r606, %r605, %r603;
	add.s32 	%r607, %r606, %r176;
	add.s32 	%r608, %r607, 1859775393;
	shf.l.wrap.b32 	%r609, %r592, %r592, 30;
	xor.b32  	%r610, %r609, %r601;
	xor.b32  	%r611, %r610, %r600;
	shf.l.wrap.b32 	%r612, %r608, %r608, 5;
	add.s32 	%r613, %r612, %r593;
	add.s32 	%r614, %r613, %r611;
	add.s32 	%r615, %r614, %r180;
	add.s32 	%r616, %r615, 1859775393;
	shf.l.wrap.b32 	%r617, %r600, %r600, 30;
	xor.b32  	%r618, %r617, %r609;
	xor.b32  	%r619, %r618, %r608;
	shf.l.wrap.b32 	%r620, %r616, %r616, 5;
	add.s32 	%r621, %r620, %r601;
	add.s32 	%r622, %r621, %r619;
	add.s32 	%r623, %r622, %r184;
	add.s32 	%r624, %r623, 1859775393;
	shf.l.wrap.b32 	%r625, %r608, %r608, 30;
	xor.b32  	%r626, %r625, %r617;
	xor.b32  	%r627, %r626, %r616;
	shf.l.wrap.b32 	%r628, %r624, %r624, 5;
	add.s32 	%r629, %r628, %r609;
	add.s32 	%r630, %r629, %r627;
	add.s32 	%r631, %r630, %r188;
	add.s32 	%r632, %r631, 1859775393;
	shf.l.wrap.b32 	%r633, %r616, %r616, 30;
	xor.b32  	%r634, %r633, %r625;
	xor.b32  	%r635, %r634, %r624;
	shf.l.wrap.b32 	%r636, %r632, %r632, 5;
	add.s32 	%r637, %r636, %r617;
	add.s32 	%r638, %r637, %r635;
	add.s32 	%r639, %r638, %r192;
	add.s32 	%r640, %r639, 1859775393;
	shf.l.wrap.b32 	%r641, %r624, %r624, 30;
	xor.b32  	%r642, %r641, %r633;
	xor.b32  	%r643, %r642, %r632;
	shf.l.wrap.b32 	%r644, %r640, %r640, 5;
	add.s32 	%r645, %r644, %r625;
	add.s32 	%r646, %r645, %r643;
	add.s32 	%r647, %r646, %r196;
	add.s32 	%r648, %r647, 1859775393;
	shf.l.wrap.b32 	%r649, %r632, %r632, 30;
	xor.b32  	%r650, %r649, %r641;
	xor.b32  	%r651, %r650, %r640;
	shf.l.wrap.b32 	%r652, %r648, %r648, 5;
	add.s32 	%r653, %r652, %r633;
	add.s32 	%r654, %r653, %r651;
	add.s32 	%r655, %r654, %r200;
	add.s32 	%r656, %r655, 1859775393;
	shf.l.wrap.b32 	%r657, %r640, %r640, 30;
	xor.b32  	%r658, %r657, %r649;
	xor.b32  	%r659, %r658, %r648;
	shf.l.wrap.b32 	%r660, %r656, %r656, 5;
	add.s32 	%r661, %r660, %r641;
	add.s32 	%r662, %r661, %r659;
	add.s32 	%r663, %r662, %r204;
	add.s32 	%r664, %r663, 1859775393;
	shf.l.wrap.b32 	%r665, %r648, %r648, 30;
	xor.b32  	%r666, %r665, %r657;
	xor.b32  	%r667, %r666, %r656;
	shf.l.wrap.b32 	%r668, %r664, %r664, 5;
	add.s32 	%r669, %r668, %r649;
	add.s32 	%r670, %r669, %r667;
	add.s32 	%r671, %r670, %r208;
	add.s32 	%r672, %r671, 1859775393;
	shf.l.wrap.b32 	%r673, %r656, %r656, 30;
	xor.b32  	%r674, %r673, %r665;
	xor.b32  	%r675, %r674, %r664;
	shf.l.wrap.b32 	%r676, %r672, %r672, 5;
	add.s32 	%r677, %r676, %r657;
	add.s32 	%r678, %r677, %r675;
	add.s32 	%r679, %r678, %r212;
	add.s32 	%r680, %r679, 1859775393;
	shf.l.wrap.b32 	%r681, %r664, %r664, 30;
	xor.b32  	%r682, %r681, %r673;
	xor.b32  	%r683, %r682, %r672;
	shf.l.wrap.b32 	%r684, %r680, %r680, 5;
	add.s32 	%r685, %r684, %r665;
	add.s32 	%r686, %r685, %r683;
	add.s32 	%r687, %r686, %r216;
	add.s32 	%r688, %r687, 1859775393;
	shf.l.wrap.b32 	%r689, %r672, %r672, 30;
	xor.b32  	%r690, %r689, %r681;
	xor.b32  	%r691, %r690, %r680;
	shf.l.wrap.b32 	%r692, %r688, %r688, 5;
	add.s32 	%r693, %r692, %r673;
	add.s32 	%r694, %r693, %r691;
	add.s32 	%r695, %r694, %r220;
	add.s32 	%r696, %r695, 1859775393;
	shf.l.wrap.b32 	%r697, %r680, %r680, 30;
	xor.b32  	%r698, %r697, %r689;
	xor.b32  	%r699, %r698, %r688;
	shf.l.wrap.b32 	%r700, %r696, %r696, 5;
	add.s32 	%r701, %r700, %r681;
	add.s32 	%r702, %r701, %r699;
	add.s32 	%r703, %r702, %r224;
	add.s32 	%r704, %r703, 1859775393;
	shf.l.wrap.b32 	%r705, %r688, %r688, 30;
	xor.b32  	%r706, %r705, %r697;
	xor.b32  	%r707, %r706, %r696;
	shf.l.wrap.b32 	%r708, %r704, %r704, 5;
	add.s32 	%r709, %r708, %r689;
	add.s32 	%r710, %r709, %r707;
	add.s32 	%r711, %r710, %r228;
	add.s32 	%r712, %r711, 1859775393;
	shf.l.wrap.b32 	%r713, %r696, %r696, 30;
	xor.b32  	%r714, %r713, %r705;
	xor.b32  	%r715, %r714, %r704;
	shf.l.wrap.b32 	%r716, %r712, %r712, 5;
	add.s32 	%r717, %r716, %r697;
	add.s32 	%r718, %r717, %r715;
	add.s32 	%r719, %r718, %r232;
	add.s32 	%r720, %r719, 1859775393;
	shf.l.wrap.b32 	%r721, %r704, %r704, 30;
	xor.b32  	%r722, %r721, %r713;
	xor.b32  	%r723, %r722, %r712;
	shf.l.wrap.b32 	%r724, %r720, %r720, 5;
	add.s32 	%r725, %r724, %r705;
	add.s32 	%r726, %r725, %r723;
	add.s32 	%r727, %r726, %r236;
	add.s32 	%r728, %r727, 1859775393;
	shf.l.wrap.b32 	%r729, %r712, %r712, 30;
	xor.b32  	%r730, %r729, %r721;
	xor.b32  	%r731, %r730, %r720;
	shf.l.wrap.b32 	%r732, %r728, %r728, 5;
	add.s32 	%r733, %r732, %r713;
	add.s32 	%r734, %r733, %r731;
	add.s32 	%r735, %r734, %r240;
	add.s32 	%r736, %r735, 1859775393;
	shf.l.wrap.b32 	%r737, %r720, %r720, 30;
	xor.b32  	%r738, %r737, %r729;
	xor.b32  	%r739, %r738, %r728;
	shf.l.wrap.b32 	%r740, %r736, %r736, 5;
	add.s32 	%r741, %r740, %r721;
	add.s32 	%r742, %r741, %r739;
	add.s32 	%r743, %r742, %r244;
	add.s32 	%r744, %r743, 1859775393;
	shf.l.wrap.b32 	%r745, %r728, %r728, 30;
	or.b32  	%r746, %r745, %r737;
	and.b32  	%r747, %r736, %r746;
	and.b32  	%r748, %r745, %r737;
	or.b32  	%r749, %r747, %r748;
	shf.l.wrap.b32 	%r750, %r744, %r744, 5;
	add.s32 	%r751, %r750, %r729;
	add.s32 	%r752, %r751, %r749;
	add.s32 	%r753, %r752, %r248;
	add.s32 	%r754, %r753, -1894007588;
	shf.l.wrap.b32 	%r755, %r736, %r736, 30;
	or.b32  	%r756, %r755, %r745;
	and.b32  	%r757, %r744, %r756;
	and.b32  	%r758, %r755, %r745;
	or.b32  	%r759, %r757, %r758;
	shf.l.wrap.b32 	%r760, %r754, %r754, 5;
	add.s32 	%r761, %r760, %r737;
	add.s32 	%r762, %r761, %r759;
	add.s32 	%r763, %r762, %r252;
	add.s32 	%r764, %r763, -1894007588;
	shf.l.wrap.b32 	%r765, %r744, %r744, 30;
	or.b32  	%r766, %r765, %r755;
	and.b32  	%r767, %r754, %r766;
	and.b32  	%r768, %r765, %r755;
	or.b32  	%r769, %r767, %r768;
	shf.l.wrap.b32 	%r770, %r764, %r764, 5;
	add.s32 	%r771, %r770, %r745;
	add.s32 	%r772, %r771, %r769;
	add.s32 	%r773, %r772, %r256;
	add.s32 	%r774, %r773, -1894007588;
	shf.l.wrap.b32 	%r775, %r754, %r754, 30;
	or.b32  	%r776, %r775, %r765;
	and.b32  	%r777, %r764, %r776;
	and.b32  	%r778, %r775, %r765;
	or.b32  	%r779, %r777, %r778;
	shf.l.wrap.b32 	%r780, %r774, %r774, 5;
	add.s32 	%r781, %r780, %r755;
	add.s32 	%r782, %r781, %r779;
	add.s32 	%r783, %r782, %r260;
	add.s32 	%r784, %r783, -1894007588;
	shf.l.wrap.b32 	%r785, %r764, %r764, 30;
	or.b32  	%r786, %r785, %r775;
	and.b32  	%r787, %r774, %r786;
	and.b32  	%r788, %r785, %r775;
	or.b32  	%r789, %r787, %r788;
	shf.l.wrap.b32 	%r790, %r784, %r784, 5;
	add.s32 	%r791, %r790, %r765;
	add.s32 	%r792, %r791, %r789;
	add.s32 	%r793, %r792, %r264;
	add.s32 	%r794, %r793, -1894007588;
	shf.l.wrap.b32 	%r795, %r774, %r774, 30;
	or.b32  	%r796, %r795, %r785;
	and.b32  	%r797, %r784, %r796;
	and.b32  	%r798, %r795, %r785;
	or.b32  	%r799, %r797, %r798;
	shf.l.wrap.b32 	%r800, %r794, %r794, 5;
	add.s32 	%r801, %r800, %r775;
	add.s32 	%r802, %r801, %r799;
	add.s32 	%r803, %r802, %r268;
	add.s32 	%r804, %r803, -1894007588;
	shf.l.wrap.b32 	%r805, %r784, %r784, 30;
	or.b32  	%r806, %r805, %r795;
	and.b32  	%r807, %r794, %r806;
	and.b32  	%r808, %r805, %r795;
	or.b32  	%r809, %r807, %r808;
	shf.l.wrap.b32 	%r810, %r804, %r804, 5;
	add.s32 	%r811, %r810, %r785;
	add.s32 	%r812, %r811, %r809;
	add.s32 	%r813, %r812, %r272;
	add.s32 	%r814, %r813, -1894007588;
	shf.l.wrap.b32 	%r815, %r794, %r794, 30;
	or.b32  	%r816, %r815, %r805;
	and.b32  	%r817, %r804, %r816;
	and.b32  	%r818, %r815, %r805;
	or.b32  	%r819, %r817, %r818;
	shf.l.wrap.b32 	%r820, %r814, %r814, 5;
	add.s32 	%r821, %r820, %r795;
	add.s32 	%r822, %r821, %r819;
	add.s32 	%r823, %r822, %r276;
	add.s32 	%r824, %r823, -1894007588;
	shf.l.wrap.b32 	%r825, %r804, %r804, 30;
	or.b32  	%r826, %r825, %r815;
	and.b32  	%r827, %r814, %r826;
	and.b32  	%r828, %r825, %r815;
	or.b32  	%r829, %r827, %r828;
	shf.l.wrap.b32 	%r830, %r824, %r824, 5;
	add.s32 	%r831, %r830, %r805;
	add.s32 	%r832, %r831, %r829;
	add.s32 	%r833, %r832, %r280;
	add.s32 	%r834, %r833, -1894007588;
	shf.l.wrap.b32 	%r835, %r814, %r814, 30;
	or.b32  	%r836, %r835, %r825;
	and.b32  	%r837, %r824, %r836;
	and.b32  	%r838, %r835, %r825;
	or.b32  	%r839, %r837, %r838;
	shf.l.wrap.b32 	%r840, %r834, %r834, 5;
	add.s32 	%r841, %r840, %r815;
	add.s32 	%r842, %r841, %r839;
	add.s32 	%r843, %r842, %r284;
	add.s32 	%r844, %r843, -1894007588;
	shf.l.wrap.b32 	%r845, %r824, %r824, 30;
	or.b32  	%r846, %r845, %r835;
	and.b32  	%r847, %r834, %r846;
	and.b32  	%r848, %r845, %r835;
	or.b32  	%r849, %r847, %r848;
	shf.l.wrap.b32 	%r850, %r844, %r844, 5;
	add.s32 	%r851, %r850, %r825;
	add.s32 	%r852, %r851, %r849;
	add.s32 	%r853, %r852, %r288;
	add.s32 	%r854, %r853, -1894007588;
	shf.l.wrap.b32 	%r855, %r834, %r834, 30;
	or.b32  	%r856, %r855, %r845;
	and.b32  	%r857, %r844, %r856;
	and.b32  	%r858, %r855, %r845;
	or.b32  	%r859, %r857, %r858;
	shf.l.wrap.b32 	%r860, %r854, %r854, 5;
	add.s32 	%r861, %r860, %r835;
	add.s32 	%r862, %r861, %r859;
	add.s32 	%r863, %r862, %r292;
	add.s32 	%r864, %r863, -1894007588;
	shf.l.wrap.b32 	%r865, %r844, %r844, 30;
	or.b32  	%r866, %r865, %r855;
	and.b32  	%r867, %r854, %r866;
	and.b32  	%r868, %r865, %r855;
	or.b32  	%r869, %r867, %r868;
	shf.l.wrap.b32 	%r870, %r864, %r864, 5;
	add.s32 	%r871, %r870, %r845;
	add.s32 	%r872, %r871, %r869;
	add.s32 	%r873, %r872, %r296;
	add.s32 	%r874, %r873, -1894007588;
	shf.l.wrap.b32 	%r875, %r854, %r854, 30;
	or.b32  	%r876, %r875, %r865;
	and.b32  	%r877, %r864, %r876;
	and.b32  	%r878, %r875, %r865;
	or.b32  	%r879, %r877, %r878;
	shf.l.wrap.b32 	%r880, %r874, %r874, 5;
	add.s32 	%r881, %r880, %r855;
	add.s32 	%r882, %r881, %r879;
	add.s32 	%r883, %r882, %r300;
	add.s32 	%r884, %r883, -1894007588;
	shf.l.wrap.b32 	%r885, %r864, %r864, 30;
	or.b32  	%r886, %r885, %r875;
	and.b32  	%r887, %r874, %r886;
	and.b32  	%r888, %r885, %r875;
	or.b32  	%r889, %r887, %r888;
	shf.l.wrap.b32 	%r890, %r884, %r884, 5;
	add.s32 	%r891, %r890, %r865;
	add.s32 	%r892, %r891, %r889;
	add.s32 	%r893, %r892, %r304;
	add.s32 	%r894, %r893, -1894007588;
	shf.l.wrap.b32 	%r895, %r874, %r874, 30;
	or.b32  	%r896, %r895, %r885;
	and.b32  	%r897, %r884, %r896;
	and.b32  	%r898, %r895, %r885;
	or.b32  	%r899, %r897, %r898;
	shf.l.wrap.b32 	%r900, %r894, %r894, 5;
	add.s32 	%r901, %r900, %r875;
	add.s32 	%r902, %r901, %r899;
	add.s32 	%r903, %r902, %r308;
	add.s32 	%r904, %r903, -1894007588;
	shf.l.wrap.b32 	%r905, %r884, %r884, 30;
	or.b32  	%r906, %r905, %r895;
	and.b32  	%r907, %r894, %r906;
	and.b32  	%r908, %r905, %r895;
	or.b32  	%r909, %r907, %r908;
	shf.l.wrap.b32 	%r910, %r904, %r904, 5;
	add.s32 	%r911, %r910, %r885;
	add.s32 	%r912, %r911, %r909;
	add.s32 	%r913, %r912, %r312;
	add.s32 	%r914, %r913, -1894007588;
	shf.l.wrap.b32 	%r915, %r894, %r894, 30;
	or.b32  	%r916, %r915, %r905;
	and.b32  	%r917, %r904, %r916;
	and.b32  	%r918, %r915, %r905;
	or.b32  	%r919, %r917, %r918;
	shf.l.wrap.b32 	%r920, %r914, %r914, 5;
	add.s32 	%r921, %r920, %r895;
	add.s32 	%r922, %r921, %r919;
	add.s32 	%r923, %r922, %r316;
	add.s32 	%r924, %r923, -1894007588;
	shf.l.wrap.b32 	%r925, %r904, %r904, 30;
	or.b32  	%r926, %r925, %r915;
	and.b32  	%r927, %r914, %r926;
	and.b32  	%r928, %r925, %r915;
	or.b32  	%r929, %r927, %r928;
	shf.l.wrap.b32 	%r930, %r924, %r924, 5;
	add.s32 	%r931, %r930, %r905;
	add.s32 	%r932, %r931, %r929;
	add.s32 	%r933, %r932, %r320;
	add.s32 	%r934, %r933, -1894007588;
	shf.l.wrap.b32 	%r935, %r914, %r914, 30;
	or.b32  	%r936, %r935, %r925;
	and.b32  	%r937, %r924, %r936;
	and.b32  	%r938, %r935, %r925;
	or.b32  	%r939, %r937, %r938;
	shf.l.wrap.b32 	%r940, %r934, %r934, 5;
	add.s32 	%r941, %r940, %r915;
	add.s32 	%r942, %r941, %r939;
	add.s32 	%r943, %r942, %r324;
	add.s32 	%r944, %r943, -1894007588;
	shf.l.wrap.b32 	%r945, %r924, %r924, 30;
	xor.b32  	%r946, %r945, %r935;
	xor.b32  	%r947, %r946, %r934;
	shf.l.wrap.b32 	%r948, %r944, %r944, 5;
	add.s32 	%r949, %r948, %r925;
	add.s32 	%r950, %r949, %r947;
	add.s32 	%r951, %r950, %r328;
	add.s32 	%r952, %r951, -899497514;
	shf.l.wrap.b32 	%r953, %r934, %r934, 30;
	xor.b32  	%r954, %r953, %r945;
	xor.b32  	%r955, %r954, %r944;
	shf.l.wrap.b32 	%r956, %r952, %r952, 5;
	add.s32 	%r957, %r956, %r935;
	add.s32 	%r958, %r957, %r955;
	add.s32 	%r959, %r958, %r332;
	add.s32 	%r960, %r959, -899497514;
	shf.l.wrap.b32 	%r961, %r944, %r944, 30;
	xor.b32  	%r962, %r961, %r953;
	xor.b32  	%r963, %r962, %r952;
	shf.l.wrap.b32 	%r964, %r960, %r960, 5;
	add.s32 	%r965, %r964, %r945;
	add.s32 	%r966, %r965, %r963;
	add.s32 	%r967, %r966, %r336;
	add.s32 	%r968, %r967, -899497514;
	shf.l.wrap.b32 	%r969, %r952, %r952, 30;
	xor.b32  	%r970, %r969, %r961;
	xor.b32  	%r971, %r970, %r960;
	shf.l.wrap.b32 	%r972, %r968, %r968, 5;
	add.s32 	%r973, %r972, %r953;
	add.s32 	%r974, %r973, %r971;
	add.s32 	%r975, %r974, %r340;
	add.s32 	%r976, %r975, -899497514;
	shf.l.wrap.b32 	%r977, %r960, %r960, 30;
	xor.b32  	%r978, %r977, %r969;
	xor.b32  	%r979, %r978, %r968;
	shf.l.wrap.b32 	%r980, %r976, %r976, 5;
	add.s32 	%r981, %r980, %r961;
	add.s32 	%r982, %r981, %r979;
	add.s32 	%r983, %r982, %r344;
	add.s32 	%r984, %r983, -899497514;
	shf.l.wrap.b32 	%r985, %r968, %r968, 30;
	xor.b32  	%r986, %r985, %r977;
	xor.b32  	%r987, %r986, %r976;
	shf.l.wrap.b32 	%r988, %r984, %r984, 5;
	add.s32 	%r989, %r988, %r969;
	add.s32 	%r990, %r989, %r987;
	add.s32 	%r991, %r990, %r348;
	add.s32 	%r992, %r991, -899497514;
	shf.l.wrap.b32 	%r993, %r976, %r976, 30;
	xor.b32  	%r994, %r993, %r985;
	xor.b32  	%r995, %r994, %r984;
	shf.l.wrap.b32 	%r996, %r992, %r992, 5;
	add.s32 	%r997, %r996, %r977;
	add.s32 	%r998, %r997, %r995;
	add.s32 	%r999, %r998, %r352;
	add.s32 	%r1000, %r999, -899497514;
	shf.l.wrap.b32 	%r1001, %r984, %r984, 30;
	xor.b32  	%r1002, %r1001, %r993;
	xor.b32  	%r1003, %r1002, %r992;
	shf.l.wrap.b32 	%r1004, %r1000, %r1000, 5;
	add.s32 	%r1005, %r1004, %r985;
	add.s32 	%r1006, %r1005, %r1003;
	add.s32 	%r1007, %r1006, %r356;
	add.s32 	%r1008, %r1007, -899497514;
	shf.l.wrap.b32 	%r1009, %r992, %r992, 30;
	xor.b32  	%r1010, %r1009, %r1001;
	xor.b32  	%r1011, %r1010, %r1000;
	shf.l.wrap.b32 	%r1012, %r1008, %r1008, 5;
	add.s32 	%r1013, %r1012, %r993;
	add.s32 	%r1014, %r1013, %r1011;
	add.s32 	%r1015, %r1014, %r360;
	add.s32 	%r1016, %r1015, -899497514;
	shf.l.wrap.b32 	%r1017, %r1000, %r1000, 30;
	xor.b32  	%r1018, %r1017, %r1009;
	xor.b32  	%r1019, %r1018, %r1008;
	shf.l.wrap.b32 	%r1020, %r1016, %r1016, 5;
	add.s32 	%r1021, %r1020, %r1001;
	add.s32 	%r1022, %r1021, %r1019;
	add.s32 	%r1023, %r1022, %r364;
	add.s32 	%r1024, %r1023, -899497514;
	shf.l.wrap.b32 	%r1025, %r1008, %r1008, 30;
	xor.b32  	%r1026, %r1025, %r1017;
	xor.b32  	%r1027, %r1026, %r1016;
	shf.l.wrap.b32 	%r1028, %r1024, %r1024, 5;
	add.s32 	%r1029, %r1028, %r1009;
	add.s32 	%r1030, %r1029, %r1027;
	add.s32 	%r1031, %r1030, %r368;
	add.s32 	%r1032, %r1031, -899497514;
	shf.l.wrap.b32 	%r1033, %r1016, %r1016, 30;
	xor.b32  	%r1034, %r1033, %r1025;
	xor.b32  	%r1035, %r1034, %r1024;
	shf.l.wrap.b32 	%r1036, %r1032, %r1032, 5;
	add.s32 	%r1037, %r1036, %r1017;
	add.s32 	%r1038, %r1037, %r1035;
	add.s32 	%r1039, %r1038, %r372;
	add.s32 	%r1040, %r1039, -899497514;
	shf.l.wrap.b32 	%r1041, %r1024, %r1024, 30;
	xor.b32  	%r1042, %r1041, %r1033;
	xor.b32  	%r1043, %r1042, %r1032;
	shf.l.wrap.b32 	%r1044, %r1040, %r1040, 5;
	add.s32 	%r1045, %r1044, %r1025;
	add.s32 	%r1046, %r1045, %r1043;
	add.s32 	%r1047, %r1046, %r376;
	add.s32 	%r1048, %r1047, -899497514;
	shf.l.wrap.b32 	%r1049, %r1032, %r1032, 30;
	xor.b32  	%r1050, %r1049, %r1041;
	xor.b32  	%r1051, %r1050, %r1040;
	shf.l.wrap.b32 	%r1052, %r1048, %r1048, 5;
	add.s32 	%r1053, %r1052, %r1033;
	add.s32 	%r1054, %r1053, %r1051;
	add.s32 	%r1055, %r1054, %r380;
	add.s32 	%r1056, %r1055, -899497514;
	shf.l.wrap.b32 	%r1057, %r1040, %r1040, 30;
	xor.b32  	%r1058, %r1057, %r1049;
	xor.b32  	%r1059, %r1058, %r1048;
	shf.l.wrap.b32 	%r1060, %r1056, %r1056, 5;
	add.s32 	%r1061, %r1060, %r1041;
	add.s32 	%r1062, %r1061, %r1059;
	add.s32 	%r1063, %r1062, %r384;
	add.s32 	%r1064, %r1063, -899497514;
	shf.l.wrap.b32 	%r1065, %r1048, %r1048, 30;
	xor.b32  	%r1066, %r1065, %r1057;
	xor.b32  	%r1067, %r1066, %r1056;
	shf.l.wrap.b32 	%r1068, %r1064, %r1064, 5;
	add.s32 	%r1069, %r1068, %r1049;
	add.s32 	%r1070, %r1069, %r1067;
	add.s32 	%r1071, %r1070, %r388;
	add.s32 	%r1072, %r1071, -899497514;
	shf.l.wrap.b32 	%r1073, %r1056, %r1056, 30;
	xor.b32  	%r1074, %r1073, %r1065;
	xor.b32  	%r1075, %r1074, %r1064;
	shf.l.wrap.b32 	%r1076, %r1072, %r1072, 5;
	add.s32 	%r1077, %r1076, %r1057;
	add.s32 	%r1078, %r1077, %r1075;
	add.s32 	%r1079, %r1078, %r392;
	add.s32 	%r1080, %r1079, -899497514;
	shf.l.wrap.b32 	%r1081, %r1064, %r1064, 30;
	xor.b32  	%r1082, %r1081, %r1073;
	xor.b32  	%r1083, %r1082, %r1072;
	shf.l.wrap.b32 	%r1084, %r1080, %r1080, 5;
	add.s32 	%r1085, %r1084, %r1065;
	add.s32 	%r1086, %r1085, %r1083;
	add.s32 	%r1087, %r1086, %r396;
	add.s32 	%r1088, %r1087, -899497514;
	shf.l.wrap.b32 	%r1089, %r1072, %r1072, 30;
	xor.b32  	%r1090, %r1089, %r1081;
	xor.b32  	%r1091, %r1090, %r1080;
	shf.l.wrap.b32 	%r1092, %r1088, %r1088, 5;
	add.s32 	%r1093, %r1092, %r1073;
	add.s32 	%r1094, %r1093, %r1091;
	add.s32 	%r1095, %r1094, %r400;
	add.s32 	%r1096, %r1095, -899497514;
	shf.l.wrap.b32 	%r1097, %r1080, %r1080, 30;
	xor.b32  	%r1098, %r1097, %r1089;
	xor.b32  	%r1099, %r1098, %r1088;
	shf.l.wrap.b32 	%r1100, %r1096, %r1096, 5;
	add.s32 	%r1101, %r1100, %r1081;
	add.s32 	%r1102, %r1101, %r1099;
	add.s32 	%r1103, %r1102, %r404;
	shf.l.wrap.b32 	%r1104, %r1088, %r1088, 30;
	add.s32 	%r1105, %r1103, 833086679;
	add.s32 	%r1106, %r1095, -1171231393;
	add.s32 	%r1107, %r1104, -1732584194;
	add.s32 	%r1108, %r1097, 271733878;
	add.s32 	%r1109, %r1089, -1009589776;
	shr.u32 	%r1110, %r1105, 24;
	st.global.u8 	[%rd9], %r1110;
	shr.u32 	%r1111, %r1105, 16;
	st.global.u8 	[%rd9+1], %r1111;
	shr.u32 	%r1112, %r1105, 8;
	st.global.u8 	[%rd9+2], %r1112;
	st.global.u8 	[%rd9+3], %r1105;
	shr.u32 	%r1113, %r1106, 24;
	st.global.u8 	[%rd9+4], %r1113;
	shr.u32 	%r1114, %r1106, 16;
	st.global.u8 	[%rd9+5], %r1114;
	shr.u32 	%r1115, %r1106, 8;
	st.global.u8 	[%rd9+6], %r1115;
	st.global.u8 	[%rd9+7], %r1106;
	shr.u32 	%r1116, %r1107, 24;
	st.global.u8 	[%rd9+8], %r1116;
	shr.u32 	%r1117, %r1107, 16;
	st.global.u8 	[%rd9+9], %r1117;
	shr.u32 	%r1118, %r1107, 8;
	st.global.u8 	[%rd9+10], %r1118;
	st.global.u8 	[%rd9+11], %r1107;
	shr.u32 	%r1119, %r1108, 24;
	st.global.u8 	[%rd9+12], %r1119;
	shr.u32 	%r1120, %r1108, 16;
	st.global.u8 	[%rd9+13], %r1120;
	shr.u32 	%r1121, %r1108, 8;
	st.global.u8 	[%rd9+14], %r1121;
	st.global.u8 	[%rd9+15], %r1108;
	shr.u32 	%r1122, %r1109, 24;
	st.global.u8 	[%rd9+16], %r1122;
	shr.u32 	%r1123, %r1109, 16;
	st.global.u8 	[%rd9+17], %r1123;
	shr.u32 	%r1124, %r1109, 8;
	st.global.u8 	[%rd9+18], %r1124;
	st.global.u8 	[%rd9+19], %r1109;
$L__BB18_2:
	ret;

}
	// .globl	_Z11sha1_kernelILi19EEvPKhPhm
.visible .entry _Z11sha1_kernelILi19EEvPKhPhm(
	.param .u64 .ptr .align 1 _Z11sha1_kernelILi19EEvPKhPhm_param_0,
	.param .u64 .ptr .align 1 _Z11sha1_kernelILi19EEvPKhPhm_param_1,
	.param .u64 _Z11sha1_kernelILi19EEvPKhPhm_param_2
)
{
	.reg .pred 	%p<2>;
	.reg .b16 	%rs<17>;
	.reg .b32 	%r<1125>;
	.reg .b64 	%rd<10>;

	ld.param.u64 	%rd2, [_Z11sha1_kernelILi19EEvPKhPhm_param_0];
	ld.param.u64 	%rd3, [_Z11sha1_kernelILi19EEvPKhPhm_param_1];
	ld.param.u64 	%rd4, [_Z11sha1_kernelILi19EEvPKhPhm_param_2];
	mov.u32 	%r1, %ctaid.x;
	mov.u32 	%r2, %ntid.x;
	mov.u32 	%r3, %tid.x;
	mad.lo.s32 	%r4, %r1, %r2, %r3;
	cvt.u64.u32 	%rd1, %r4;
	setp.le.u64 	%p1, %rd4, %rd1;
	@%p1 bra 	$L__BB19_2;
	cvta.to.global.u64 	%rd5, %rd3;
	cvta.to.global.u64 	%rd6, %rd2;
	shl.b64 	%rd7, %rd1, 6;
	add.s64 	%rd8, %rd6, %rd7;
	mad.lo.s64 	%rd9, %rd1, 20, %rd5;
	ld.global.u8 	%r5, [%rd8];
	shl.b32 	%r6, %r5, 24;
	ld.global.u8 	%r7, [%rd8+1];
	shl.b32 	%r8, %r7, 16;
	or.b32  	%r9, %r8, %r6;
	ld.global.u8 	%rs1, [%rd8+2];
	mul.wide.u16 	%r10, %rs1, 256;
	or.b32  	%r11, %r9, %r10;
	ld.global.u8 	%r12, [%rd8+3];
	or.b32  	%r13, %r11, %r12;
	ld.global.u8 	%r14, [%rd8+4];
	shl.b32 	%r15, %r14, 24;
	ld.global.u8 	%r16, [%rd8+5];
	shl.b32 	%r17, %r16, 16;
	or.b32  	%r18, %r17, %r15;
	ld.global.u8 	%rs2, [%rd8+6];
	mul.wide.u16 	%r19, %rs2, 256;
	or.b32  	%r20, %r18, %r19;
	ld.global.u8 	%r21, [%rd8+7];
	or.b32  	%r22, %r20, %r21;
	ld.global.u8 	%r23, [%rd8+8];
	shl.b32 	%r24, %r23, 24;
	ld.global.u8 	%r25, [%rd8+9];
	shl.b32 	%r26, %r25, 16;
	or.b32  	%r27, %r26, %r24;
	ld.global.u8 	%rs3, [%rd8+10];
	mul.wide.u16 	%r28, %rs3, 256;
	or.b32  	%r29, %r27, %r28;
	ld.global.u8 	%r30, [%rd8+11];
	or.b32  	%r31, %r29, %r30;
	ld.global.u8 	%r32, [%rd8+12];
	shl.b32 	%r33, %r32, 24;
	ld.global.u8 	%r34, [%rd8+13];
	shl.b32 	%r35, %r34, 16;
	or.b32  	%r36, %r35, %r33;
	ld.global.u8 	%rs4, [%rd8+14];
	mul.wide.u16 	%r37, %rs4, 256;
	or.b32  	%r38, %r36, %r37;
	ld.global.u8 	%r39, [%rd8+15];
	or.b32  	%r40, %r38, %r39;
	ld.global.u8 	%r41, [%rd8+16];
	shl.b32 	%r42, %r41, 24;
	ld.global.u8 	%r43, [%rd8+17];
	shl.b32 	%r44, %r43, 16;
	or.b32  	%r45, %r44, %r42;
	ld.global.u8 	%rs5, [%rd8+18];
	mul.wide.u16 	%r46, %rs5, 256;
	or.b32  	%r47, %r45, %r46;
	ld.global.u8 	%r48, [%rd8+19];
	or.b32  	%r49, %r47, %r48;
	ld.global.u8 	%r50, [%rd8+20];
	shl.b32 	%r51, %r50, 24;
	ld.global.u8 	%r52, [%rd8+21];
	shl.b32 	%r53, %r52, 16;
	or.b32  	%r54, %r53, %r51;
	ld.global.u8 	%rs6, [%rd8+22];
	mul.wide.u16 	%r55, %rs6, 256;
	or.b32  	%r56, %r54, %r55;
	ld.global.u8 	%r57, [%rd8+23];
	or.b32  	%r58, %r56, %r57;
	ld.global.u8 	%r59, [%rd8+24];
	shl.b32 	%r60, %r59, 24;
	ld.global.u8 	%r61, [%rd8+25];
	shl.b32 	%r62, %r61, 16;
	or.b32  	%r63, %r62, %r60;
	ld.global.u8 	%rs7, [%rd8+26];
	mul.wide.u16 	%r64, %rs7, 256;
	or.b32  	%r65, %r63, %r64;
	ld.global.u8 	%r66, [%rd8+27];
	or.b32  	%r67, %r65, %r66;
	ld.global.u8 	%r68, [%rd8+28];
	shl.b32 	%r69, %r68, 24;
	ld.global.u8 	%r70, [%rd8+29];
	shl.b32 	%r71, %r70, 16;
	or.b32  	%r72, %r71, %r69;
	ld.global.u8 	%rs8, [%rd8+30];
	mul.wide.u16 	%r73, %rs8, 256;
	or.b32  	%r74, %r72, %r73;
	ld.global.u8 	%r75, [%rd8+31];
	or.b32  	%r76, %r74, %r75;
	ld.global.u8 	%r77, [%rd8+32];
	shl.b32 	%r78, %r77, 24;
	ld.global.u8 	%r79, [%rd8+33];
	shl.b32 	%r80, %r79, 16;
	or.b32  	%r81, %r80, %r78;
	ld.global.u8 	%rs9, [%rd8+34];
	mul.wide.u16 	%r82, %rs9, 256;
	or.b32  	%r83, %r81, %r82;
	ld.global.u8 	%r84, [%rd8+35];
	or.b32  	%r85, %r83, %r84;
	ld.global.u8 	%r86, [%rd8+36];
	shl.b32 	%r87, %r86, 24;
	ld.global.u8 	%r88, [%rd8+37];
	shl.b32 	%r89, %r88, 16;
	or.b32  	%r90, %r89, %r87;
	ld.global.u8 	%rs10, [%rd8+38];
	mul.wide.u16 	%r91, %rs10, 256;
	or.b32  	%r92, %r90, %r91;
	ld.global.u8 	%r93, [%rd8+39];
	or.b32  	%r94, %r92, %r93;
	ld.global.u8 	%r95, [%rd8+40];
	shl.b32 	%r96, %r95, 24;
	ld.global.u8 	%r97, [%rd8+41];
	shl.b32 	%r98, %r97, 16;
	or.b32  	%r99, %r98, %r96;
	ld.global.u8 	%rs11, [%rd8+42];
	mul.wide.u16 	%r100, %rs11, 256;
	or.b32  	%r101, %r99, %r100;
	ld.global.u8 	%r102, [%rd8+43];
	or.b32  	%r103, %r101, %r102;
	ld.global.u8 	%r104, [%rd8+44];
	shl.b32 	%r105, %r104, 24;
	ld.global.u8 	%r106, [%rd8+45];
	shl.b32 	%r107, %r106, 16;
	or.b32  	%r108, %r107, %r105;
	ld.global.u8 	%rs12, [%rd8+46];
	mul.wide.u16 	%r109, %rs12, 256;
	or.b32  	%r110, %r108, %r109;
	ld.global.u8 	%r111, [%rd8+47];
	or.b32  	%r112, %r110, %r111;
	ld.global.u8 	%r113, [%rd8+48];
	shl.b32 	%r114, %r113, 24;
	ld.global.u8 	%r115, [%rd8+49];
	shl.b32 	%r116, %r115, 16;
	or.b32  	%r117, %r116, %r114;
	ld.global.u8 	%rs13, [%rd8+50];
	mul.wide.u16 	%r118, %rs13, 256;
	or.b32  	%r119, %r117, %r118;
	ld.global.u8 	%r120, [%rd8+51];
	or.b32  	%r121, %r119, %r120;
	ld.global.u8 	%r122, [%rd8+52];
	shl.b32 	%r123, %r122, 24;
	ld.global.u8 	%r124, [%rd8+53];
	shl.b32 	%r125, %r124, 16;
	or.b32  	%r126, %r125, %r123;
	ld.global.u8 	%rs14, [%rd8+54];
	mul.wide.u16 	%r127, %rs14, 256;
	or.b32  	%r128, %r126, %r127;
	ld.global.u8 	%r129, [%rd8+55];
	or.b32  	%r130, %r128, %r129;
	ld.global.u8 	%r131, [%rd8+56];
	shl.b32 	%r132, %r131, 24;
	ld.global.u8 	%r133, [%rd8+57];
	shl.b32 	%r134, %r133, 16;
	or.b32  	%r135, %r134, %r132;
	ld.global.u8 	%rs15, [%rd8+58];
	mul.wide.u16 	%r136, %rs15, 256;
	or.b32  	%r137, %r135, %r136;
	ld.global.u8 	%r138, [%rd8+59];
	or.b32  	%r139, %r137, %r138;
	ld.global.u8 	%r140, [%rd8+60];
	shl.b32 	%r141, %r140, 24;
	ld.global.u8 	%r142, [%rd8+61];
	shl.b32 	%r143, %r142, 16;
	or.b32  	%r144, %r143, %r141;
	ld.global.u8 	%rs16, [%rd8+62];
	mul.wide.u16 	%r145, %rs16, 256;
	or.b32  	%r146, %r144, %r145;
	ld.global.u8 	%r147, [%rd8+63];
	or.b32  	%r148, %r146, %r147;
	xor.b32  	%r149, %r85, %r130;
	xor.b32  	%r150, %r149, %r31;
	xor.b32  	%r151, %r150, %r13;
	shf.l.wrap.b32 	%r152, %r151, %r151, 1;
	xor.b32  	%r153, %r94, %r139;
	xor.b32  	%r154, %r153, %r40;
	xor.b32  	%r155, %r154, %r22;
	shf.l.wrap.b32 	%r156, %r155, %r155, 1;
	xor.b32  	%r157, %r103, %r148;
	xor.b32  	%r158, %r157, %r49;
	xor.b32  	%r159, %r158, %r31;
	shf.l.wrap.b32 	%r160, %r159, %r159, 1;
	xor.b32  	%r161, %r112, %r152;
	xor.b32  	%r162, %r161, %r58;
	xor.b32  	%r163, %r162, %r40;
	shf.l.wrap.b32 	%r164, %r163, %r163, 1;
	xor.b32  	%r165, %r121, %r156;
	xor.b32  	%r166, %r165, %r67;
	xor.b32  	%r167, %r166, %r49;
	shf.l.wrap.b32 	%r168, %r167, %r167, 1;
	xor.b32  	%r169, %r130, %r160;
	xor.b32  	%r170, %r169, %r76;
	xor.b32  	%r171, %r170, %r58;
	shf.l.wrap.b32 	%r172, %r171, %r171, 1;
	xor.b32  	%r173, %r139, %r164;
	xor.b32  	%r174, %r173, %r85;
	xor.b32  	%r175, %r174, %r67;
	shf.l.wrap.b32 	%r176, %r175, %r175, 1;
	xor.b32  	%r177, %r148, %r168;
	xor.b32  	%r178, %r177, %r94;
	xor.b32  	%r179, %r178, %r76;
	shf.l.wrap.b32 	%r180, %r179, %r179, 1;
	xor.b32  	%r181, %r152, %r172;
	xor.b32  	%r182, %r181, %r103;
	xor.b32  	%r183, %r182, %r85;
	shf.l.wrap.b32 	%r184, %r183, %r183, 1;
	xor.b32  	%r185, %r156, %r176;
	xor.b32  	%r186, %r185, %r112;
	xor.b32  	%r187, %r186, %r94;
	shf.l.wrap.b32 	%r188, %r187, %r187, 1;
	xor.b32  	%r189, %r160, %r180;
	xor.b32  	%r190, %r189, %r121;
	xor.b32  	%r191, %r190, %r103;
	shf.l.wrap.b32 	%r192, %r191, %r191, 1;
	xor.b32  	%r193, %r164, %r184;
	xor.b32  	%r194, %r193, %r130;
	xor.b32  	%r195, %r194, %r112;
	shf.l.wrap.b32 	%r196, %r195, %r195, 1;
	xor.b32  	%r197, %r168, %r188;
	xor.b32  	%r198, %r197, %r139;
	xor.b32  	%r199, %r198, %r121;
	shf.l.wrap.b32 	%r200, %r199, %r199, 1;
	xor.b32  	%r201, %r172, %r192;
	xor.b32  	%r202, %r201, %r148;
	xor.b32  	%r203, %r202, %r130;
	shf.l.wrap.b32 	%r204, %r203, %r203, 1;
	xor.b32  	%r205, %r176, %r196;
	xor.b32  	%r206, %r205, %r152;
	xor.b32  	%r207, %r206, %r139;
	shf.l.wrap.b32 	%r208, %r207, %r207, 1;
	xor.b32  	%r209, %r180, %r200;
	xor.b32  	%r210, %r209, %r156;
	xor.b32  	%r211, %r210, %r148;
	shf.l.wrap.b32 	%r212, %r211, %r211, 1;
	xor.b32  	%r213, %r184, %r204;
	xor.b32  	%r214, %r213, %r160;
	xor.b32  	%r215, %r214, %r152;
	shf.l.wrap.b32 	%r216, %r215, %r215, 1;
	xor.b32  	%r217, %r188, %r208;
	xor.b32  	%r218, %r217, %r164;
	xor.b32  	%r219, %r218, %r156;
	shf.l.wrap.b32 	%r220, %r219, %r219, 1;
	xor.b32  	%r221, %r192, %r212;
	xor.b32  	%r222, %r221, %r168;
	xor.b32  	%r223, %r222, %r160;
	shf.l.wrap.b32 	%r224, %r223, %r223, 1;
	xor.b32  	%r225, %r196, %r216;
	xor.b32  	%r226, %r225, %r172;
	xor.b32  	%r227, %r226, %r164;
	shf.l.wrap.b32 	%r228, %r227, %r227, 1;
	xor.b32  	%r229, %r200, %r220;
	xor.b32  	%r230, %r229, %r176;
	xor.b32  	%r231, %r230, %r168;
	shf.l.wrap.b32 	%r232, %r231, %r231, 1;
	xor.b32  	%r233, %r204, %r224;
	xor.b32  	%r234, %r233, %r180;
	xor.b32  	%r235, %r234, %r172;
	shf.l.wrap.b32 	%r236, %r235, %r235, 1;
	xor.b32  	%r237, %r208, %r228;
	xor.b32  	%r238, %r237, %r184;
	xor.b32  	%r239, %r238, %r176;
	shf.l.wrap.b32 	%r240, %r239, %r239, 1;
	xor.b32  	%r241, %r212, %r232;
	xor.b32  	%r242, %r241, %r188;
	xor.b32  	%r243, %r242, %r180;
	shf.l.wrap.b32 	%r244, %r243, %r243, 1;
	xor.b32  	%r245, %r216, %r236;
	xor.b32  	%r246, %r245, %r192;
	xor.b32  	%r247, %r246, %r184;
	shf.l.wrap.b32 	%r248, %r247, %r247, 1;
	xor.b32  	%r249, %r220, %r240;
	xor.b32  	%r250, %r249, %r196;
	xor.b32  	%r251, %r250, %r188;
	shf.l.wrap.b32 	%r252, %r251, %r251, 1;
	xor.b32  	%r253, %r224, %r244;
	xor.b32  	%r254, %r253, %r200;
	xor.b32  	%r255, %r254, %r192;
	shf.l.wrap.b32 	%r256, %r255, %r255, 1;
	xor.b32  	%r257, %r228, %r248;
	xor.b32  	%r258, %r257, %r204;
	xor.b32  	%r259, %r258, %r196;
	shf.l.wrap.b32 	%r260, %r259, %r259, 1;
	xor.b32  	%r261, %r232, %r252;
	xor.b32  	%r262, %r261, %r208;
	xor.b32  	%r263, %r262, %r200;
	shf.l.wrap.b32 	%r264, %r263, %r263, 1;
	xor.b32  	%r265, %r236, %r256;
	xor.b32  	%r266, %r265, %r212;
	xor.b32  	%r267, %r266, %r204;
	shf.l.wrap.b32 	%r268, %r267, %r267, 1;
	xor.b32  	%r269, %r240, %r260;
	xor.b32  	%r270, %r269, %r216;
	xor.b32  	%r271, %r270, %r208;
	shf.l.wrap.b32 	%r272, %r271, %r271, 1;
	xor.b32  	%r273, %r244, %r264;
	xor.b32  	%r274, %r273, %r220;
	xor.b32  	%r275, %r274, %r212;
	shf.l.wrap.b32 	%r276, %r275, %r275, 1;
	xor.b32  	%r277, %r248, %r268;
	xor.b32  	%r278, %r277, %r224;
	xor.b32  	%r279, %r278, %r216;
	shf.l.wrap.b32 	%r280, %r279, %r279, 1;
	xor.b32  	%r281, %r252, %r272;
	xor.b32  	%r282, %r281, %r228;
	xor.b32  	%r283, %r282, %r220;
	shf.l.wrap.b32 	%r284, %r283, %r283, 1;
	xor.b32  	%r285, %r256, %r276;
	xor.b32  	%r286, %r285, %r232;
	xor.b32  	%r287, %r286, %r224;
	shf.l.wrap.b32 	%r288, %r287, %r287, 1;
	xor.b32  	%r289, %r260, %r280;
	xor.b32  	%r290, %r289, %r236;
	xor.b32  	%r291, %r290, %r228;
	shf.l.wrap.b32 	%r292, %r291, %r291, 1;
	xor.b32  	%r293, %r264, %r284;
	xor.b32  	%r294, %r293, %r240;
	xor.b32  	%r295, %r294, %r232;
	shf.l.wrap.b32 	%r296, %r295, %r295, 1;
	xor.b32  	%r297, %r268, %r288;
	xor.b32  	%r298, %r297, %r244;
	xor.b32  	%r299, %r298, %r236;
	shf.l.wrap.b32 	%r300, %r299, %r299, 1;
	xor.b32  	%r301, %r272, %r292;
	xor.b32  	%r302, %r301, %r248;
	xor.b32  	%r303, %r302, %r240;
	shf.l.wrap.b32 	%r304, %r303, %r303, 1;
	xor.b32  	%r305, %r276, %r296;
	xor.b32  	%r306, %r305, %r252;
	xor.b32  	%r307, %r306, %r244;
	shf.l.wrap.b32 	%r308, %r307, %r307, 1;
	xor.b32  	%r309, %r280, %r300;
	xor.b32  	%r310, %r309, %r256;
	xor.b32  	%r311, %r310, %r248;
	shf.l.wrap.b32 	%r312, %r311, %r311, 1;
	xor.b32  	%r313, %r284, %r304;
	xor.b32  	%r314, %r313, %r260;
	xor.b32  	%r315, %r314, %r252;
	shf.l.wrap.b32 	%r316, %r315, %r315, 1;
	xor.b32  	%r317, %r288, %r308;
	xor.b32  	%r318, %r317, %r264;
	xor.b32  	%r319, %r318, %r256;
	shf.l.wrap.b32 	%r320, %r319, %r319, 1;
	xor.b32  	%r321, %r292, %r312;
	xor.b32  	%r322, %r321, %r268;
	xor.b32  	%r323, %r322, %r260;
	shf.l.wrap.b32 	%r324, %r323, %r323, 1;
	xor.b32  	%r325, %r296, %r316;
	xor.b32  	%r326, %r325, %r272;
	xor.b32  	%r327, %r326, %r264;
	shf.l.wrap.b32 	%r328, %r327, %r327, 1;
	xor.b32  	%r329, %r300, %r320;
	xor.b32  	%r330, %r329, %r276;
	xor.b32  	%r331, %r330, %r268;
	shf.l.wrap.b32 	%r332, %r331, %r331, 1;
	xor.b32  	%r333, %r304, %r324;
	xor.b32  	%r334, %r333, %r280;
	xor.b32  	%r335, %r334, %r272;
	shf.l.wrap.b32 	%r336, %r335, %r335, 1;
	xor.b32  	%r337, %r308, %r328;
	xor.b32  	%r338, %r337, %r284;
	xor.b32  	%r339, %r338, %r276;
	shf.l.wrap.b32 	%r340, %r339, %r339, 1;
	xor.b32  	%r341, %r312, %r332;
	xor.b32  	%r342, %r341, %r288;
	xor.b32  	%r343, %r342, %r280;
	shf.l.wrap.b32 	%r344, %r343, %r343, 1;
	xor.b32  	%r345, %r316, %r336;
	xor.b32  	%r346, %r345, %r292;
	xor.b32  	%r347, %r346, %r284;
	shf.l.wrap.b32 	%r348, %r347, %r347, 1;
	xor.b32  	%r349, %r320, %r340;
	xor.b32  	%r350, %r349, %r296;
	xor.b32  	%r351, %r350, %r288;
	shf.l.wrap.b32 	%r352, %r351, %r351, 1;
	xor.b32  	%r353, %r324, %r344;
	xor.b32  	%r354, %r353, %r300;
	xor.b32  	%r355, %r354, %r292;
	shf.l.wrap.b32 	%r356, %r355, %r355, 1;
	xor.b32  	%r357, %r328, %r348;
	xor.b32  	%r358, %r357, %r304;
	xor.b32  	%r359, %r358, %r296;
	shf.l.wrap.b32 	%r360, %r359, %r359, 1;
	xor.b32  	%r361, %r332, %r352;
	xor.b32  	%r362, %r361, %r308;
	xor.b32  	%r363, %r362, %r300;
	shf.l.wrap.b32 	%r364, %r363, %r363, 1;
	xor.b32  	%r365, %r336, %r356;
	xor.b32  	%r366, %r365, %r312;
	xor.b32  	%r367, %r366, %r304;
	shf.l.wrap.b32 	%r368, %r367, %r367, 1;
	xor.b32  	%r369, %r340, %r360;
	xor.b32  	%r370, %r369, %r316;
	xor.b32  	%r371, %r370, %r308;
	shf.l.wrap.b32 	%r372, %r371, %r371, 1;
	xor.b32  	%r373, %r344, %r364;
	xor.b32  	%r374, %r373, %r320;
	xor.b32  	%r375, %r374, %r312;
	shf.l.wrap.b32 	%r376, %r375, %r375, 1;
	xor.b32  	%r377, %r348, %r368;
	xor.b32  	%r378, %r377, %r324;
	xor.b32  	%r379, %r378, %r316;
	shf.l.wrap.b32 	%r380, %r379, %r379, 1;
	xor.b32  	%r381, %r352, %r372;
	xor.b32  	%r382, %r381, %r328;
	xor.b32  	%r383, %r382, %r320;
	shf.l.wrap.b32 	%r384, %r383, %r383, 1;
	xor.b32  	%r385, %r356, %r376;
	xor.b32  	%r386, %r385, %r332;
	xor.b32  	%r387, %r386, %r324;
	shf.l.wrap.b32 	%r388, %r387, %r387, 1;
	xor.b32  	%r389, %r360, %r380;
	xor.b32  	%r390, %r389, %r336;
	xor.b32  	%r391, %r390, %r328;
	shf.l.wrap.b32 	%r392, %r391, %r391, 1;
	xor.b32  	%r393, %r364, %r384;
	xor.b32  	%r394, %r393, %r340;
	xor.b32  	%r395, %r394, %r332;
	shf.l.wrap.b32 	%r396, %r395, %r395, 1;
	xor.b32  	%r397, %r368, %r388;
	xor.b32  	%r398, %r397, %r344;
	xor.b32  	%r399, %r398, %r336;
	shf.l.wrap.b32 	%r400, %r399, %r399, 1;
	xor.b32  	%r401, %r372, %r392;
	xor.b32  	%r402, %r401, %r348;
	xor.b32  	%r403, %r402, %r340;
	shf.l.wrap.b32 	%r404, %r403, %r403, 1;
	add.s32 	%r405, %r13, -1615554381;
	shf.l.wrap.b32 	%r406, %r405, %r405, 5;
	add.s32 	%r407, %r406, %r22;
	add.s32 	%r408, %r407, 1722862861;
	not.b32 	%r409, %r408;
	and.b32  	%r410, %r405, 1506887872;
	sub.s32 	%r411, 1615554380, %r13;
	and.b32  	%r412, %r411, 2079550178;
	or.b32  	%r413, %r410, %r412;
	shf.l.wrap.b32 	%r414, %r408, %r408, 5;
	add.s32 	%r415, %r414, %r413;
	add.s32 	%r416, %r415, %r31;
	add.s32 	%r417, %r416, -214083945;
	shf.l.wrap.b32 	%r418, %r405, %r405, 30;
	and.b32  	%r419, %r408, %r418;
	and.b32  	%r420, %r409, 1506887872;
	or.b32  	%r421, %r419, %r420;
	shf.l.wrap.b32 	%r422, %r417, %r417, 5;
	add.s32 	%r423, %r422, %r421;
	add.s32 	%r424, %r423, %r40;
	add.s32 	%r425, %r424, -696916869;
	shf.l.wrap.b32 	%r426, %r408, %r408, 30;
	and.b32  	%r427, %r417, %r426;
	not.b32 	%r428, %r417;
	and.b32  	%r429, %r418, %r428;
	or.b32  	%r430, %r427, %r429;
	shf.l.wrap.b32 	%r431, %r425, %r425, 5;
	add.s32 	%r432, %r431, %r430;
	add.s32 	%r433, %r432, %r49;
	add.s32 	%r434, %r433, -1269579175;
	shf.l.wrap.b32 	%r435, %r417, %r417, 30;
	and.b32  	%r436, %r425, %r435;
	not.b32 	%r437, %r425;
	and.b32  	%r438, %r426, %r437;
	or.b32  	%r439, %r436, %r438;
	shf.l.wrap.b32 	%r440, %r434, %r434, 5;
	add.s32 	%r441, %r440, %r418;
	add.s32 	%r442, %r441, %r439;
	add.s32 	%r443, %r442, %r58;
	add.s32 	%r444, %r443, 1518500249;
	shf.l.wrap.b32 	%r445, %r425, %r425, 30;
	and.b32  	%r446, %r434, %r445;
	not.b32 	%r447, %r434;
	and.b32  	%r448, %r435, %r447;
	or.b32  	%r449, %r446, %r448;
	shf.l.wrap.b32 	%r450, %r444, %r444, 5;
	add.s32 	%r451, %r450, %r426;
	add.s32 	%r452, %r451, %r449;
	add.s32 	%r453, %r452, %r67;
	add.s32 	%r454, %r453, 1518500249;
	shf.l.wrap.b32 	%r455, %r434, %r434, 30;
	and.b32  	%r456, %r444, %r455;
	not.b32 	%r457, %r444;
	and.b32  	%r458, %r445, %r457;
	or.b32  	%r459, %r456, %r458;
	shf.l.wrap.b32 	%r460, %r454, %r454, 5;
	add.s32 	%r461, %r460, %r435;
	add.s32 	%r462, %r461, %r459;
	add.s32 	%r463, %r462, %r76;
	add.s32 	%r464, %r463, 1518500249;
	shf.l.wrap.b32 	%r465, %r444, %r444, 30;
	and.b32  	%r466, %r454, %r465;
	not.b32 	%r467, %r454;
	and.b32  	%r468, %r455, %r467;
	or.b32  	%r469, %r466, %r468;
	shf.l.wrap.b32 	%r470, %r464, %r464, 5;
	add.s32 	%r471, %r470, %r445;
	add.s32 	%r472, %r471, %r469;
	add.s32 	%r473, %r472, %r85;
	add.s32 	%r474, %r473, 1518500249;
	shf.l.wrap.b32 	%r475, %r454, %r454, 30;
	and.b32  	%r476, %r464, %r475;
	not.b32 	%r477, %r464;
	and.b32  	%r478, %r465, %r477;
	or.b32  	%r479, %r476, %r478;
	shf.l.wrap.b32 	%r480, %r474, %r474, 5;
	add.s32 	%r481, %r480, %r455;
	add.s32 	%r482, %r481, %r479;
	add.s32 	%r483, %r482, %r94;
	add.s32 	%r484, %r483, 1518500249;
	shf.l.wrap.b32 	%r485, %r464, %r464, 30;
	and.b32  	%r486, %r474, %r485;
	not.b32 	%r487, %r474;
	and.b32  	%r488, %r475, %r487;
	or.b32  	%r489, %r486, %r488;
	shf.l.wrap.b32 	%r490, %r484, %r484, 5;
	add.s32 	%r491, %r490, %r465;
	add.s32 	%r492, %r491, %r489;
	add.s32 	%r493, %r492, %r103;
	add.s32 	%r494, %r493, 1518500249;
	shf.l.wrap.b32 	%r495, %r474, %r474, 30;
	and.b32  	%r496, %r484, %r495;
	not.b32 	%r497, %r484;
	and.b32  	%r498, %r485, %r497;
	or.b32  	%r499, %r496, %r498;
	shf.l.wrap.b32 	%r500, %r494, %r494, 5;
	add.s32 	%r501, %r500, %r475;
	add.s32 	%r502, %r501, %r499;
	add.s32 	%r503, %r502, %r112;
	add.s32 	%r504, %r503, 1518500249;
	shf.l.wrap.b32 	%r505, %r484, %r484, 30;
	and.b32  	%r506, %r494, %r505;
	not.b32 	%r507, %r494;
	and.b32  	%r508, %r495, %r507;
	or.b32  	%r509, %r506, %r508;
	shf.l.wrap.b32 	%r510, %r504, %r504, 5;
	add.s32 	%r511, %r510, %r485;
	add.s32 	%r512, %r511, %r509;
	add.s32 	%r513, %r512, %r121;
	add.s32 	%r514, %r513, 1518500249;
	shf.l.wrap.b32 	%r515, %r494, %r494, 30;
	and.b32  	%r516, %r504, %r515;
	not.b32 	%r517, %r504;
	and.b32  	%r518, %r505, %r517;
	or.b32  	%r519, %r516, %r518;
	shf.l.wrap.b32 	%r520, %r514, %r514, 5;
	add.s32 	%r521, %r520, %r495;
	add.s32 	%r522, %r521, %r519;
	add.s32 	%r523, %r522, %r130;
	add.s32 	%r524, %r523, 1518500249;
	shf.l.wrap.b32 	%r525, %r504, %r504, 30;
	and.b32  	%r526, %r514, %r525;
	not.b32 	%r527, %r514;
	and.b32  	%r528, %r515, %r527;
	or.b32  	%r529, %r526, %r528;
	shf.l.wrap.b32 	%r530, %r524, %r524, 5;
	add.s32 	%r531, %r530, %r505;
	add.s32 	%r532, %r531, %r529;
	add.s32 	%r533, %r532, %r139;
	add.s32 	%r534, %r533, 1518500249;
	shf.l.wrap.b32 	%r535, %r514, %r514, 30;
	and.b32  	%r536, %r524, %r535;
	not.b32 	%r537, %r524;
	and.b32  	%r538, %r525, %r537;
	or.b32  	%r539, %r536, %r538;
	shf.l.wrap.b32 	%r540, %r534, %r534, 5;
	add.s32 	%r541, %r540, %r515;
	add.s32 	%r542, %r541, %r539;
	add.s32 	%r543, %r542, %r148;
	add.s32 	%r544, %r543, 1518500249;
	shf.l.wrap.b32 	%r545, %r524, %r524, 30;
	and.b32  	%r546, %r534, %r545;
	not.b32 	%r547, %r534;
	and.b32  	%r548, %r535, %r547;
	or.b32  	%r549, %r546, %r548;
	shf.l.wrap.b32 	%r550, %r544, %r544, 5;
	add.s32 	%r551, %r550, %r525;
	add.s32 	%r552, %r551, %r549;
	add.s32 	%r553, %r552, %r152;
	add.s32 	%r554, %r553, 1518500249;
	shf.l.wrap.b32 	%r555, %r534, %r534, 30;
	and.b32  	%r556, %r544, %r555;
	not.b32 	%r557, %r544;
	and.b32  	%r558, %r545, %r557;
	or.b32  	%r559, %r556, %r558;
	shf.l.wrap.b32 	%r560, %r554, %r554, 5;
	add.s32 	%r561, %r560, %r535;
	add.s32 	%r562, %r561, %r559;
	add.s32 	%r563, %r562, %r156;
	add.s32 	%r564, %r563, 1518500249;
	shf.l.wrap.b32 	%r565, %r544, %r544, 30;
	and.b32  	%r566, %r554, %r565;
	not.b32 	%r567, %r554;
	and.b32  	%r568, %r555, %r567;
	or.b32  	%r569, %r566, %r568;
	shf.l.wrap.b32 	%r570, %r564, %r564, 5;
	add.s32 	%r571, %r570, %r545;
	add.s32 	%r572, %r571, %r569;
	add.s32 	%r573, %r572, %r160;
	add.s32 	%r574, %r573, 1518500249;
	shf.l.wrap.b32 	%r575, %r554, %r554, 30;
	and.b32  	%r576, %r564, %r575;
	not.b32 	%r577, %r564;
	and.b32  	%r578, %r565, %r577;
	or.b32  	%r579, %r576, %r578;
	shf.l.wrap.b32 	%r580, %r574, %r574, 5;
	add.s32 	%r581, %r580, %r555;
	add.s32 	%r582, %r581, %r579;
	add.s32 	%r583, %r582, %r164;
	add.s32 	%r584, %r583, 1518500249;
	shf.l.wrap.b32 	%r585, %r564, %r564, 30;
	xor.b32  	%r586, %r585, %r575;
	xor.b32  	%r587, %r586, %r574;
	shf.l.wrap.b32 	%r588, %r584, %r584, 5;
	add.s32 	%r589, %r588, %r565;
	add.s32 	%r590, %r589, %r587;
	add.s32 	%r591, %r590, %r168;
	add.s32 	%r592, %r591, 1859775393;
	shf.l.wrap.b32 	%r593, %r574, %r574, 30;
	xor.b32  	%r594, %r593, %r585;
	xor.b32  	%r595, %r594, %r584;
	shf.l.wrap.b32 	%r596, %r592, %r592, 5;
	add.s32 	%r597, %r596, %r575;
	add.s32 	%r598, %r597, %r595;
	add.s32 	%r599, %r598, %r172;
	add.s32 	%r600, %r599, 1859775393;
	shf.l.wrap.b32 	%r601, %r584, %r584, 30;
	xor.b32  	%r602, %r601, %r593;
	xor.b32  	%r603, %r602, %r592;
	shf.l.wrap.b32 	%r604, %r600, %r600, 5;
	add.s32 	%r605, %r604, %r585;
	add.s32 	%r606, %r605, %r603;
	add.s32 	%r607, %r606, %r176;
	add.s32 	%r608, %r607, 1859775393;
	shf.l.wrap.b32 	%r609, %r592, %r592, 30;
	xor.b32  	%r610, %r609, %r601;
	xor.b32  	%r611, %r610, %r600;
	shf.l.wrap.b32 	%r612, %r608, %r608, 5;
	add.s32 	%r613, %r612, %r593;
	add.s32 	%r614, %r613, %r611;
	add.s32 	%r615, %r614, %r180;
	add.s32 	%r616, %r615, 1859775393;
	shf.l.wrap.b32 	%r617, %r600, %r600, 30;
	xor.b32  	%r618, %r617, %r609;
	xor.b32  	%r619, %r618, %r608;
	shf.l.wrap.b32 	%r620, %r616, %r616, 5;
	add.s32 	%r621, %r620, %r601;
	add.s32 	%r622, %r621, %r619;
	add.s32 	%r623, %r622, %r184;
	add.s32 	%r624, %r623, 1859775393;
	shf.l.wrap.b32 	%r625, %r608, %r608, 30;
	xor.b32  	%r626, %r625, %r617;
	xor.b32  	%r627, %r626, %r616;
	shf.l.wrap.b32 	%r628, %r624, %r624, 5;
	add.s32 	%r629, %r628, %r609;
	add.s32 	%r630, %r629, %r627;
	add.s32 	%r631, %r630, %r188;
	add.s32 	%r632, %r631, 1859775393;
	shf.l.wrap.b32 	%r633, %r616, %r616, 30;
	xor.b32  	%r634, %r633, %r625;
	xor.b32  	%r635, %r634, %r624;
	shf.l.wrap.b32 	%r636, %r632, %r632, 5;
	add.s32 	%r637, %r636, %r617;
	add.s32 	%r638, %r637, %r635;
	add.s32 	%r639, %r638, %r192;
	add.s32 	%r640, %r639, 1859775393;
	shf.l.wrap.b32 	%r641, %r624, %r624, 30;
	xor.b32  	%r642, %r641, %r633;
	xor.b32  	%r643, %r642, %r632;
	shf.l.wrap.b32 	%r644, %r640, %r640, 5;
	add.s32 	%r645, %r644, %r625;
	add.s32 	%r646, %r645, %r643;
	add.s32 	%r647, %r646, %r196;
	add.s32 	%r648, %r647, 1859775393;
	shf.l.wrap.b32 	%r649, %r632, %r632, 30;
	xor.b32  	%r650, %r649, %r641;
	xor.b32  	%r651, %r650, %r640;
	shf.l.wrap.b32 	%r652, %r648, %r648, 5;
	add.s32 	%r653, %r652, %r633;
	add.s32 	%r654, %r653, %r651;
	add.s32 	%r655, %r654, %r200;
	add.s32 	%r656, %r655, 1859775393;
	shf.l.wrap.b32 	%r657, %r640, %r640, 30;
	xor.b32  	%r658, %r657, %r649;
	xor.b32  	%r659, %r658, %r648;
	shf.l.wrap.b32 	%r660, %r656, %r656, 5;
	add.s32 	%r661, %r660, %r641;
	add.s32 	%r662, %r661, %r659;
	add.s32 	%r663, %r662, %r204;
	add.s32 	%r664, %r663, 1859775393;
	shf.l.wrap.b32 	%r665, %r648, %r648, 30;
	xor.b32  	%r666, %r665, %r657;
	xor.b32  	%r667, %r666, %r656;
	shf.l.wrap.b32 	%r668, %r664, %r664, 5;
	add.s32 	%r669, %r668, %r649;
	add.s32 	%r670, %r669, %r667;
	add.s32 	%r671, %r670, %r208;
	add.s32 	%r672, %r671, 1859775393;
	shf.l.wrap.b32 	%r673, %r656, %r656, 30;
	xor.b32  	%r674, %r673, %r665;
	xor.b32  	%r675, %r674, %r664;
	shf.l.wrap.b32 	%r676, %r672, %r672, 5;
	add.s32 	%r677, %r676, %r657;
	add.s32 	%r678, %r677, %r675;
	add.s32 	%r679, %r678, %r212;
	add.s32 	%r680, %r679, 1859775393;
	shf.l.wrap.b32 	%r681, %r664, %r664, 30;
	xor.b32  	%r682, %r681, %r673;
	xor.b32  	%r683, %r682, %r672;
	shf.l.wrap.b32 	%r684, %r680, %r680, 5;
	add.s32 	%r685, %r684, %r665;
	add.s32 	%r686, %r685, %r683;
	add.s32 	%r687, %r686, %r216;
	add.s32 	%r688, %r687, 1859775393;
	shf.l.wrap.b32 	%r689, %r672, %r672, 30;
	xor.b32  	%r690, %r689, %r681;
	xor.b32  	%r691, %r690, %r680;
	shf.l.wrap.b32 	%r692, %r688, %r688, 5;
	add.s32 	%r693, %r692, %r673;
	add.s32 	%r694, %r693, %r691;
	add.s32 	%r695, %r694, %r220;
	add.s32 	%r696, %r695, 1859775393;
	shf.l.wrap.b32 	%r697, %r680, %r680, 30;
	xor.b32  	%r698, %r697, %r689;
	xor.b32  	%r699, %r698, %r688;
	shf.l.wrap.b32 	%r700, %r696, %r696, 5;
	add.s32 	%r701, %r700, %r681;
	add.s32 	%r702, %r701, %r699;
	add.s32 	%r703, %r702, %r224;
	add.s32 	%r704, %r703, 1859775393;
	shf.l.wrap.b32 	%r705, %r688, %r688, 30;
	xor.b32  	%r706, %r705, %r697;
	xor.b32  	%r707, %r706, %r696;
	shf.l.wrap.b32 	%r708, %r704, %r704, 5;
	add.s32 	%r709, %r708, %r689;
	add.s32 	%r710, %r709, %r707;
	add.s32 	%r711, %r710, %r228;
	add.s32 	%r712, %r711, 1859775393;
	shf.l.wrap.b32 	%r713, %r696, %r696, 30;
	xor.b32  	%r714, %r713, %r705;
	xor.b32  	%r715, %r714, %r704;
	shf.l.wrap.b32 	%r716, %r712, %r712, 5;
	add.s32 	%r717, %r716, %r697;
	add.s32 	%r718, %r717, %r715;
	add.s32 	%r719, %r718, %r232;
	add.s32 	%r720, %r719, 1859775393;
	shf.l.wrap.b32 	%r721, %r704, %r704, 30;
	xor.b32  	%r722, %r721, %r713;
	xor.b32  	%r723, %r722, %r712;
	shf.l.wrap.b32 	%r724, %r720, %r720, 5;
	add.s32 	%r725, %r724, %r705;
	add.s32 	%r726, %r725, %r723;
	add.s32 	%r727, %r726, %r236;
	add.s32 	%r728, %r727, 1859775393;
	shf.l.wrap.b32 	%r729, %r712, %r712, 30;
	xor.b32  	%r730, %r729, %r721;
	xor.b32  	%r731, %r730, %r720;
	shf.l.wrap.b32 	%r732, %r728, %r728, 5;
	add.s32 	%r733, %r732, %r713;
	add.s32 	%r734, %r733, %r731;
	add.s32 	%r735, %r734, %r240;
	add.s32 	%r736, %r735, 1859775393;
	shf.l.wrap.b32 	%r737, %r720, %r720, 30;
	xor.b32  	%r738, %r737, %r729;
	xor.b32  	%r739, %r738, %r728;
	shf.l.wrap.b32 	%r740, %r736, %r736, 5;
	add.s32 	%r741, %r740, %r721;
	add.s32 	%r742, %r741, %r739;
	add.s32 	%r743, %r742, %r244;
	add.s32 	%r744, %r743, 1859775393;
	shf.l.wrap.b32 	%r745, %r728, %r728, 30;
	or.b32  	%r746, %r745, %r737;
	and.b32  	%r747, %r736, %r746;
	and.b32  	%r748, %r745, %r737;
	or.b32  	%r749, %r747, %r748;
	shf.l.wrap.b32 	%r750, %r744, %r744, 5;
	add.s32 	%r751, %r750, %r729;
	add.s32 	%r752, %r751, %r749;
	add.s32 	%r753, %r752, %r248;
	add.s32 	%r754, %r753, -1894007588;
	shf.l.wrap.b32 	%r755, %r736, %r736, 30;
	or.b32  	%r756, %r755, %r745;
	and.b32  	%r757, %r744, %r756;
	and.b32  	%r758, %r755, %r745;
	or.b32  	%r759, %r757, %r758;
	shf.l.wrap.b32 	%r760, %r754, %r754, 5;
	add.s32 	%r761, %r760, %r737;
	add.s32 	%r762, %r761, %r759;
	add.s32 	%r763, %r762, %r252;
	add.s32 	%r764, %r763, -1894007588;
	shf.l.wrap.b32 	%r765, %r744, %r744, 30;
	or.b32  	%r766, %r765, %r755;
	and.b32  	%r767, %r754, %r766;
	and.b32  	%r768, %r765, %r755;
	or.b32  	%r769, %r767, %r768;
	shf.l.wrap.b32 	%r770, %r764, %r764, 5;
	add.s32 	%r771, %r770, %r745;
	add.s32 	%r772, %r771, %r769;
	add.s32 	%r773, %r772, %r256;
	add.s32 	%r774, %r773, -1894007588;
	shf.l.wrap.b32 	%r775, %r754, %r754, 30;
	or.b32  	%r776, %r775, %r765;
	and.b32  	%r777, %r764, %r776;
	and.b32  	%r778, %r775, %r765;
	or.b32  	%r779, %r777, %r778;
	shf.l.wrap.b32 	%r780, %r774, %r774, 5;
	add.s32 	%r781, %r780, %r755;
	add.s32 	%r782, %r781, %r779;
	add.s32 	%r783, %r782, %r260;
	add.s32 	%r784, %r783, -1894007588;
	shf.l.wrap.b32 	%r785, %r764, %r764, 30;
	or.b32  	%r786, %r785, %r775;
	and.b32  	%r787, %r774, %r786;
	and.b32  	%r788, %r785, %r775;
	or.b32  	%r789, %r787, %r788;
	shf.l.wrap.b32 	%r790, %r784, %r784, 5;
	add.s32 	%r791, %r790, %r765;
	add.s32 	%r792, %r791, %r789;
	add.s32 	%r793, %r792, %r264;
	add.s32 	%r794, %r793, -1894007588;
	shf.l.wrap.b32 	%r795, %r774, %r774, 30;
	or.b32  	%r796, %r795, %r785;
	and.b32  	%r797, %r784, %r796;
	and.b32  	%r798, %r795, %r785;
	or.b32  	%r799, %r797, %r798;
	shf.l.wrap.b32 	%r800, %r794, %r794, 5;
	add.s32 	%r801, %r800, %r775;
	add.s32 	%r802, %r801, %r799;
	add.s32 	%r803, %r802, %r268;
	add.s32 	%r804, %r803, -1894007588;
	shf.l.wrap.b32 	%r805, %r784, %r784, 30;
	or.b32  	%r806, %r805, %r795;
	and.b32  	%r807, %r794, %r806;
	and.b32  	%r808, %r805, %r795;
	or.b32  	%r809, %r807, %r808;
	shf.l.wrap.b32 	%r810, %r804, %r804, 5;
	add.s32 	%r811, %r810, %r785;
	add.s32 	%r812, %r811, %r809;
	add.s32 	%r813, %r812, %r272;
	add.s32 	%r814, %r813, -1894007588;
	shf.l.wrap.b32 	%r815, %r794, %r794, 30;
	or.b32  	%r816, %r815, %r805;
	and.b32  	%r817, %r804, %r816;
	and.b32  	%r818, %r815, %r805;
	or.b32  	%r819, %r817, %r818;
	shf.l.wrap.b32 	%r820, %r814, %r814, 5;
	add.s32 	%r821, %r820, %r795;
	add.s32 	%r822, %r821, %r819;
	add.s32 	%r823, %r822, %r276;
	add.s32 	%r824, %r823, -1894007588;
	shf.l.wrap.b32 	%r825, %r804, %r804, 30;
	or.b32  	%r826, %r825, %r815;
	and.b32  	%r827, %r814, %r826;
	and.b32  	%r828, %r825, %r815;
	or.b32  	%r829, %r827, %r828;
	shf.l.wrap.b32 	%r830, %r824, %r824, 5;
	add.s32 	%r831, %r830, %r805;
	add.s32 	%r832, %r831, %r829;
	add.s32 	%r833, %r832, %r280;
	add.s32 	%r834, %r833, -1894007588;
	shf.l.wrap.b32 	%r835, %r814, %r814, 30;
	or.b32  	%r836, %r835, %r825;
	and.b32  	%r837, %r824, %r836;
	and.b32  	%r838, %r835, %r825;
	or.b32  	%r839, %r837, %r838;
	shf.l.wrap.b32 	%r840, %r834, %r834, 5;
	add.s32 	%r841, %r840, %r815;
	add.s32 	%r842, %r841, %r839;
	add.s32 	%r843, %r842, %r284;
	add.s32 	%r844, %r843, -1894007588;
	shf.l.wrap.b32 	%r845, %r824, %r824, 30;
	or.b32  	%r846, %r845, %r835;
	and.b32  	%r847, %r834, %r846;
	and.b32  	%r848, %r845, %r835;
	or.b32  	%r849, %r847, %r848;
	shf.l.wrap.b32 	%r850, %r844, %r844, 5;
	add.s32 	%r851, %r850, %r825;
	add.s32 	%r852, %r851, %r849;
	add.s32 	%r853, %r852, %r288;
	add.s32 	%r854, %r853, -1894007588;
	shf.l.wrap.b32 	%r855, %r834, %r834, 30;
	or.b32  	%r856, %r855, %r845;
	and.b32  	%r857, %r844, %r856;
	and.b32  	%r858, %r855, %r845;
	or.b32  	%r859, %r857, %r858;
	shf.l.wrap.b32 	%r860, %r854, %r854, 5;
	add.s32 	%r861, %r860, %r835;
	add.s32 	%r862, %r861, %r859;
	add.s32 	%r863, %r862, %r292;
	add.s32 	%r864, %r863, -1894007588;
	shf.l.wrap.b32 	%r865, %r844, %r844, 30;
	or.b32  	%r866, %r865, %r855;
	and.b32  	%r867, %r854, %r866;
	and.b32  	%r868, %r865, %r855;
	or.b32  	%r869, %r867, %r868;
	shf.l.wrap.b32 	%r870, %r864, %r864, 5;
	add.s32 	%r871, %r870, %r845;
	add.s32 	%r872, %r871, %r869;
	add.s32 	%r873, %r872, %r296;
	add.s32 	%r874, %r873, -1894007588;
	shf.l.wrap.b32 	%r875, %r854, %r854, 30;
	or.b32  	%r876, %r875, %r865;
	and.b32  	%r877, %r864, %r876;
	and.b32  	%r878, %r875, %r865;
	or.b32  	%r879, %r877, %r878;
	shf.l.wrap.b32 	%r880, %r874, %r874, 5;
	add.s32 	%r881, %r880, %r855;
	add.s32 	%r882, %r881, %r879;
	add.s32 	%r883, %r882, %r300;
	add.s32 	%r884, %r883, -1894007588;
	shf.l.wrap.b32 	%r885, %r864, %r864, 30;
	or.b32  	%r886, %r885, %r875;
	and.b32  	%r887, %r874, %r886;
	and.b32  	%r888, %r885, %r875;
	or.b32  	%r889, %r887, %r888;
	shf.l.wrap.b32 	%r890, %r884, %r884, 5;
	add.s32 	%r891, %r890, %r865;
	add.s32 	%r892, %r891, %r889;
	add.s32 	%r893, %r892, %r304;
	add.s32 	%r894, %r893, -1894007588;
	shf.l.wrap.b32 	%r895, %r874, %r874, 30;
	or.b32  	%r896, %r895, %r885;
	and.b32  	%r897, %r884, %r896;
	and.b32  	%r898, %r895, %r885;
	or.b32  	%r899, %r897, %r898;
	shf.l.wrap.b32 	%r900, %r894, %r894, 5;
	add.s32 	%r901, %r900, %r875;
	add.s32 	%r902, %r901, %r899;
	add.s32 	%r903, %r902, %r308;
	add.s32 	%r904, %r903, -1894007588;
	shf.l.wrap.b32 	%r905, %r884, %r884, 30;
	or.b32  	%r906, %r905, %r895;
	and.b32  	%r907, %r894, %r906;
	and.b32  	%r908, %r905, %r895;
	or.b32  	%r909, %r907, %r908;
	shf.l.wrap.b32 	%r910, %r904, %r904, 5;
	add.s32 	%r911, %r910, %r885;
	add.s32 	%r912, %r911, %r909;
	add.s32 	%r913, %r912, %r312;
	add.s32 	%r914, %r913, -1894007588;
	shf.l.wrap.b32 	%r915, %r894, %r894, 30;
	or.b32  	%r916, %r915, %r905;
	and.b32  	%r917, %r904, %r916;
	and.b32  	%r918, %r915, %r905;
	or.b32  	%r919, %r917, %r918;
	shf.l.wrap.b32 	%r920, %r914, %r914, 5;
	add.s32 	%r921, %r920, %r895;
	add.s32 	%r922, %r921, %r919;
	add.s32 	%r923, %r922, %r316;
	add.s32 	%r924, %r923, -1894007588;
	shf.l.wrap.b32 	%r925, %r904, %r904, 30;
	or.b32  	%r926, %r925, %r915;
	and.b32  	%r927, %r914, %r926;
	and.b32  	%r928, %r925, %r915;
	or.b32  	%r929, %r927, %r928;
	shf.l.wrap.b32 	%r930, %r924, %r924, 5;
	add.s32 	%r931, %r930, %r905;
	add.s32 	%r932, %r931, %r929;
	add.s32 	%r933, %r932, %r320;
	add.s32 	%r934, %r933, -1894007588;
	shf.l.wrap.b32 	%r935, %r914, %r914, 30;
	or.b32  	%r936, %r935, %r925;
	and.b32  	%r937, %r924, %r936;
	and.b32  	%r938, %r935, %r925;
	or.b32  	%r939, %r937, %r938;
	shf.l.wrap.b32 	%r940, %r934, %r934, 5;
	add.s32 	%r941, %r940, %r915;
	add.s32 	%r942, %r941, %r939;
	add.s32 	%r943, %r942, %r324;
	add.s32 	%r944, %r943, -1894007588;
	shf.l.wrap.b32 	%r945, %r924, %r924, 30;
	xor.b32  	%r946, %r945, %r935;
	xor.b32  	%r947, %r946, %r934;
	shf.l.wrap.b32 	%r948, %r944, %r944, 5;
	add.s32 	%r949, %r948, %r925;
	add.s32 	%r950, %r949, %r947;
	add.s32 	%r951, %r950, %r328;
	add.s32 	%r952, %r951, -899497514;
	shf.l.wrap.b32 	%r953, %r934, %r934, 30;
	xor.b32  	%r954, %r953, %r945;
	xor.b32  	%r955, %r954, %r944;
	shf.l.wrap.b32 	%r956, %r952, %r952, 5;
	add.s32 	%r957, %r956, %r935;
	add.s32 	%r958, %r957, %r955;
	add.s32 	%r959, %r958, %r332;
	add.s32 	%r960, %r959, -899497514;
	shf.l.wrap.b32 	%r961, %r944, %r944, 30;
	xor.b32  	%r962, %r961, %r953;
	xor.b32  	%r963, %r962, %r952;
	shf.l.wrap.b32 	%r964, %r960, %r960, 5;
	add.s32 	%r965, %r964, %r945;
	add.s32 	%r966, %r965, %r963;
	add.s32 	%r967, %r966, %r336;
	add.s32 	%r968, %r967, -899497514;
	shf.l.wrap.b32 	%r969, %r952, %r952, 30;
	xor.b32  	%r970, %r969, %r961;
	xor.b32  	%r971, %r970, %r960;
	shf.l.wrap.b32 	%r972, %r968, %r968, 5;
	add.s32 	%r973, %r972, %r953;
	add.s32 	%r974, %r973, %r971;
	add.s32 	%r975, %r974, %r340;
	add.s32 	%r976, %r975, -899497514;
	shf.l.wrap.b32 	%r977, %r960, %r960, 30;
	xor.b32  	%r978, %r977, %r969;
	xor.b32  	%r979, %r978, %r968;
	shf.l.wrap.b32 	%r980, %r976, %r976, 5;
	add.s32 	%r981, %r980, %r961;
	add.s32 	%r982, %r981, %r979;
	add.s32 	%r983, %r982, %r344;
	add.s32 	%r984, %r983, -899497514;
	shf.l.wrap.b32 	%r985, %r968, %r968, 30;
	xor.b32  	%r986, %r985, %r977;
	xor.b32  	%r987, %r986, %r976;
	shf.l.wrap.b32 	%r988, %r984, %r984, 5;
	add.s32 	%r989, %r988, %r969;
	add.s32 	%r990, %r989, %r987;
	add.s32 	%r991, %r990, %r348;
	add.s32 	%r992, %r991, -899497514;
	shf.l.wrap.b32 	%r993, %r976, %r976, 30;
	xor.b32  	%r994, %r993, %r985;
	xor.b32  	%r995, %r994, %r984;
	shf.l.wrap.b32 	%r996, %r992, %r992, 5;
	add.s32 	%r997, %r996, %r977;
	add.s32 	%r998, %r997, %r995;
	add.s32 	%r999, %r998, %r352;
	add.s32 	%r1000, %r999, -899497514;
	shf.l.wrap.b32 	%r1001, %r984, %r984, 30;
	xor.b32  	%r1002, %r1001, %r993;
	xor.b32  	%r1003, %r1002, %r992;
	shf.l.wrap.b32 	%r1004, %r1000, %r1000, 5;
	add.s32 	%r1005, %r1004, %r985;
	add.s32 	%r1006, %r1005, %r1003;
	add.s32 	%r1007, %r1006, %r356;
	add.s32 	%r1008, %r1007, -899497514;
	shf.l.wrap.b32 	%r1009, %r992, %r992, 30;
	xor.b32  	%r1010, %r1009, %r1001;
	xor.b32  	%r1011, %r1010, %r1000;
	shf.l.wrap.b32 	%r1012, %r1008, %r1008, 5;
	add.s32 	%r1013, %r1012, %r993;
	add.s32 	%r1014, %r1013, %r1011;
	add.s32 	%r1015, %r1014, %r360;
	add.s32 	%r1016, %r1015, -899497514;
	shf.l.wrap.b32 	%r1017, %r1000, %r1000, 30;
	xor.b32  	%r1018, %r1017, %r1009;
	xor.b32  	%r1019, %r1018, %r1008;
	shf.l.wrap.b32 	%r1020, %r1016, %r1016, 5;
	add.s32 	%r1021, %r1020, %r1001;
	add.s32 	%r1022, %r1021, %r1019;
	add.s32 	%r1023, %r1022, %r364;
	add.s32 	%r1024, %r1023, -899497514;
	shf.l.wrap.b32 	%r1025, %r1008, %r1008, 30;
	xor.b32  	%r1026, %r1025, %r1017;
	xor.b32  	%r1027, %r1026, %r1016;
	shf.l.wrap.b32 	%r1028, %r1024, %r1024, 5;
	add.s32 	%r1029, %r1028, %r1009;
	add.s32 	%r1030, %r1029, %r1027;
	add.s32 	%r1031, %r1030, %r368;
	add.s32 	%r1032, %r1031, -899497514;
	shf.l.wrap.b32 	%r1033, %r1016, %r1016, 30;
	xor.b32  	%r1034, %r1033, %r1025;
	xor.b32  	%r1035, %r1034, %r1024;
	shf.l.wrap.b32 	%r1036, %r1032, %r1032, 5;
	add.s32 	%r1037, %r1036, %r1017;
	add.s32 	%r1038, %r1037, %r1035;
	add.s32 	%r1039, %r1038, %r372;
	add.s32 	%r1040, %r1039, -899497514;
	shf.l.wrap.b32 	%r1041, %r1024, %r1024, 30;
	xor.b32  	%r1042, %r1041, %r1033;
	xor.b32  	%r1043, %r1042, %r1032;
	shf.l.wrap.b32 	%r1044, %r1040, %r1040, 5;
	add.s32 	%r1045, %r1044, %r1025;
	add.s32 	%r1046, %r1045, %r1043;
	add.s32 	%r1047, %r1046, %r376;
	add.s32 	%r1048, %r1047, -899497514;
	shf.l.wrap.b32 	%r1049, %r1032, %r1032, 30;
	xor.b32  	%r1050, %r1049, %r1041;
	xor.b32  	%r1051, %r1050, %r1040;
	shf.l.wrap.b32 	%r1052, %r1048, %r1048, 5;
	add.s32 	%r1053, %r1052, %r1033;
	add.s32 	%r1054, %r1053, %r1051;
	add.s32 	%r1055, %r1054, %r380;
	add.s32 	%r1056, %r1055, -899497514;
	shf.l.wrap.b32 	%r1057, %r1040, %r1040, 30;
	xor.b32  	%r1058, %r1057, %r1049;
	xor.b32  	%r1059, %r1058, %r1048;
	shf.l.wrap.b32 	%r1060, %r1056, %r1056, 5;
	add.s32 	%r1061, %r1060, %r1041;
	add.s32 	%r1062, %r1061, %r1059;
	add.s32 	%r1063, %r1062, %r384;
	add.s32 	%r1064, %r1063, -899497514;
	shf.l.wrap.b32 	%r1065, %r1048, %r1048, 30;
	xor.b32  	%r1066, %r1065, %r1057;
	xor.b32  	%r1067, %r1066, %r1056;
	shf.l.wrap.b32 	%r1068, %r1064, %r1064, 5;
	add.s32 	%r1069, %r1068, %r1049;
	add.s32 	%r1070, %r1069, %r1067;
	add.s32 	%r1071, %r1070, %r388;
	add.s32 	%r1072, %r1071, -899497514;
	shf.l.wrap.b32 	%r1073, %r1056, %r1056, 30;
	xor.b32  	%r1074, %r1073, %r1065;
	xor.b32  	%r1075, %r1074, %r1064;
	shf.l.wrap.b32 	%r1076, %r1072, %r1072, 5;
	add.s32 	%r1077, %r1076, %r1057;
	add.s32 	%r1078, %r1077, %r1075;
	add.s32 	%r1079, %r1078, %r392;
	add.s32 	%r1080, %r1079, -899497514;
	shf.l.wrap.b32 	%r1081, %r1064, %r1064, 30;
	xor.b32  	%r1082, %r1081, %r1073;
	xor.b32  	%r1083, %r1082, %r1072;
	shf.l.wrap.b32 	%r1084, %r1080, %r1080, 5;
	add.s32 	%r1085, %r1084, %r1065;
	add.s32 	%r1086, %r1085, %r1083;
	add.s32 	%r1087, %r1086, %r396;
	add.s32 	%r1088, %r1087, -899497514;
	shf.l.wrap.b32 	%r1089, %r1072, %r1072, 30;
	xor.b32  	%r1090, %r1089, %r1081;
	xor.b32  	%r1091, %r1090, %r1080;
	shf.l.wrap.b32 	%r1092, %r1088, %r1088, 5;
	add.s32 	%r1093, %r1092, %r1073;
	add.s32 	%r1094, %r1093, %r1091;
	add.s32 	%r1095, %r1094, %r400;
	add.s32 	%r1096, %r1095, -899497514;
	shf.l.wrap.b32 	%r1097, %r1080, %r1080, 30;
	xor.b32  	%r1098, %r1097, %r1089;
	xor.b32  	%r1099, %r1098, %r1088;
	shf.l.wrap.b32 	%r1100, %r1096, %r1096, 5;
	add.s32 	%r1101, %r1100, %r1081;
	add.s32 	%r1102, %r1101, %r1099;
	add.s32 	%r1103, %r1102, %r404;
	shf.l.wrap.b32 	%r1104, %r1088, %r1088, 30;
	add.s32 	%r1105, %r1103, 833086679;
	add.s32 	%r1106, %r1095, -1171231393;
	add.s32 	%r1107, %r1104, -1732584194;
	add.s32 	%r1108, %r1097, 271733878;
	add.s32 	%r1109, %r1089, -1009589776;
	shr.u32 	%r1110, %r1105, 24;
	st.global.u8 	[%rd9], %r1110;
	shr.u32 	%r1111, %r1105, 16;
	st.global.u8 	[%rd9+1], %r1111;
	shr.u32 	%r1112, %r1105, 8;
	st.global.u8 	[%rd9+2], %r1112;
	st.global.u8 	[%rd9+3], %r1105;
	shr.u32 	%r1113, %r1106, 24;
	st.global.u8 	[%rd9+4], %r1113;
	shr.u32 	%r1114, %r1106, 16;
	st.global.u8 	[%rd9+5], %r1114;
	shr.u32 	%r1115, %r1106, 8;
	st.global.u8 	[%rd9+6], %r1115;
	st.global.u8 	[%rd9+7], %r1106;
	shr.u32 	%r1116, %r1107, 24;
	st.global.u8 	[%rd9+8], %r1116;
	shr.u32 	%r1117, %r1107, 16;
	st.global.u8 	[%rd9+9], %r1117;
	shr.u32 	%r1118, %r1107, 8;
	st.global.u8 	[%rd9+10], %r1118;
	st.global.u8 	[%rd9+11], %r1107;
	shr.u32 	%r1119, %r1108, 24;
	st.global.u8 	[%rd9+12], %r1119;
	shr.u32 	%r1120, %r1108, 16;
	st.global.u8 	[%rd9+13], %r1120;
	shr.u32 	%r1121, %r1108, 8;
	st.global.u8 	[%rd9+14], %r1121;
	st.global.u8 	[%rd9+15], %r1108;
	shr.u32 	%r1122, %r1109, 24;
	st.global.u8 	[%rd9+16], %r1122;
	shr.u32 	%r1123, %r1109, 16;
	st.global.u8 	[%rd9+17], %r1123;
	shr.u32 	%r1124, %r1109, 8;
	st.global.u8 	[%rd9+18], %r1124;
	st.global.u8 	[%rd9+19], %r1109;
$L__BB19_2:
	ret;

}
	// .globl	_Z11sha1_kernelILi20EEvPKhPhm
.visible .entry _Z11sha1_kernelILi20EEvPKhPhm(
	.param .u64 .ptr .align 1 _Z11sha1_kernelILi20EEvPKhPhm_param_0,
	.param .u64 .ptr .align 1 _Z11sha1_kernelILi20EEvPKhPhm_param_1,
	.param .u64 _Z11sha1_kernelILi20EEvPKhPhm_param_2
)
{
	.reg .pred 	%p<2>;
	.reg .b16 	%rs<17>;
	.reg .b32 	%r<1125>;
	.reg .b64 	%rd<10>;

	ld.param.u64 	%rd2, [_Z11sha1_kernelILi20EEvPKhPhm_param_0];
	ld.param.u64 	%rd3, [_Z11sha1_kernelILi20EEvPKhPhm_param_1];
	ld.param.u64 	%rd4, [_Z11sha1_kernelILi20EEvPKhPhm_param_2];
	mov.u32 	%r1, %ctaid.x;
	mov.u32 	%r2, %ntid.x;
	mov.u32 	%r3, %tid.x;
	mad.lo.s32 	%r4, %r1, %r2, %r3;
	cvt.u64.u32 	%rd1, %r4;
	setp.le.u64 	%p1, %rd4, %rd1;
	@%p1 bra 	$L__BB20_2;
	cvta.to.global.u64 	%rd5, %rd3;
	cvta.to.global.u64 	%rd6, %rd2;
	shl.b64 	%rd7, %rd1, 6;
	add.s64 	%rd8, %rd6, %rd7;
	mad.lo.s64 	%rd9, %rd1, 20, %rd5;
	ld.global.u8 	%r5, [%rd8];
	shl.b32 	%r6, %r5, 24;
	ld.global.u8 	%r7, [%rd8+1];
	shl.b32 	%r8, %r7, 16;
	or.b32  	%r9, %r8, %r6;
	ld.global.u8 	%rs1, [%rd8+2];
	mul.wide.u16 	%r10, %rs1, 256;
	or.b32  	%r11, %r9, %r10;
	ld.global.u8 	%r12, [%rd8+3];
	or.b32  	%r13, %r11, %r12;
	ld.global.u8 	%r14, [%rd8+4];
	shl.b32 	%r15, %r14, 24;
	ld.global.u8 	%r16, [%rd8+5];
	shl.b32 	%r17, %r16, 16;
	or.b32  	%r18, %r17, %r15;
	ld.global.u8 	%rs2, [%rd8+6];
	mul.wide.u16 	%r19, %rs2, 256;
	or.b32  	%r20, %r18, %r19;
	ld.global.u8 	%r21, [%rd8+7];
	or.b32  	%r22, %r20, %r21;
	ld.global.u8 	%r23, [%rd8+8];
	shl.b32 	%r24, %r23, 24;
	ld.global.u8 	%r25, [%rd8+9];
	shl.b32 	%r26, %r25, 16;
	or.b32  	%r27, %r26, %r24;
	ld.global.u8 	%rs3, [%rd8+10];
	mul.wide.u16 	%r28, %rs3, 256;
	or.b32  	%r29, %r27, %r28;
	ld.global.u8 	%r30, [%rd8+11];
	or.b32  	%r31, %r29, %r30;
	ld.global.u8 	%r32, [%rd8+12];
	shl.b32 	%r33, %r32, 24;
	ld.global.u8 	%r34, [%rd8+13];
	shl.b32 	%r35, %r34, 16;
	or.b32  	%r36, %r35, %r33;
	ld.global.u8 	%rs4, [%rd8+14];
	mul.wide.u16 	%r37, %rs4, 256;
	or.b32  	%r38, %r36, %r37;
	ld.global.u8 	%r39, [%rd8+15];
	or.b32  	%r40, %r38, %r39;
	ld.global.u8 	%r41, [%rd8+16];
	shl.b32 	%r42, %r41, 24;
	ld.global.u8 	%r43, [%rd8+17];
	shl.b32 	%r44, %r43, 16;
	or.b32  	%r45, %r44, %r42;
	ld.global.u8 	%rs5, [%rd8+18];
	mul.wide.u16 	%r46, %rs5, 256;
	or.b32  	%r47, %r45, %r46;
	ld.global.u8 	%r48, [%rd8+19];
	or.b32  	%r49, %r47, %r48;
	ld.global.u8 	%r50, [%rd8+20];
	shl.b32 	%r51, %r50, 24;
	ld.global.u8 	%r52, [%rd8+21];
	shl.b32 	%r53, %r52, 16;
	or.b32  	%r54, %r53, %r51;
	ld.global.u8 	%rs6, [%rd8+22];
	mul.wide.u16 	%r55, %rs6, 256;
	or.b32  	%r56, %r54, %r55;
	ld.global.u8 	%r57, [%rd8+23];
	or.b32  	%r58, %r56, %r57;
	ld.global.u8 	%r59, [%rd8+24];
	shl.b32 	%r60, %r59, 24;
	ld.global.u8 	%r61, [%rd8+25];
	shl.b32 	%r62, %r61, 16;
	or.b32  	%r63, %r62, %r60;
	ld.global.u8 	%rs7, [%rd8+26];
	mul.wide.u16 	%r64, %rs7, 256;
	or.b32  	%r65, %r63, %r64;
	ld.global.u8 	%r66, [%rd8+27];
	or.b32  	%r67, %r65, %r66;
	ld.global.u8 	%r68, [%rd8+28];
	shl.b32 	%r69, %r68, 24;
	ld.global.u8 	%r70, [%rd8+29];
	shl.b32 	%r71, %r70, 16;
	or.b32  	%r72, %r71, %r69;
	ld.global.u8 	%rs8, [%rd8+30];
	mul.wide.u16 	%r73, %rs8, 256;
	or.b32  	%r74, %r72, %r73;
	ld.global.u8 	%r75, [%rd8+31];
	or.b32  	%r76, %r74, %r75;
	ld.global.u8 	%r77, [%rd8+32];
	shl.b32 	%r78, %r77, 24;
	ld.global.u8 	%r79, [%rd8+33];
	shl.b32 	%r80, %r79, 16;
	or.b32  	%r81, %r80, %r78;
	ld.global.u8 	%rs9, [%rd8+34];
	mul.wide.u16 	%r82, %rs9, 256;
	or.b32  	%r83, %r81, %r82;
	ld.global.u8 	%r84, [%rd8+35];
	or.b32  	%r85, %r83, %r84;
	ld.global.u8 	%r86, [%rd8+36];
	shl.b32 	%r87, %r86, 24;
	ld.global.u8 	%r88, [%rd8+37];
	shl.b32 	%r89, %r88, 16;
	or.b32  	%r90, %r89, %r87;
	ld.global.u8 	%rs10, [%rd8+38];
	mul.wide.u16 	%r91, %rs10, 256;
	or.b32  	%r92, %r90, %r91;
	ld.global.u8 	%r93, [%rd8+39];
	or.b32  	%r94, %r92, %r93;
	ld.global.u8 	%r95, [%rd8+40];
	shl.b32 	%r96, %r95, 24;
	ld.global.u8 	%r97, [%rd8+41];
	shl.b32 	%r98, %r97, 16;
	or.b32  	%r99, %r98, %r96;
	ld.global.u8 	%rs11, [%rd8+42];
	mul.wide.u16 	%r100, %rs11, 256;
	or.b32  	%r101, %r99, %r100;
	ld.global.u8 	%r102, [%rd8+43];
	or.b32  	%r103, %r101, %r102;
	ld.global.u8 	%r104, [%rd8+44];
	shl.b32 	%r105, %r104, 24;
	ld.global.u8 	%r106, [%rd8+45];
	shl.b32 	%r107, %r106, 16;
	or.b32  	%r108, %r107, %r105;
	ld.global.u8 	%rs12, [%rd8+46];
	mul.wide.u16 	%r109, %rs12, 256;
	or.b32  	%r110, %r108, %r109;
	ld.global.u8 	%r111, [%rd8+47];
	or.b32  	%r112, %r110, %r111;
	ld.global.u8 	%r113, [%rd8+48];
	shl.b32 	%r114, %r113, 24;
	ld.global.u8 	%r115, [%rd8+49];
	shl.b32 	%r116, %r115, 16;
	or.b32  	%r117, %r116, %r114;
	ld.global.u8 	%rs13, [%rd8+50];
	mul.wide.u16 	%r118, %rs13, 256;
	or.b32  	%r119, %r117, %r118;
	ld.global.u8 	%r120, [%rd8+51];
	or.b32  	%r121, %r119, %r120;
	ld.global.u8 	%r122, [%rd8+52];
	shl.b32 	%r123, %r122, 24;
	ld.global.u8 	%r124, [%rd8+53];
	shl.b32 	%r125, %r124, 16;
	or.b32  	%r126, %r125, %r123;
	ld.global.u8 	%rs14, [%rd8+54];
	mul.wide.u16 	%r127, %rs14, 256;
	or.b32  	%r128, %r126, %r127;
	ld.global.u8 	%r129, [%rd8+55];
	or.b32  	%r130, %r128, %r129;
	ld.global.u8 	%r131, [%rd8+56];
	shl.b32 	%r132, %r131, 24;
	ld.global.u8 	%r133, [%rd8+57];
	shl.b32 	%r134, %r133, 16;
	or.b32  	%r135, %r134, %r132;
	ld.global.u8 	%rs15, [%rd8+58];
	mul.wide.u16 	%r136, %rs15, 256;
	or.b32  	%r137, %r135, %r136;
	ld.global.u8 	%r138, [%rd8+59];
	or.b32  	%r139, %r137, %r138;
	ld.global.u8 	%r140, [%rd8+60];
	shl.b32 	%r141, %r140, 24;
	ld.global.u8 	%r142, [%rd8+61];
	shl.b32 	%r143, %r142, 16;
	or.b32  	%r144, %r143, %r141;
	ld.global.u8 	%rs16, [%rd8+62];
	mul.wide.u16 	%r145, %rs16, 256;
	or.b32  	%r146, %r144, %r145;
	ld.global.u8 	%r147, [%rd8+63];
	or.b32  	%r148, %r146, %r147;
	xor.b32  	%r149, %r85, %r130;
	xor.b32  	%r150, %r149, %r31;
	xor.b32  	%r151, %r150, %r13;
	shf.l.wrap.b32 	%r152, %r151, %r151, 1;
	xor.b32  	%r153, %r94, %r139;
	xor.b32  	%r154, %r153, %r40;
	xor.b32  	%r155, %r154, %r22;
	shf.l.wrap.b32 	%r156, %r155, %r155, 1;
	xor.b32  	%r157, %r103, %r148;
	xor.b32  	%r158, %r157, %r49;
	xor.b32  	%r159, %r158, %r31;
	shf.l.wrap.b32 	%r160, %r159, %r159, 1;
	xor.b32  	%r161, %r112, %r152;
	xor.b32  	%r162, %r161, %r58;
	xor.b32  	%r163, %r162, %r40;
	shf.l.wrap.b32 	%r164, %r163, %r163, 1;
	xor.b32  	%r165, %r121, %r156;
	xor.b32  	%r166, %r165, %r67;
	xor.b32  	%r167, %r166, %r49;
	shf.l.wrap.b32 	%r168, %r167, %r167, 1;
	xor.b32  	%r169, %r130, %r160;
	xor.b32  	%r170, %r169, %r76;
	xor.b32  	%r171, %r170, %r58;
	shf.l.wrap.b32 	%r172, %r171, %r171, 1;
	xor.b32  	%r173, %r139, %r164;
	xor.b32  	%r174, %r173, %r85;
	xor.b32  	%r175, %r174, %r67;
	shf.l.wrap.b32 	%r176, %r175, %r175, 1;
	xor.b32  	%r177, %r148, %r168;
	xor.b32  	%r178, %r177, %r94;
	xor.b32  	%r179, %r178, %r76;
	shf.l.wrap.b32 	%r180, %r179, %r179, 1;
	xor.b32  	%r181, %r152, %r172;
	xor.b32  	%r182, %r181, %r103;
	xor.b32  	%r183, %r182, %r85;
	shf.l.wrap.b32 	%r184, %r183, %r183, 1;
	xor.b32  	%r185, %r156, %r176;
	xor.b32  	%r186, %r185, %r112;
	xor.b32  	%r187, %r186, %r94;
	shf.l.wrap.b32 	%r188, %r187, %r187, 1;
	xor.b32  	%r189, %r160, %r180;
	xor.b32  	%r190, %r189, %r121;
	xor.b32  	%r191, %r190, %r103;
	shf.l.wrap.b32 	%r192, %r191, %r191, 1;
	xor.b32  	%r193, %r164, %r184;
	xor.b32  	%r194, %r193, %r130;
	xor.b32  	%r195, %r194, %r112;
	shf.l.wrap.b32 	%r196, %r195, %r195, 1;
	xor.b32  	%r197, %r168, %r188;
	xor.b32  	%r198, %r197, %r139;
	xor.b32  	%r199, %r198, %r121;
	shf.l.wrap.b32 	%r200, %r199, %r199, 1;
	xor.b32  	%r201, %r172, %r192;
	xor.b32  	%r202, %r201, %r148;
	xor.b32  	%r203, %r202, %r130;
	shf.l.wrap.b32 	%r204, %r203, %r203, 1;
	xor.b32  	%r205, %r176, %r196;
	xor.b32  	%r206, %r205, %r152;
	xor.b32  	%r207, %r206, %r139;
	shf.l.wrap.b32 	%r208, %r207, %r207, 1;
	xor.b32  	%r209, %r180, %r200;
	xor.b32  	%r210, %r209, %r156;
	xor.b32  	%r211, %r210, %r148;
	shf.l.wrap.b32 	%r212, %r211, %r211, 1;
	xor.b32  	%r213, %r184, %r204;
	xor.b32  	%r214, %r213, %r160;
	xor.b32  	%r215, %r214, %r152;
	shf.l.wrap.b32 	%r216, %r215, %r215, 1;
	xor.b32  	%r217, %r188, %r208;
	xor.b32  	%r218, %r217, %r164;
	xor.b32  	%r219, %r218, %r156;
	shf.l.wrap.b32 	%r220, %r219, %r219, 1;
	xor.b32  	%r221, %r192, %r212;
	xor.b32  	%r222, %r221, %r168;
	xor.b32  	%r223, %r222, %r160;
	shf.l.wrap.b32 	%r224, %r223, %r223, 1;
	xor.b32  	%r225, %r196, %r216;
	xor.b32  	%r226, %r225, %r172;
	xor.b32  	%r227, %r226, %r164;
	shf.l.wrap.b32 	%r228, %r227, %r227, 1;
	xor.b32  	%r229, %r200, %r220;
	xor.b32  	%r230, %r229, %r176;
	xor.b32  	%r231, %r230, %r168;
	shf.l.wrap.b32 	%r232, %r231, %r231, 1;
	xor.b32  	%r233, %r204, %r224;
	xor.b32  	%r234, %r233, %r180;
	xor.b32  	%r235, %r234, %r172;
	shf.l.wrap.b32 	%r236, %r235, %r235, 1;
	xor.b32  	%r237, %r208, %r228;
	xor.b32  	%r238, %r237, %r184;
	xor.b32  	%r239, %r238, %r176;
	shf.l.wrap.b32 	%r240, %r239, %r239, 1;
	xor.b32  	%r241, %r212, %r232;
	xor.b32  	%r242, %r241, %r188;
	xor.b32  	%r243, %r242, %r180;
	shf.l.wrap.b32 	%r244, %r243, %r243, 1;
	xor.b32  	%r245, %r216, %r236;
	xor.b32  	%r246, %r245, %r192;
	xor.b32  	%r247, %r246, %r184;
	shf.l.wrap.b32 	%r248, %r247, %r247, 1;
	xor.b32  	%r249, %r220, %r240;
	xor.b32  	%r250, %r249, %r196;
	xor.b32  	%r251, %r250, %r188;
	shf.l.wrap.b32 	%r252, %r251, %r251, 1;
	xor.b32  	%r253, %r224, %r244;
	xor.b32  	%r254, %r253, %r200;
	xor.b32  	%r255, %r254, %r192;
	shf.l.wrap.b32 	%r256, %r255, %r255, 1;
	xor.b32  	%r257, %r228, %r248;
	xor.b32  	%r258, %r257, %r204;
	xor.b32  	%r259, %r258, %r196;
	shf.l.wrap.b32 	%r260, %r259, %r259, 1;
	xor.b32  	%r261, %r232, %r252;
	xor.b32  	%r262, %r261, %r208;
	xor.b32  	%r263, %r262, %r200;
	shf.l.wrap.b32 	%r264, %r263, %r263, 1;
	xor.b32  	%r265, %r236, %r256;
	xor.b32  	%r266, %r265, %r212;
	xor.b32  	%r267, %r266, %r204;
	shf.l.wrap.b32 	%r268, %r267, %r267, 1;
	xor.b32  	%r269, %r240, %r260;
	xor.b32  	%r270, %r269, %r216;
	xor.b32  	%r271, %r270, %r208;
	shf.l.wrap.b32 	%r272, %r271, %r271, 1;
	xor.b32  	%r273, %r244, %r264;
	xor.b32  	%r274, %r273, %r220;
	xor.b32  	%r275, %r274, %r212;
	shf.l.wrap.b32 	%r276, %r275, %r275, 1;
	xor.b32  	%r277, %r248, %r268;
	xor.b32  	%r278, %r277, %r224;
	xor.b32  	%r279, %r278, %r216;
	shf.l.wrap.b32 	%r280, %r279, %r279, 1;
	xor.b32  	%r281, %r252, %r272;
	xor.b32  	%r282, %r281, %r228;
	xor.b32  	%r283, %r282, %r220;
	shf.l.wrap.b32 	%r284, %r283, %r283, 1;
	xor.b32  	%r285, %r256, %r276;
	xor.b32  	%r286, %r285, %r232;
	xor.b32  	%r287, %r286, %r224;
	shf.l.wrap.b32 	%r288, %r287, %r287, 1;
	xor.b32  	%r289, %r260, %r280;
	xor.b32  	%r290, %r289, %r236;
	xor.b32  	%r291, %r290, %r228;
	shf.l.wrap.b32 	%r292, %r291, %r291, 1;
	xor.b32  	%r293, %r264, %r284;
	xor.b32  	%r294, %r293, %r240;
	xor.b32  	%r295, %r294, %r232;
	shf.l.wrap.b32 	%r296, %r295, %r295, 1;
	xor.b32  	%r297, %r268, %r288;
	xor.b32  	%r298, %r297, %r244;
	xor.b32  	%r299, %r298, %r236;
	shf.l.wrap.b32 	%r300, %r299, %r299, 1;
	xor.b32  	%r301, %r272, %r292;
	xor.b32  	%r302, %r301, %r248;
	xor.b32  	%r303, %r302, %r240;
	shf.l.wrap.b32 	%r304, %r303, %r303, 1;
	xor.b32  	%r305, %r276, %r296;
	xor.b32  	%r306, %r305, %r252;
	xor.b32  	%r307, %r306, %r244;
	shf.l.wrap.b32 	%r308, %r307, %r307, 1;
	xor.b32  	%r309, %r280, %r300;
	xor.b32  	%r310, %r309, %r256;
	xor.b32  	%r311, %r310, %r248;
	shf.l.wrap.b32 	%r312, %r311, %r311, 1;
	xor.b32  	%r313, %r284, %r304;
	xor.b32  	%r314, %r313, %r260;
	xor.b32  	%r315, %r314, %r252;
	shf.l.wrap.b32 	%r316, %r315, %r315, 1;
	xor.b32  	%r317, %r288, %r308;
	xor.b32  	%r318, %r317, %r264;
	xor.b32  	%r319, %r318, %r256;
	shf.l.wrap.b32 	%r320, %r319, %r319, 1;
	xor.b32  	%r321, %r292, %r312;
	xor.b32  	%r322, %r321, %r268;
	xor.b32  	%r323, %r322, %r260;
	shf.l.wrap.b32 	%r324, %r323, %r323, 1;
	xor.b32  	%r325, %r296, %r316;
	xor.b32  	%r326, %r325, %r272;
	xor.b32  	%r327, %r326, %r264;
	shf.l.wrap.b32 	%r328, %r327, %r327, 1;
	xor.b32  	%r329, %r300, %r320;
	xor.b32  	%r330, %r329, %r276;
	xor.b32  	%r331, %r330, %r268;
	shf.l.wrap.b32 	%r332, %r331, %r331, 1;
	xor.b32  	%r333, %r304, %r324;
	xor.b32  	%r334, %r333, %r280;
	xor.b32  	%r335, %r334, %r272;
	shf.l.wrap.b32 	%r336, %r335, %r335, 1;
	xor.b32  	%r337, %r308, %r328;
	xor.b32  	%r338, %r337, %r284;
	xor.b32  	%r339, %r338, %r276;
	shf.l.wrap.b32 	%r340, %r339, %r339, 1;
	xor.b32  	%r341, %r312, %r332;
	xor.b32  	%r342, %r341, %r288;
	xor.b32  	%r343, %r342, %r280;
	shf.l.wrap.b32 	%r344, %r343, %r343, 1;
	xor.b32  	%r345, %r316, %r336;
	xor.b32  	%r346, %r345, %r292;
	xor.b32  	%r347, %r346, %r284;
	shf.l.wrap.b32 	%r348, %r347, %r347, 1;
	xor.b32  	%r349, %r320, %r340;
	xor.b32  	%r350, %r349, %r296;
	xor.b32  	%r351, %r350, %r288;
	shf.l.wrap.b32 	%r352, %r351, %r351, 1;
	xor.b32  	%r353, %r324, %r344;
	xor.b32  	%r354, %r353, %r300;
	xor.b32  	%r355, %r354, %r292;
	shf.l.wrap.b32 	%r356, %r355, %r355, 1;
	xor.b32  	%r357, %r328, %r348;
	xor.b32  	%r358, %r357, %r304;
	xor.b32  	%r359, %r358, %r296;
	shf.l.wrap.b32 	%r360, %r359, %r359, 1;
	xor.b32  	%r361, %r332, %r352;
	xor.b32  	%r362, %r361, %r308;
	xor.b32  	%r363, %r362, %r300;
	shf.l.wrap.b32 	%r364, %r363, %r363, 1;
	xor.b32  	%r365, %r336, %r356;
	xor.b32  	%r366, %r365, %r312;
	xor.b32  	%r367, %r366, %r304;
	shf.l.wrap.b32 	%r368, %r367, %r367, 1;
	xor.b32  	%r369, %r340, %r360;
	xor.b32  	%r370, %r369, %r316;
	xor.b32  	%r371, %r370, %r308;
	shf.l.wrap.b32 	%r372, %r371, %r371, 1;
	xor.b32  	%r373, %r344, %r364;
	xor.b32  	%r374, %r373, %r320;
	xor.b32  	%r375, %r374, %r312;
	shf.l.wrap.b32 	%r376, %r375, %r375, 1;
	xor.b32  	%r377, %r348, %r368;
	xor.b32  	%r378, %r377, %r324;
	xor.b32  	%r379, %r378, %r316;
	shf.l.wrap.b32 	%r380, %r379, %r379, 1;
	xor.b32  	%r381, %r352, %r372;
	xor.b32  	%r382, %r381, %r328;
	xor.b32  	%r383, %r382, %r320;
	shf.l.wrap.b32 	%r384, %r383, %r383, 1;
	xor.b32  	%r385, %r356, %r376;
	xor.b32  	%r386, %r385, %r332;
	xor.b32  	%r387, %r386, %r324;
	shf.l.wrap.b32 	%r388, %r387, %r387, 1;
	xor.b32  	%r389, %r360, %r380;
	xor.b32  	%r390, %r389, %r336;
	xor.b32  	%r391, %r390, %r328;
	shf.l.wrap.b32 	%r392, %r391, %r391, 1;
	xor.b32  	%r393, %r364, %r384;
	xor.b32  	%r394, %r393, %r340;
	xor.b32  	%r395, %r394, %r332;
	shf.l.wrap.b32 	%r396, %r395, %r395, 1;
	xor.b32  	%r397, %r368, %r388;
	xor.b32  	%r398, %r397, %r344;
	xor.b32  	%r399, %r398, %r336;
	shf.l.wrap.b32 	%r400, %r399, %r399, 1;
	xor.b32  	%r401, %r372, %r392;
	xor.b32  	%r402, %r401, %r348;
	xor.b32  	%r403, %r402, %r340;
	shf.l.wrap.b32 	%r404, %r403, %r403, 1;
	add.s32 	%r405, %r13, -1615554381;
	shf.l.wrap.b32 	%r406, %r405, %r405, 5;
	add.s32 	%r407, %r406, %r22;
	add.s32 	%r408, %r407, 1722862861;
	not.b32 	%r409, %r408;
	and.b32  	%r410, %r405, 1506887872;
	sub.s32 	%r411, 1615554380, %r13;
	and.b32  	%r412, %r411, 2079550178;
	or.b32  	%r413, %r410, %r412;
	shf.l.wrap.b32 	%r414, %r408, %r408, 5;
	add.s32 	%r415, %r414, %r413;
	add.s32 	%r416, %r415, %r31;
	add.s32 	%r417, %r416, -214083945;
	shf.l.wrap.b32 	%r418, %r405, %r405, 30;
	and.b32  	%r419, %r408, %r418;
	and.b32  	%r420, %r409, 1506887872;
	or.b32  	%r421, %r419, %r420;
	shf.l.wrap.b32 	%r422, %r417, %r417, 5;
	add.s32 	%r423, %r422, %r421;
	add.s32 	%r424, %r423, %r40;
	add.s32 	%r425, %r424, -696916869;
	shf.l.wrap.b32 	%r426, %r408, %r408, 30;
	and.b32  	%r427, %r417, %r426;
	not.b32 	%r428, %r417;
	and.b32  	%r429, %r418, %r428;
	or.b32  	%r430, %r427, %r429;
	shf.l.wrap.b32 	%r431, %r425, %r425, 5;
	add.s32 	%r432, %r431, %r430;
	add.s32 	%r433, %r432, %r49;
	add.s32 	%r434, %r433, -1269579175;
	shf.l.wrap.b32 	%r435, %r417, %r417, 30;
	and.b32  	%r436, %r425, %r435;
	not.b32 	%r437, %r425;
	and.b32  	%r438, %r426, %r437;
	or.b32  	%r439, %r436, %r438;
	shf.l.wrap.b32 	%r440, %r434, %r434, 5;
	add.s32 	%r441, %r440, %r418;
	add.s32 	%r442, %r441, %r439;
	add.s32 	%r443, %r442, %r58;
	add.s32 	%r444, %r443, 1518500249;
	shf.l.wrap.b32 	%r445, %r425, %r425, 30;
	and.b32  	%r446, %r434, %r445;
	not.b32 	%r447, %r434;
	and.b32  	%r448, %r435, %r447;
	or.b32  	%r449, %r446, %r448;
	shf.l.wrap.b32 	%r450, %r444, %r444, 5;
	add.s32 	%r451, %r450, %r426;
	add.s32 	%r452, %r451, %r449;
	add.s32 	%r453, %r452, %r67;
	add.s32 	%r454, %r453, 1518500249;
	shf.l.wrap.b32 	%r455, %r434, %r434, 30;
	and.b32  	%r456, %r444, %r455;
	not.b32 	%r457, %r444;
	and.b32  	%r458, %r445, %r457;
	or.b32  	%r459, %r456, %r458;
	shf.l.wrap.b32 	%r460, %r454, %r454, 5;
	add.s32 	%r461, %r460, %r435;
	add.s32 	%r462, %r461, %r459;
	add.s32 	%r463, %r462, %r76;
	add.s32 	%r464, %r463, 1518500249;
	shf.l.wrap.b32 	%r465, %r444, %r444, 30;
	and.b32  	%r466, %r454, %r465;
	not.b32 	%r467, %r454;
	and.b32  	%r468, %r455, %r467;
	or.b32  	%r469, %r466, %r468;
	shf.l.wrap.b32 	%r470, %r464, %r464, 5;
	add.s32 	%r471, %r470, %r445;
	add.s32 	%r472, %r471, %r469;
	add.s32 	%r473, %r472, %r85;
	add.s32 	%r474, %r473, 1518500249;
	shf.l.wrap.b32 	%r475, %r454, %r454, 30;
	and.b32  	%r476, %r464, %r475;
	not.b32 	%r477, %r464;
	and.b32  	%r478, %r465, %r477;
	or.b32  	%r479, %r476, %r478;
	shf.l.wrap.b32 	%r480, %r474, %r474, 5;
	add.s32 	%r481, %r480, %r455;
	add.s32 	%r482, %r481, %r479;
	add.s32 	%r483, %r482, %r94;
	add.s32 	%r484, %r483, 1518500249;
	shf.l.wrap.b32 	%r485, %r464, %r464, 30;
	and.b32  	%r486, %r474, %r485;
	not.b32 	%r487, %r474;
	and.b32  	%r488, %r475, %r487;
	or.b32  	%r489, %r486, %r488;
	shf.l.wrap.b32 	%r490, %r484, %r484, 5;
	add.s32 	%r491, %r490, %r465;
	add.s32 	%r492, %r491, %r489;
	add.s32 	%r493, %r492, %r103;
	add.s32 	%r494, %r493, 1518500249;
	shf.l.wrap.b32 	%r495, %r474, %r474, 30;
	and.b32  	%r496, %r484, %r495;
	not.b32 	%r497, %r484;
	and.b32  	%r498, %r485, %r497;
	or.b32  	%r499, %r496, %r498;
	shf.l.wrap.b32 	%r500, %r494, %r494, 5;
	add.s32 	%r501, %r500, %r475;
	add.s32 	%r502, %r501, %r499;
	add.s32 	%r503, %r502, %r112;
	add.s32 	%r504, %r503, 1518500249;
	shf.l.wrap.b32 	%r505, %r484, %r484, 30;
	and.b32  	%r506, %r494, %r505;
	not.b32 	%r507, %r494;
	and.b32  	%r508, %r495, %r507;
	or.b32  	%r509, %r506, %r508;
	shf.l.wrap.b32 	%r510, %r504, %r504, 5;
	add.s32 	%r511, %r510, %r485;
	add.s32 	%r512, %r511, %r509;
	add.s32 	%r513, %r512, %r121;
	add.s32 	%r514, %r513, 1518500249;
	shf.l.wrap.b32 	%r515, %r494, %r494, 30;
	and.b32  	%r516, %r504, %r515;
	not.b32 	%r517, %r504;
	and.b32  	%r518, %r505, %r517;
	or.b32  	%r519, %r516, %r518;
	shf.l.wrap.b32 	%r520, %r514, %r514, 5;
	add.s32 	%r521, %r520, %r495;
	add.s32 	%r522, %r521, %r519;
	add.s32 	%r523, %r522, %r130;
	add.s32 	%r524, %r523, 1518500249;
	shf.l.wrap.b32 	%r525, %r504, %r504, 30;
	and.b32  	%r526, %r514, %r525;
	not.b32 	%r527, %r514;
	and.b32  	%r528, %r515, %r527;
	or.b32  	%r529, %r526, %r528;
	shf.l.wrap.b32 	%r530, %r524, %r524, 5;
	add.s32 	%r531, %r530, %r505;
	add.s32 	%r532, %r531, %r529;
	add.s32 	%r533, %r532, %r139;
	add.s32 	%r534, %r533, 1518500249;
	shf.l.wrap.b32 	%r535, %r514, %r514, 30;
	and.b32  	%r536, %r524, %r535;
	not.b32 	%r537, %r524;
	and.b32  	%r538, %r525, %r537;
	or.b32  	%r539, %r536, %r538;
	shf.l.wrap.b32 	%r540, %r534, %r534, 5;
	add.s32 	%r541, %r540, %r515;
	add.s32 	%r542, %r541, %r539;
	add.s32 	%r543, %r542, %r148;
	add.s32 	%r544, %r543, 1518500249;
	shf.l.wrap.b32 	%r545, %r524, %r524, 30;
	and.b32  	%r546, %r534, %r545;
	not.b32 	%r547, %r534;
	and.b32  	%r548, %r535, %r547;
	or.b32  	%r549, %r546, %r548;
	shf.l.wrap.b32 	%r550, %r544, %r544, 5;
	add.s32 	%r551, %r550, %r525;
	add.s32 	%r552, %r551, %r549;
	add.s32 	%r553, %r552, %r152;
	add.s32 	%r554, %r553, 1518500249;
	shf.l.wrap.b32 	%r555, %r534, %r534, 30;
	and.b32  	%r556, %r544, %r555;
	not.b32 	%r557, %r544;
	and.b32  	%r558, %r545, %r557;
	or.b32  	%r559, %r556, %r558;
	shf.l.wrap.b32 	%r560, %r554, %r554, 5;
	add.s32 	%r561, %r560, %r535;
	add.s32 	%r562, %r561, %r559;
	add.s32 	%r563, %r562, %r156;
	add.s32 	%r564, %r563, 1518500249;
	shf.l.wrap.b32 	%r565, %r544, %r544, 30;
	and.b32  	%r566, %r554, %r565;
	not.b32 	%r567, %r554;
	and.b32  	%r568, %r555, %r567;
	or.b32  	%r569, %r566, %r568;
	shf.l.wrap.b32 	%r570, %r564, %r564, 5;
	add.s32 	%r571, %r570, %r545;
	add.s32 	%r572, %r571, %r569;
	add.s32 	%r573, %r572, %r160;
	add.s32 	%r574, %r573, 1518500249;
	shf.l.wrap.b32 	%r575, %r554, %r554, 30;
	and.b32  	%r576, %r564, %r575;
	not.b32 	%r577, %r564;
	and.b32  	%r578, %r565, %r577;
	or.b32  	%r579, %r576, %r578;
	shf.l.wrap.b32 	%r580, %r574, %r574, 5;
	add.s32 	%r581, %r580, %r555;
	add.s32 	%r582, %r581, %r579;
	add.s32 	%r583, %r582, %r164;
	add.s32 	%r584, %r583, 1518500249;
	shf.l.wrap.b32 	%r585, %r564, %r564, 30;
	xor.b32  	%r586, %r585, %r575;
	xor.b32  	%r587, %r586, %r574;
	shf.l.wrap.b32 	%r588, %r584, %r584, 5;
	add.s32 	%r589, %r588, %r565;
	add.s32 	%r590, %r589, %r587;
	add.s32 	%r591, %r590, %r168;
	add.s32 	%r592, %r591, 1859775393;
	shf.l.wrap.b32 	%r593, %r574, %r574, 30;
	xor.b32  	%r594, %r593, %r585;
	xor.b32  	%r595, %r594, %r584;
	shf.l.wrap.b32 	%r596, %r592, %r592, 5;
	add.s32 	%r597, %r596, %r575;
	add.s32 	%r598, %r597, %r595;
	add.s32 	%r599, %r598, %r172;
	add.s32 	%r600, %r599, 1859775393;
	shf.l.wrap.b32 	%r601, %r584, %r584, 30;
	xor.b32  	%r602, %r601, %r593;
	xor.b32  	%r603, %r602, %r592;
	shf.l.wrap.b32 	%r604, %r600, %r600, 5;
	add.s32 	%r605, %r604, %r585;
	add.s32 	%r606, %r605, %r603;
	add.s32 	%r607, %r606, %r176;
	add.s32 	%r608, %r607, 1859775393;
	shf.l.wrap.b32 	%r609, %r592, %r592, 30;
	xor.b32  	%r610, %r609, %r601;
	xor.b32  	%r611, %r610, %r600;
	shf.l.wrap.b32 	%r612, %r608, %r608, 5;
	add.s32 	%r613, %r612, %r593;
	add.s32 	%r614, %r613, %r611;
	add.s32 	%r615, %r614, %r180;
	add.s32 	%r616, %r615, 1859775393;
	shf.l.wrap.b32 	%r617, %r600, %r600, 30;
	xor.b32  	%r618, %r617, %r609;
	xor.b32  	%r619, %r618, %r608;
	shf.l.wrap.b32 	%r620, %r616, %r616, 5;
	add.s32 	%r621, %r620, %r601;
	add.s32 	%r622, %r621, %r619;
	add.s32 	%r623, %r622, %r184;
	add.s32 	%r624, %r623, 1859775393;
	shf.l.wrap.b32 	%r625, %r608, %r608, 30;
	xor.b32  	%r626, %r625, %r617;
	xor.b32  	%r627, %r626, %r616;
	shf.l.wrap.b32 	%r628, %r624, %r624, 5;
	add.s32 	%r629, %r628, %r609;
	add.s32 	%r630, %r629, %r627;
	add.s32 	%r631, %r630, %r188;
	add.s32 	%r632, %r631, 1859775393;
	shf.l.wrap.b32 	%r633, %r616, %r616, 30;
	xor.b32  	%r634, %r633, %r625;
	xor.b32  	%r635, %r634, %r624;
	shf.l.wrap.b32 	%r636, %r632, %r632, 5;
	add.s32 	%r637, %r636, %r617;
	add.s32 	%r638, %r637, %r635;
	add.s32 	%r639, %r638, %r192;
	add.s32 	%r640, %r639, 1859775393;
	shf.l.wrap.b32 	%r641, %r624, %r624, 30;
	xor.b32  	%r642, %r641, %r633;
	xor.b32  	%r643, %r642, %r632;
	shf.l.wrap.b32 	%r644, %r640, %r640, 5;
	add.s32 	%r645, %r644, %r625;
	add.s32 	%r646, %r645, %r643;
	add.s32 	%r647, %r646, %r196;
	add.s32 	%r648, %r647, 1859775393;
	shf.l.wrap.b32 	%r649, %r632, %r632, 30;
	xor.b32  	%r650, %r649, %r641;
	xor.b32  	%r651, %r650, %r640;
	shf.l.wrap.b32 	%r652, %r648, %r648, 5;
	add.s32 	%r653, %r652, %r633;
	add.s32 	%r654, %r653, %r651;
	add.s32 	%r655, %r654, %r200;
	add.s32 	%r656, %r655, 1859775393;
	shf.l.wrap.b32 	%r657, %r640, %r640, 30;
	xor.b32  	%r658, %r657, %r649;
	xor.b32  	%r659, %r658, %r648;
	shf.l.wrap.b32 	%r660, %r656, %r656, 5;
	add.s32 	%r661, %r660, %r641;
	add.s32 	%r662, %r661, %r659;
	add.s32 	%r663, %r662, %r204;
	add.s32 	%r664, %r663, 1859775393;
	shf.l.wrap.b32 	%r665, %r648, %r648, 30;
	xor.b32  	%r666, %r665, %r657;
	xor.b32  	%r667, %r666, %r656;
	shf.l.wrap.b32 	%r668, %r664, %r664, 5;
	add.s32 	%r669, %r668, %r649;
	add.s32 	%r670, %r669, %r667;
	add.s32 	%r671, %r670, %r208;
	add.s32 	%r672, %r671, 1859775393;
	shf.l.wrap.b32 	%r673, %r656, %r656, 30;
	xor.b32  	%r674, %r673, %r665;
	xor.b32  	%r675, %r674, %r664;
	shf.l.wrap.b32 	%r676, %r672, %r672, 5;
	add.s32 	%r677, %r676, %r657;
	add.s32 	%r678, %r677, %r675;
	add.s32 	%r679, %r678, %r212;
	add.s32 	%r680, %r679, 1859775393;
	shf.l.wrap.b32 	%r681, %r664, %r664, 30;
	xor.b32  	%r682, %r681, %r673;
	xor.b32  	%r683, %r682, %r672;
	shf.l.wrap.b32 	%r684, %r680, %r680, 5;
	add.s32 	%r685, %r684, %r665;
	add.s32 	%r686, %r685, %r683;
	add.s32 	%r687, %r686, %r216;
	add.s32 	%r688, %r687, 1859775393;
	shf.l.wrap.b32 	%r689, %r672, %r672, 30;
	xor.b32  	%r690, %r689, %r681;
	xor.b32  	%r691, %r690, %r680;
	shf.l.wrap.b32 	%r692, %r688, %r688, 5;
	add.s32 	%r693, %r692, %r673;
	add.s32 	%r694, %r693, %r691;
	add.s32 	%r695, %r694, %r220;
	add.s32 	%r696, %r695, 1859775393;
	shf.l.wrap.b32 	%r697, %r680, %r680, 30;
	xor.b32  	%r698, %r697, %r689;
	xor.b32  	%r699, %r698, %r688;
	shf.l.wrap.b32 	%r700, %r696, %r696, 5;
	add.s32 	%r701, %r700, %r681;
	add.s32 	%r702, %r701, %r699;
	add.s32 	%r703, %r702, %r224;
	add.s32 	%r704, %r703, 1859775393;
	shf.l.wrap.b32 	%r705, %r688, %r688, 30;
	xor.b32  	%r706, %r705, %r697;
	xor.b32  	%r707, %r706, %r696;
	shf.l.wrap.b32 	%r708, %r704, %r704, 5;
	add.s32 	%r709, %r708, %r689;
	add.s32 	%r710, %r709, %r707;
	add.s32 	%r711, %r710, %r228;
	add.s32 	%r712, %r711, 1859775393;
	shf.l.wrap.b32 	%r713, %r696, %r696, 30;
	xor.b32  	%r714, %r713, %r705;
	xor.b32  	%r715, %r714, %r704;
	shf.l.wrap.b32 	%r716, %r712, %r712, 5;
	add.s32 	%r717, %r716, %r697;
	add.s32 	%r718, %r717, %r715;
	add.s32 	%r719, %r718, %r232;
	add.s32 	%r720, %r719, 1859775393;
	shf.l.wrap.b32 	%r721, %r704, %r704, 30;
	xor.b32  	%r722, %r721, %r713;
	xor.b32  	%r723, %r722, %r712;
	shf.l.wrap.b32 	%r724, %r720, %r720, 5;
	add.s32 	%r725, %r724, %r705;
	add.s32 	%r726, %r725, %r723;
	add.s32 	%r727, %r726, %r236;
	add.s32 	%r728, %r727, 1859775393;
	shf.l.wrap.b32 	%r729, %r712, %r712, 30;
	xor.b32  	%r730, %r729, %r721;
	xor.b32  	%r731, %r730, %r720;
	shf.l.wrap.b32 	%r732, %r728, %r728, 5;
	add.s32 	%r733, %r732, %r713;
	add.s32 	%r734, %r733, %r731;
	add.s32 	%r735, %r734, %r240;
	add.s32 	%r736, %r735, 1859775393;
	shf.l.wrap.b32 	%r737, %r720, %r720, 30;
	xor.b32  	%r738, %r737, %r729;
	xor.b32  	%r739, %r738, %r728;
	shf.l.wrap.b32 	%r740, %r736, %r736, 5;
	add.s32 	%r741, %r740, %r721;
	add.s32 	%r742, %r741, %r739;
	add.s32 	%r743, %r742, %r244;
	add.s32 	%r744, %r743, 1859775393;
	shf.l.wrap.b32 	%r745, %r728, %r728, 30;
	or.b32  	%r746, %r745, %r737;
	and.b32  	%r747, %r736, %r746;
	and.b32  	%r748, %r745, %r737;
	or.b32  	%r749, %r747, %r748;
	shf.l.wrap.b32 	%r750, %r744, %r744, 5;
	add.s32 	%r751, %r750, %r729;
	add.s32 	%r752, %r751, %r749;
	add.s32 	%r753, %r752, %r248;
	add.s32 	%r754, %r753, -1894007588;
	shf.l.wrap.b32 	%r755, %r736, %r736, 30;
	or.b32  	%r756, %r755, %r745;
	and.b32  	%r757, %r744, %r756;
	and.b32  	%r758, %r755, %r745;
	or.b32  	%r759, %r757, %r758;
	shf.l.wrap.b32 	%r760, %r754, %r754, 5;
	add.s32 	%r761, %r760, %r737;
	add.s32 	%r762, %r761, %r759;
	add.s32 	%r763, %r762, %r252;
	add.s32 	%r764, %r763, -1894007588;
	shf.l.wrap.b32 	%r765, %r744, %r744, 30;
	or.b32  	%r766, %r765, %r755;
	and.b32  	%r767, %r754, %r766;
	and.b32  	%r768, %r765, %r755;
	or.b32  	%r769, %r767, %r768;
	shf.l.wrap.b32 	%r770, %r764, %r764, 5;
	add.s32 	%r771, %r770, %r745;
	add.s32 	%r772, %r771, %r769;
	add.s32 	%r773, %r772, %r256;
	add.s32 	%r774, %r773, -1894007588;
	shf.l.wrap.b32 	%r775, %r754, %r754, 30;
	or.b32  	%r776, %r775, %r765;
	and.b32  	%r777, %r764, %r776;
	and.b32  	%r778, %r775, %r765;
	or.b32  	%r779, %r777, %r778;
	shf.l.wrap.b32 	%r780, %r774, %r774, 5;
	add.s32 	%r781, %r780, %r755;
	add.s32 	%r782, %r781, %r779;
	add.s32 	%r783, %r782, %r260;
	add.s32 	%r784, %r783, -1894007588;
	shf.l.wrap.b32 	%r785, %r764, %r764, 30;
	or.b32  	%r786, %r785, %r775;
	and.b32  	%r787, %r774, %r786;
	and.b32  	%r788, %r785, %r775;
	or.b32  	%r789, %r787, %r788;
	shf.l.wrap.b32 	%r790, %r784, %r784, 5;
	add.s32 	%r791, %r790, %r765;
	add.s32 	%r792, %r791, %r789;
	add.s32 	%r793, %r792, %r264;
	add.s32 	%r794, %r793, -1894007588;
	shf.l.wrap.b32 	%r795, %r774, %r774, 30;
	or.b32  	%r796, %r795, %r785;
	and.b32  	%r797, %r784, %r796;
	and.b32  	%r798, %r795, %r785;
	or.b32  	%r799, %r797, %r798;
	shf.l.wrap.b32 	%r800, %r794, %r794, 5;
	add.s32 	%r801, %r800, %r775;
	add.s32 	%r802, %r801, %r799;
	add.s32 	%r803, %r802, %r268;
	add.s32 	%r804, %r803, -1894007588;
	shf.l.wrap.b32 	%r805, %r784, %r784, 30;
	or.b32  	%r806, %r805, %r795;
	and.b32  	%r807, %r794, %r806;
	and.b32  	%r808, %r805, %r795;
	or.b32  	%r809, %r807, %r808;
	shf.l.wrap.b32 	%r810, %r804, %r804, 5;
	add.s32 	%r811, %r810, %r785;
	add.s32 	%r812, %r811, %r809;
	add.s32 	%r813, %r812, %r272;
	add.s32 	%r814, %r813, -1894007588;
	shf.l.wrap.b32 	%r815, %r794, %r794, 30;
	or.b32  	%r816, %r815, %r805;
	and.b32  	%r817, %r804, %r816;
	and.b32  	%r818, %r815, %r805;
	or.b32  	%r819, %r817, %r818;
	shf.l.wrap.b32 	%r820, %r814, %r814, 5;
	add.s32 	%r821, %r820, %r795;
	add.s32 	%r822, %r821, %r819;
	add.s32 	%r823, %r822, %r276;
	add.s32 	%r824, %r823, -1894007588;
	shf.l.wrap.b32 	%r825, %r804, %r804, 30;
	or.b32  	%r826, %r825, %r815;
	and.b32  	%r827, %r814, %r826;
	and.b32  	%r828, %r825, %r815;
	or.b32  	%r829, %r827, %r828;
	shf.l.wrap.b32 	%r830, %r824, %r824, 5;
	add.s32 	%r831, %r830, %r805;
	add.s32 	%r832, %r831, %r829;
	add.s32 	%r833, %r832, %r280;
	add.s32 	%r834, %r833, -1894007588;
	shf.l.wrap.b32 	%r835, %r814, %r814, 30;
	or.b32  	%r836, %r835, %r825;
	and.b32  	%r837, %r824, %r836;
	and.b32  	%r838, %r835, %r825;
	or.b32  	%r839, %r837, %r838;
	shf.l.wrap.b32 	%r840, %r834, %r834, 5;
	add.s32 	%r841, %r840, %r815;
	add.s32 	%r842, %r841, %r839;
	add.s32 	%r843, %r842, %r284;
	add.s32 	%r844, %r843, -1894007588;
	shf.l.wrap.b32 	%r845, %r824, %r824, 30;
	or.b32  	%r846, %r845, %r835;
	and.b32  	%r847, %r834, %r846;
	and.b32  	%r848, %r845, %r835;
	or.b32  	%r849, %r847, %r848;
	shf.l.wrap.b32 	%r850, %r844, %r844, 5;
	add.s32 	%r851, %r850, %r825;
	add.s32 	%r852, %r851, %r849;
	add.s32 	%r853, %r852, %r288;
	add.s32 	%r854, %r853, -1894007588;
	shf.l.wrap.b32 	%r855, %r834, %r834, 30;
	or.b32  	%r856, %r855, %r845;
	and.b32  	%r857, %r844, %r856;
	and.b32  	%r858, %r855, %r845;
	or.b32  	%r859, %r857, %r858;
	shf.l.wrap.b32 	%r860, %r854, %r854, 5;
	add.s32 	%r861, %r860, %r835;
	add.s32 	%r862, %r861, %r859;
	add.s32 	%r863, %r862, %r292;
	add.s32 	%r864, %r863, -1894007588;
	shf.l.wrap.b32 	%r865, %r844, %r844, 30;
	or.b32  	%r866, %r865, %r855;
	and.b32  	%r867, %r854, %r866;
	and.b32  	%r868, %r865, %r855;
	or.b32  	%r869, %r867, %r868;
	shf.l.wrap.b32 	%r870, %r864, %r864, 5;
	add.s32 	%r871, %r870, %r845;
	add.s32 	%r872, %r871, %r869;
	add.s32 	%r873, %r872, %r296;
	add.s32 	%r874, %r873, -1894007588;
	shf.l.wrap.b32 	%r875, %r854, %r854, 30;
	or.b32  	%r876, %r875, %r865;
	and.b32  	%r877, %r864, %r876;
	and.b32  	%r878, %r875, %r865;
	or.b32  	%r879, %r877, %r878;
	shf.l.wrap.b32 	%r880, %r874, %r874, 5;
	add.s32 	%r881, %r880, %r855;
	add.s32 	%r882, %r881, %r879;
	add.s32 	%r883, %r882, %r300;
	add.s32 	%r884, %r883, -1894007588;
	shf.l.wrap.b32 	%r885, %r864, %r864, 30;
	or.b32  	%r886, %r885, %r875;
	and.b32  	%r887, %r874, %r886;
	and.b32  	%r888, %r885, %r875;
	or.b32  	%r889, %r887, %r888;
	shf.l.wrap.b32 	%r890, %r884, %r884, 5;
	add.s32 	%r891, %r890, %r865;
	add.s32 	%r892, %r891, %r889;
	add.s32 	%r893, %r892, %r304;
	add.s32 	%r894, %r893, -1894007588;
	shf.l.wrap.b32 	%r895, %r874, %r874, 30;
	or.b32  	%r896, %r895, %r885;
	and.b32  	%r897, %r884, %r896;
	and.b32  	%r898, %r895, %r885;
	or.b32  	%r899, %r897, %r898;
	shf.l.wrap.b32 	%r900, %r894, %r894, 5;
	add.s32 	%r901, %r900, %r875;
	add.s32 	%r902, %r901, %r899;
	add.s32 	%r903, %r902, %r308;
	add.s32 	%r904, %r903, -1894007588;
	shf.l.wrap.b32 	%r905, %r884, %r884, 30;
	or.b32  	%r906, %r905, %r895;
	and.b32  	%r907, %r894, %r906;
	and.b32  	%r908, %r905, %r895;
	or.b32  	%r909, %r907, %r908;
	shf.l.wrap.b32 	%r910, %r904, %r904, 5;
	add.s32 	%r911, %r910, %r885;
	add.s32 	%r912, %r911, %r909;
	add.s32 	%r913, %r912, %r312;
	add.s32 	%r914, %r913, -1894007588;
	shf.l.wrap.b32 	%r915, %r894, %r894, 30;
	or.b32  	%r916, %r915, %r905;
	and.b32  	%r917, %r904, %r916;
	and.b32  	%r918, %r915, %r905;
	or.b32  	%r919, %r917, %r918;
	shf.l.wrap.b32 	%r920, %r914, %r914, 5;
	add.s32 	%r921, %r920, %r895;
	add.s32 	%r922, %r921, %r919;
	add.s32 	%r923, %r922, %r316;
	add.s32 	%r924, %r923, -1894007588;
	shf.l.wrap.b32 	%r925, %r904, %r904, 30;
	or.b32  	%r926, %r925, %r915;
	and.b32  	%r927, %r914, %r926;
	and.b32  	%r928, %r925, %r915;
	or.b32  	%r929, %r927, %r928;
	shf.l.wrap.b32 	%r930, %r924, %r924, 5;
	add.s32 	%r931, %r930, %r905;
	add.s32 	%r932, %r931, %r929;
	add.s32 	%r933, %r932, %r320;
	add.s32 	%r934, %r933, -1894007588;
	shf.l.wrap.b32 	%r935, %r914, %r914, 30;
	or.b32  	%r936, %r935, %r925;
	and.b32  	%r937, %r924, %r936;
	and.b32  	%r938, %r935, %r925;
	or.b32  	%r939, %r937, %r938;
	shf.l.wrap.b32 	%r940, %r934, %r934, 5;
	add.s32 	%r941, %r940, %r915;
	add.s32 	%r942, %r941, %r939;
	add.s32 	%r943, %r942, %r324;
	add.s32 	%r944, %r943, -1894007588;
	shf.l.wrap.b32 	%r945, %r924, %r924, 30;
	xor.b32  	%r946, %r945, %r935;
	xor.b32  	%r947, %r946, %r934;
	shf.l.wrap.b32 	%r948, %r944, %r944, 5;
	add.s32 	%r949, %r948, %r925;
	add.s32 	%r950, %r949, %r947;
	add.s32 	%r951, %r950, %r328;
	add.s32 	%r952, %r951, -899497514;
	shf.l.wrap.b32 	%r953, %r934, %r934, 30;
	xor.b32  	%r954, %r953, %r945;
	xor.b32  	%r955, %r954, %r944;
	shf.l.wrap.b32 	%r956, %r952, %r952, 5;
	add.s32 	%r957, %r956, %r935;
	add.s32 	%r958, %r957, %r955;
	add.s32 	%r959, %r958, %r332;
	add.s32 	%r960, %r959, -899497514;
	shf.l.wrap.b32 	%r961, %r944, %r944, 30;
	xor.b32  	%r962, %r961, %r953;
	xor.b32  	%r963, %r962, %r952;
	shf.l.wrap.b32 	%r964, %r960, %r960, 5;
	add.s32 	%r965, %r964, %r945;
	add.s32 	%r966, %r965, %r963;
	add.s32 	%r967, %r966, %r336;
	add.s32 	%r968, %r967, -899497514;
	shf.l.wrap.b32 	%r969, %r952, %r952, 30;
	xor.b32  	%r970, %r969, %r961;
	xor.b32  	%r971, %r970, %r960;
	shf.l.wrap.b32 	%r972, %r968, %r968, 5;
	add.s32 	%r973, %r972, %r953;
	add.s32 	%r974, %r973, %r971;
	add.s32 	%r975, %r974, %r340;
	add.s32 	%r976, %r975, -899497514;
	shf.l.wrap.b32 	%r977, %r960, %r960, 30;
	xor.b32  	%r978, %r977, %r969;
	xor.b32  	%r979, %r978, %r968;
	shf.l.wrap.b32 	%r980, %r976, %r976, 5;
	add.s32 	%r981, %r980, %r961;
	add.s32 	%r982, %r981, %r979;
	add.s32 	%r983, %r982, %r344;
	add.s32 	%r984, %r983, -899497514;
	shf.l.wrap.b32 	%r985, %r968, %r968, 30;
	xor.b32  	%r986, %r985, %r977;
	xor.b32  	%r987, %r986, %r976;
	shf.l.wrap.b32 	%r988, %r984, %r984, 5;
	add.s32 	%r989, %r988, %r969;
	add.s32 	%r990, %r989, %r987;
	add.s32 	%r991, %r990, %r348;
	add.s32 	%r992, %r991, -899497514;
	shf.l.wrap.b32 	%r993, %r976, %r976, 30;
	xor.b32  	%r994, %r993, %r985;
	xor.b32  	%r995, %r994, %r984;
	shf.l.wrap.b32 	%r996, %r992, %r992, 5;
	add.s32 	%r997, %r996, %r977;
	add.s32 	%r998, %r997, %r995;
	add.s32 	%r999, %r998, %r352;
	add.s32 	%r1000, %r999, -899497514;
	shf.l.wrap.b32 	%r1001, %r984, %r984, 30;
	xor.b32  	%r1002, %r1001, %r993;
	xor.b32  	%r1003, %r1002, %r992;
	shf.l.wrap.b32 	%r1004, %r1000, %r1000, 5;
	add.s32 	%r1005, %r1004, %r985;
	add.s32 	%r1006, %r1005, %r1003;
	add.s32 	%r1007, %r1006, %r356;
	add.s32 	%r1008, %r1007, -899497514;
	shf.l.wrap.b32 	%r1009, %r992, %r992, 30;
	xor.b32  	%r1010, %r1009, %r1001;
	xor.b32  	%r1011, %r1010, %r1000;
	shf.l.wrap.b32 	%r1012, %r1008, %r1008, 5;
	add.s32 	%r1013, %r1012, %r993;
	add.s32 	%r1014, %r1013, %r1011;
	add.s32 	%r1015, %r1014, %r360;
	add.s32 	%r1016, %r1015, -899497514;
	shf.l.wrap.b32 	%r1017, %r1000, %r1000, 30;
	xor.b32  	%r1018, %r1017, %r1009;
	xor.b32  	%r1019, %r1018, %r1008;
	shf.l.wrap.b32 	%r1020, %r1016, %r1016, 5;
	add.s32 	%r1021, %r1020, %r1001;
	add.s32 	%r1022, %r1021, %r1019;
	add.s32 	%r1023, %r1022, %r364;
	add.s32 	%r1024, %r1023, -899497514;
	shf.l.wrap.b32 	%r1025, %r1008, %r1008, 30;
	xor.b32  	%r1026, %r1025, %r1017;
	xor.b32  	%r1027, %r1026, %r1016;
	shf.l.wrap.b32 	%r1028, %r1024, %r1024, 5;
	add.s32 	%r1029, %r1028, %r1009;
	add.s32 	%r1030, %r1029, %r1027;
	add.s32 	%r1031, %r1030, %r368;
	add.s32 	%r1032, %r1031, -899497514;
	shf.l.wrap.b32 	%r1033, %r1016, %r1016, 30;
	xor.b32  	%r1034, %r1033, %r1025;
	xor.b32  	%r1035, %r1034, %r1024;
	shf.l.wrap.b32 	%r1036, %r1032, %r1032, 5;
	add.s32 	%r1037, %r1036, %r1017;
	add.s32 	%r1038, %r1037, %r1035;
	add.s32 	%r1039, %r1038, %r372;
	add.s32 	%r1040, %r1039, -899497514;
	shf.l.wrap.b32 	%r1041, %r1024, %r1024, 30;
	xor.b32  	%r1042, %r1041, %r1033;
	xor.b32  	%r1043, %r1042, %r1032;
	shf.l.wrap.b32 	%r1044, %r1040, %r1040, 5;
	add.s32 	%r1045, %r1044, %r1025;
	add.s32 	%r1046, %r1045, %r1043;
	add.s32 	%r1047, %r1046, %r376;
	add.s32 	%r1048, %r1047, -899497514;
	shf.l.wrap.b32 	%r1049, %r1032, %r1032, 30;
	xor.b32  	%r1050, %r1049, %r1041;
	xor.b32  	%r1051, %r1050, %r1040;
	shf.l.wrap.b32 	%r1052, %r1048, %r1048, 5;
	add.s32 	%r1053, %r1052, %r1033;
	add.s32 	%r1054, %r1053, %r1051;
	add.s32 	%r1055, %r1054, %r380;
	add.s32 	%r1056, %r1055, -899497514;
	shf.l.wrap.b32 	%r1057, %r1040, %r1040, 30;
	xor.b32  	%r1058, %r1057, %r1049;
	xor.b32  	%r1059, %r1058, %r1048;
	shf.l.wrap.b32 	%r1060, %r1056, %r1056, 5;
	add.s32 	%r1061, %r1060, %r1041;
	add.s32 	%r1062, %r1061, %r1059;
	add.s32 	%r1063, %r1062, %r384;
	add.s32 	%r1064, %r1063, -899497514;
	shf.l.wrap.b32 	%r1065, %r1048, %r1048, 30;
	xor.b32  	%r1066, %r1065, %r1057;
	xor.b32  	%r1067, %r1066, %r1056;
	shf.l.wrap.b32 	%r1068, %r1064, %r1064, 5;
	add.s32 	%r1069, %r1068, %r1049;
	add.s32 	%r1070, %r1069, %r1067;
	add.s32 	%r1071, %r1070, %r388;
	add.s32 	%r1072, %r1071, -899497514;
	shf.l.wrap.b32 	%r1073, %r1056, %r1056, 30;
	xor.b32  	%r1074, %r1073, %r1065;
	xor.b32  	%r1075, %r1074, %r1064;
	shf.l.wrap.b32 	%r1076, %r1072, %r1072, 5;
	add.s32 	%r1077, %r1076, %r1057;
	add.s32 	%r1078, %r1077, %r1075;
	add.s32 	%r1079, %r1078, %r392;
	add.s32 	%r1080, %r1079, -899497514;
	shf.l.wrap.b32 	%r1081, %r1064, %r1064, 30;
	xor.b32  	%r1082, %r1081, %r1073;
	xor.b32  	%r1083, %r1082, %r1072;
	shf.l.wrap.b32 	%r1084, %r1080, %r1080, 5;
	add.s32 	%r1085, %r1084, %r1065;
	add.s32 	%r1086, %r1085, %r1083;
	add.s32 	%r1087, %r1086, %r396;
	add.s32 	%r1088, %r1087, -899497514;
	shf.l.wrap.b32 	%r1089, %r1072, %r1072, 30;
	xor.b32  	%r1090, %r1089, %r1081;
	xor.b32  	%r1091, %r1090, %r1080;
	shf.l.wrap.b32 	%r1092, %r1088, %r1088, 5;
	add.s32 	%r1093, %r1092, %r1073;
	add.s32 	%r1094, %r1093, %r1091;
	add.s32 	%r1095, %r1094, %r400;
	add.s32 	%r1096, %r1095, -899497514;
	shf.l.wrap.b32 	%r1097, %r1080, %r1080, 30;
	xor.b32  	%r1098, %r1097, %r1089;
	xor.b32  	%r1099, %r1098, %r1088;
	shf.l.wrap.b32 	%r1100, %r1096, %r1096, 5;
	add.s32 	%r1101, %r1100, %r1081;
	add.s32 	%r1102, %r1101, %r1099;
	add.s32 	%r1103, %r1102, %r404;
	shf.l.wrap.b32 	%r1104, %r1088, %r1088, 30;
	add.s32 	%r1105, %r1103, 833086679;
	add.s32 	%r1106, %r1095, -1171231393;
	add.s32 	%r1107, %r1104, -1732584194;
	add.s32 	%r1108, %r1097, 271733878;
	add.s32 	%r1109, %r1089, -1009589776;
	shr.u32 	%r1110, %r1105, 24;
	st.global.u8 	[%rd9], %r1110;
	shr.u32 	%r1111, %r1105, 16;
	st.global.u8 	[%rd9+1], %r1111;
	shr.u32 	%r1112, %r1105, 8;
	st.global.u8 	[%rd9+2], %r1112;
	st.global.u8 	[%rd9+3], %r1105;
	shr.u32 	%r1113, %r1106, 24;
	st.global.u8 	[%rd9+4], %r1113;
	shr.u32 	%r1114, %r1106, 16;
	st.global.u8 	[%rd9+5], %r1114;
	shr.u32 	%r1115, %r1106, 8;
	st.global.u8 	[%rd9+6], %r1115;
	st.global.u8 	[%rd9+7], %r1106;
	shr.u32 	%r1116, %r1107, 24;
	st.global.u8 	[%rd9+8], %r1116;
	shr.u32 	%r1117, %r1107, 16;
	st.global.u8 	[%rd9+9], %r1117;
	shr.u32 	%r1118, %r1107, 8;
	st.global.u8 	[%rd9+10], %r1118;
	st.global.u8 	[%rd9+11], %r1107;
	shr.u32 	%r1119, %r1108, 24;
	st.global.u8 	[%rd9+12], %r1119;
	shr.u32 	%r1120, %r1108, 16;
	st.global.u8 	[%rd9+13], %r1120;
	shr.u32 	%r1121, %r1108, 8;
	st.global.u8 	[%rd9+14], %r1121;
	st.global.u8 	[%rd9+15], %r1108;
	shr.u32 	%r1122, %r1109, 24;
	st.global.u8 	[%rd9+16], %r1122;
	shr.u32 	%r1123, %r1109, 16;
	st.global.u8 	[%rd9+17], %r1123;
	shr.u32 	%r1124, %r1109, 8;
	st.global.u8 	[%rd9+18], %r1124;
	st.global.u8 	[%rd9+19], %r1109;
$L__BB20_2:
	ret;

}
	// .globl	_Z11sha1_kernelILi21EEvPKhPhm
.visible .entry _Z11sha1_kernelILi21EEvPKhPhm(
	.param .u64 .ptr .align 1 _Z11sha1_kernelILi21EEvPKhPhm_param_0,
	.param .u64 .ptr .align 1 _Z11sha1_kernelILi21EEvPKhPhm_param_1,
	.param .u64 _Z11sha1_kernelILi21EEvPKhPhm_param_2
)
{
	.reg .pred 	%p<2>;
	.reg .b16 	%rs<17>;
	.reg .b32 	%r<1125>;
	.reg .b64 	%rd<10>;

	ld.param.u64 	%rd2, [_Z11sha1_kernelILi21EEvPKhPhm_param_0];
	ld.param.u64 	%rd3, [_Z11sha1_kernelILi21EEvPKhPhm_param_1];
	ld.param.u64 	%rd4, [_Z11sha1_kernelILi21EEvPKhPhm_param_2];
	mov.u32 	%r1, %ctaid.x;
	mov.u32 	%r2, %ntid.x;
	mov.u32 	%r3, %tid.x;
	mad.lo.s32 	%r4, %r1, %r2, %r3;
	cvt.u64.u32 	%rd1, %r4;
	setp.le.u64 	%p1, %rd4, %rd1;
	@%p1 bra 	$L__BB21_2;
	cvta.to.global.u64 	%rd5, %rd3;
	cvta.to.global.u64 	%rd6, %rd2;
	shl.b64 	%rd7, %rd1, 6;
	add.s64 	%rd8, %rd6, %rd7;
	mad.lo.s64 	%rd9, %rd1, 20, %rd5;
	ld.global.u8 	%r5, [%rd8];
	shl.b32 	%r6, %r5, 24;
	ld.global.u8 	%r7, [%rd8+1];
	shl.b32 	%r8, %r7, 16;
	or.b32  	%r9, %r8, %r6;
	ld.global.u8 	%rs1, [%rd8+2];
	mul.wide.u16 	%r10, %rs1, 256;
	or.b32  	%r11, %r9, %r10;
	ld.global.u8 	%r12, [%rd8+3];
	or.b32  	%r13, %r11, %r12;
	ld.global.u8 	%r14, [%rd8+4];
	shl.b32 	%r15, %r14, 24;
	ld.global.u8 	%r16, [%rd8+5];
	shl.b32 	%r17, %r16, 16;
	or.b32  	%r18, %r17, %r15;
	ld.global.u8 	%rs2, [%rd8+6];
	mul.wide.u16 	%r19, %rs2, 256;
	or.b32  	%r20, %r18, %r19;
	ld.global.u8 	%r21, [%rd8+7];
	or.b32  	%r22, %r20, %r21;
	ld.global.u8 	%r23, [%rd8+8];
	shl.b32 	%r24, %r23, 24;
	ld.global.u8 	%r25, [%rd8+9];
	shl.b32 	%r26, %r25, 16;
	or.b32  	%r27, %r26, %r24;
	ld.global.u8 	%rs3, [%rd8+10];
	mul.wide.u16 	%r28, %rs3, 256;
	or.b32  	%r29, %r27, %r28;
	ld.global.u8 	%r30, [%rd8+11];
	or.b32  	%r31, %r29, %r30;
	ld.global.u8 	%r32, [%rd8+12];
	shl.b32 	%r33, %r32, 24;
	ld.global.u8 	%r34, [%rd8+13];
	shl.b32 	%r35, %r34, 16;
	or.b32  	%r36, %r35, %r33;
	ld.global.u8 	%rs4, [%rd8+14];
	mul.wide.u16 	%r37, %rs4, 256;
	or.b32  	%r38, %r36, %r37;
	ld.global.u8 	%r39, [%rd8+15];
	or.b32  	%r40, %r38, %r39;
	ld.global.u8 	%r41, [%rd8+16];
	shl.b32 	%r42, %r41, 24;
	ld.global.u8 	%r43, [%rd8+17];
	shl.b32 	%r44, %r43, 16;
	or.b32  	%r45, %r44, %r42;
	ld.global.u8 	%rs5, [%rd8+18];
	mul.wide.u16 	%r46, %rs5, 256;
	or.b32  	%r47, %r45, %r46;
	ld.global.u8 	%r48, [%rd8+19];
	or.b32  	%r49, %r47, %r48;
	ld.global.u8 	%r50, [%rd8+20];
	shl.b32 	%r51, %r50, 24;
	ld.global.u8 	%r52, [%rd8+21];
	shl.b32 	%r53, %r52, 16;
	or.b32  	%r54, %r53, %r51;
	ld.global.u8 	%rs6, [%rd8+22];
	mul.wide.u16 	%r55, %rs6, 256;
	or.b32  	%r56, %r54, %r55;
	ld.global.u8 	%r57, [%rd8+23];
	or.b32  	%r58, %r56, %r57;
	ld.global.u8 	%r59, [%rd8+24];
	shl.b32 	%r60, %r59, 24;
	ld.global.u8 	%r61, [%rd8+25];
	shl.b32 	%r62, %r61, 16;
	or.b32  	%r63, %r62, %r60;
	ld.global.u8 	%rs7, [%rd8+26];
	mul.wide.u16 	%r64, %rs7, 256;
	or.b32  	%r65, %r63, %r64;
	ld.global.u8 	%r66, [%rd8+27];
	or.b32  	%r67, %r65, %r66;
	ld.global.u8 	%r68, [%rd8+28];
	shl.b32 	%r69, %r68, 24;
	ld.global.u8 	%r70, [%rd8+29];
	shl.b32 	%r71, %r70, 16;
	or.b32  	%r72, %r71, %r69;
	ld.global.u8 	%rs8, [%rd8+30];
	mul.wide.u16 	%r73, %rs8, 256;
	or.b32  	%r74, %r72, %r73;
	ld.global.u8 	%r75, [%rd8+31];
	or.b32  	%r76, %r74, %r75;
	ld.global.u8 	%r77, [%rd8+32];
	shl.b32 	%r78, %r77, 24;
	ld.global.u8 	%r79, [%rd8+33];
	shl.b32 	%r80, %r79, 16;
	or.b32  	%r81, %r80, %r78;
	ld.global.u8 	%rs9, [%rd8+34];
	mul.wide.u16 	%r82, %rs9, 256;
	or.b32  	%r83, %r81, %r82;
	ld.global.u8 	%r84, [%rd8+35];
	or.b32  	%r85, %r83, %r84;
	ld.global.u8 	%r86, [%rd8+36];
	shl.b32 	%r87, %r86, 24;
	ld.global.u8 	%r88, [%rd8+37];
	shl.b32 	%r89, %r88, 16;
	or.b32  	%r90, %r89, %r87;
	ld.global.u8 	%rs10, [%rd8+38];
	mul.wide.u16 	%r91, %rs10, 256;
	or.b32  	%r92, %r90, %r91;
	ld.global.u8 	%r93, [%rd8+39];
	or.b32  	%r94, %r92, %r93;
	ld.global.u8 	%r95, [%rd8+40];
	shl.b32 	%r96, %r95, 24;
	ld.global.u8 	%r97, [%rd8+41];
	shl.b32 	%r98, %r97, 16;
	or.b32  	%r99, %r98, %r96;
	ld.global.u8 	%rs11, [%rd8+42];
	mul.wide.u16 	%r100, %rs11, 256;
	or.b32  	%r101, %r99, %r100;
	ld.global.u8 	%r102, [%rd8+43];
	or.b32  	%r103, %r101, %r102;
	ld.global.u8 	%r104, [%rd8+44];
	shl.b32 	%r105, %r104, 24;
	ld.global.u8 	%r106, [%rd8+45];
	shl.b32 	%r107, %r106, 16;
	or.b32  	%r108, %r107, %r105;
	ld.global.u8 	%rs12, [%rd8+46];
	mul.wide.u16 	%r109, %rs12, 256;
	or.b32  	%r110, %r108, %r109;
	ld.global.u8 	%r111, [%rd8+47];
	or.b32  	%r112, %r110, %r111;
	ld.global.u8 	%r113, [%rd8+48];
	shl.b32 	%r114, %r113, 24;
	ld.global.u8 	%r115, [%rd8+49];
	shl.b32 	%r116, %r115, 16;
	or.b32  	%r117, %r116, %r114;
	ld.global.u8 	%rs13, [%rd8+50];
	mul.wide.u16 	%r118, %rs13, 256;
	or.b32  	%r119, %r117, %r118;
	ld.global.u8 	%r120, [%rd8+51];
	or.b32  	%r121, %r119, %r120;
	ld.global.u8 	%r122, [%rd8+52];
	shl.b32 	%r123, %r122, 24;
	ld.global.u8 	%r124, [%rd8+53];
	shl.b32 	%r125, %r124, 16;
	or.b32  	%r126, %r125, %r123;
	ld.global.u8 	%rs14, [%rd8+54];
	mul.wide.u16 	%r127, %rs14, 256;
	or.b32  	%r128, %r126, %r127;
	ld.global.u8 	%r129, [%rd8+55];
	or.b32  	%r130, %r128, %r129;
	ld.global.u8 	%r131, [%rd8+56];
	shl.b32 	%r132, %r131, 24;
	ld.global.u8 	%r133, [%rd8+57];
	shl.b32 	%r134, %r133, 16;
	or.b32  	%r135, %r134, %r132;
	ld.global.u8 	%rs15, [%rd8+58];
	mul.wide.u16 	%r136, %rs15, 256;
	or.b32  	%r137, %r135, %r136;
	ld.global.u8 	%r138, [%rd8+59];
	or.b32  	%r139, %r137, %r138;
	ld.global.u8 	%r140, [%rd8+60];
	shl.b32 	%r141, %r140, 24;
	ld.global.u8 	%r142, [%rd8+61];
	shl.b32 	%r143, %r142, 16;
	or.b32  	%r144, %r143, %r141;
	ld.global.u8 	%rs16, [%rd8+62];
	mul.wide.u16 	%r145, %rs16, 256;
	or.b32  	%r146, %r144, %r145;
	ld.global.u8 	%r147, [%rd8+63];
	or.b32  	%r148, %r146, %r147;
	xor.b32  	%r149, %r85, %r130;
	xor.b32  	%r150, %r149, %r31;
	xor.b32  	%r151, %r150, %r13;
	shf.l.wrap.b32 	%r152, %r151, %r151, 1;
	xor.b32  	%r153, %r94, %r139;
	xor.b32  	%r154, %r153, %r40;
	xor.b32  	%r155, %r154, %r22;
	shf.l.wrap.b32 	%r156, %r155, %r155, 1;
	xor.b32  	%r157, %r103, %r148;
	xor.b32  	%r158, %r157, %r49;
	xor.b32  	%r159, %r158, %r31;
	shf.l.wrap.b32 	%r160, %r159, %r159, 1;
	xor.b32  	%r161, %r112, %r152;
	xor.b32  	%r162, %r161, %r58;
	xor.b32  	%r163, %r162, %r40;
	shf.l.wrap.b32 	%r164, %r163, %r163, 1;
	xor.b32  	%r165, %r121, %r156;
	xor.b32  	%r166, %r165, %r67;
	xor.b32  	%r167, %r166, %r49;
	shf.l.wrap.b32 	%r168, %r167, %r167, 1;
	xor.b32  	%r169, %r130, %r160;
	xor.b32  	%r170, %r169, %r76;
	xor.b32  	%r171, %r170, %r58;
	shf.l.wrap.b32 	%r172, %r171, %r171, 1;
	xor.b32  	%r173, %r139, %r164;
	xor.b32  	%r174, %r173, %r85;
	xor.b32  	%r175, %r174, %r67;
	shf.l.wrap.b32 	%r176, %r175, %r175, 1;
	xor.b32  	%r177, %r148, %r168;
	xor.b32  	%r178, %r177, %r94;
	xor.b32  	%r179, %r178, %r76;
	shf.l.wrap.b32 	%r180, %r179, %r179, 1;
	xor.b32  	%r181, %r152, %r172;
	xor.b32  	%r182, %r181, %r103;
	xor.b32  	%r183, %r182, %r85;
	shf.l.wrap.b32 	%r184, %r183, %r183, 1;
	xor.b32  	%r185, %r156, %r176;
	xor.b32  	%r186, %r185, %r112;
	xor.b32  	%r187, %r186, %r94;
	shf.l.wrap.b32 	%r188, %r187, %r187, 1;
	xor.b32  	%r189, %r160, %r180;
	xor.b32  	%r190, %r189, %r121;
	xor.b32  	%r191, %r190, %r103;
	shf.l.wrap.b32 	%r192, %r191, %r191, 1;
	xor.b32  	%r193, %r164, %r184;
	xor.b32  	%r194, %r193, %r130;
	xor.b32  	%r195, %r194, %r112;
	shf.l.wrap.b32 	%r196, %r195, %r195, 1;
	xor.b32  	%r197, %r168, %r188;
	xor.b32  	%r198, %r197, %r139;
	xor.b32  	%r199, %r198, %r121;
	shf.l.wrap.b32 	%r200, %r199, %r199, 1;
	xor.b32  	%r201, %r172, %r192;
	xor.b32  	%r202, %r201, %r148;
	xor.b32  	%r203, %r202, %r130;
	shf.l.wrap.b32 	%r204, %r203, %r203, 1;
	xor.b32  	%r205, %r176, %r196;
	xor.b32  	%r206, %r205, %r152;
	xor.b32  	%r207, %r206, %r139;
	shf.l.wrap.b32 	%r208, %r207, %r207, 1;
	xor.b32  	%r209, %r180, %r200;
	xor.b32  	%r210, %r209, %r156;
	xor.b32  	%r211, %r210, %r148;
	shf.l.wrap.b32 	%r212, %r211, %r211, 1;
	xor.b32  	%r213, %r184, %r204;
	xor.b32  	%r214, %r213, %r160;
	xor.b32  	%r215, %r214, %r152;
	shf.l.wrap.b32 	%r216, %r215, %r215, 1;
	xor.b32  	%r217, %r188, %r208;
	xor.b32  	%r218, %r217, %r164;
	xor.b32  	%r219, %r218, %r156;
	shf.l.wrap.b32 	%r220, %r219, %r219, 1;
	xor.b32  	%r221, %r192, %r212;
	xor.b32  	%r222, %r221, %r168;
	xor.b32  	%r223, %r222, %r160;
	shf.l.wrap.b32 	%r224, %r223, %r223, 1;
	xor.b32  	%r225, %r196, %r216;
	xor.b32  	%r226, %r225, %r172;
	xor.b32  	%r227, %r226, %r164;
	shf.l.wrap.b32 	%r228, %r227, %r227, 1;
	xor.b32  	%r229, %r200, %r220;
	xor.b32  	%r230, %r229, %r176;
	xor.b32  	%r231, %r230, %r168;
	shf.l.wrap.b32 	%r232, %r231, %r231, 1;
	xor.b32  	%r233, %r204, %r224;
	xor.b32  	%r234, %r233, %r180;
	xor.b32  	%r235, %r234, %r172;
	shf.l.wrap.b32 	%r236, %r235, %r235, 1;
	xor.b32  	%r237, %r208, %r228;
	xor.b32  	%r238, %r237, %r184;
	xor.b32  	%r239, %r238, %r176;
	shf.l.wrap.b32 	%r240, %r239, %r239, 1;
	xor.b32  	%r241, %r212, %r232;
	xor.b32  	%r242, %r241, %r188;
	xor.b32  	%r243, %r242, %r180;
	shf.l.wrap.b32 	%r244, %r243, %r243, 1;
	xor.b32  	%r245, %r216, %r236;
	xor.b32  	%r246, %r245, %r192;
	xor.b32  	%r247, %r246, %r184;
	shf.l.wrap.b32 	%r248, %r247, %r247, 1;
	xor.b32  	%r249, %r220, %r240;
	xor.b32  	%r250, %r249, %r196;
	xor.b32  	%r251, %r250, %r188;
	shf.l.wrap.b32 	%r252, %r251, %r251, 1;
	xor.b32  	%r253, %r224, %r244;
	xor.b32  	%r254, %r253, %r200;
	xor.b32  	%r255, %r254, %r192;
	shf.l.wrap.b32 	%r256, %r255, %r255, 1;
	xor.b32  	%r257, %r228, %r248;
	xor.b32  	%r258, %r257, %r204;
	xor.b32  	%r259, %r258, %r196;
	shf.l.wrap.b32 	%r260, %r259, %r259, 1;
	xor.b32  	%r261, %r232, %r252;
	xor.b32  	%r262, %r261, %r208;
	xor.b32  	%r263, %r262, %r200;
	shf.l.wrap.b32 	%r264, %r263, %r263, 1;
	xor.b32  	%r265, %r236, %r256;
	xor.b32  	%r266, %r265, %r212;
	xor.b32  	%r267, %r266, %r204;
	shf.l.wrap.b32 	%r268, %r267, %r267, 1;
	xor.b32  	%r269, %r240, %r260;
	xor.b32  	%r270, %r269, %r216;
	xor.b32  	%r271, %r270, %r208;
	shf.l.wrap.b32 	%r272, %r271, %r271, 1;
	xor.b32  	%r273, %r244, %r264;
	xor.b32  	%r274, %r273, %r220;
	xor.b32  	%r275, %r274, %r212;
	shf.l.wrap.b32 	%r276, %r275, %r275, 1;
	xor.b32  	%r277, %r248, %r268;
	xor.b32  	%r278, %r277, %r224;
	xor.b32  	%r279, %r278, %r216;
	shf.l.wrap.b32 	%r280, %r279, %r279, 1;
	xor.b32  	%r281, %r252, %r272;
	xor.b32  	%r282, %r281, %r228;
	xor.b32  	%r283, %r282, %r220;
	shf.l.wrap.b32 	%r284, %r283, %r283, 1;
	xor.b32  	%r285, %r256, %r276;
	xor.b32  	%r286, %r285, %r232;
	xor.b32  	%r287, %r286, %r224;
	shf.l.wrap.b32 	%r288, %r287, %r287, 1;
	xor.b32  	%r289, %r260, %r280;
	xor.b32  	%r290, %r289, %r236;
	xor.b32  	%r291, %r290, %r228;
	shf.l.wrap.b32 	%r292, %r291, %r291, 1;
	xor.b32  	%r293, %r264, %r284;
	xor.b32  	%r294, %r293, %r240;
	xor.b32  	%r295, %r294, %r232;
	shf.l.wrap.b32 	%r296, %r295, %r295, 1;
	xor.b32  	%r297, %r268, %r288;
	xor.b32  	%r298, %r297, %r244;
	xor.b32  	%r299, %r298, %r236;
	shf.l.wrap.b32 	%r300, %r299, %r299, 1;
	xor.b32  	%r301, %r272, %r292;
	xor.b32  	%r302, %r301, %r248;
	xor.b32  	%r303, %r302, %r240;
	shf.l.wrap.b32 	%r304, %r303, %r303, 1;
	xor.b32  	%r305, %r276, %r296;
	xor.b32  	%r306, %r305, %r252;
	xor.b32  	%r307, %r306, %r244;
	shf.l.wrap.b32 	%r308, %r307, %r307, 1;
	xor.b32  	%r309, %r280, %r300;
	xor.b32  	%r310, %r309, %r256;
	xor.b32  	%r311, %r310, %r248;
	shf.l.wrap.b32 	%r312, %r311, %r311, 1;
	xor.b32  	%r313, %r284, %r304;
	xor.b32  	%r314, %r313, %r260;
	xor.b32  	%r315, %r314, %r252;
	shf.l.wrap.b32 	%r316, %r315, %r315, 1;
	xor.b32  	%r317, %r288, %r308;
	xor.b32  	%r318, %r317, %r264;
	xor.b32  	%r319, %r318, %r256;
	shf.l.wrap.b32 	%r320, %r319, %r319, 1;
	xor.b32  	%r321, %r292, %r312;
	xor.b32  	%r322, %r321, %r268;
	xor.b32  	%r323, %r322, %r260;
	shf.l.wrap.b32 	%r324, %r323, %r323, 1;
	xor.b32  	%r325, %r296, %r316;
	xor.b32  	%r326, %r325, %r272;
	xor.b32  	%r327, %r326, %r264;
	shf.l.wrap.b32 	%r328, %r327, %r327, 1;
	xor.b32  	%r329, %r300, %r320;
	xor.b32  	%r330, %r329, %r276;
	xor.b32  	%r331, %r330, %r268;
	shf.l.wrap.b32 	%r332, %r331, %r331, 1;
	xor.b32  	%r333, %r304, %r324;
	xor.b32  	%r334, %r333, %r280;
	xor.b32  	%r335, %r334, %r272;
	shf.l.wrap.b32 	%r336, %r335, %r335, 1;
	xor.b32  	%r337, %r308, %r328;
	xor.b32  	%r338, %r337, %r284;
	xor.b32  	%r339, %r338, %r276;
	shf.l.wrap.b32 	%r340, %r339, %r339, 1;
	xor.b32  	%r341, %r312, %r332;
	xor.b32  	%r342, %r341, %r288;
	xor.b32  	%r343, %r342, %r280;
	shf.l.wrap.b32 	%r344, %r343, %r343, 1;
	xor.b32  	%r345, %r316, %r336;
	xor.b32  	%r346, %r345, %r292;
	xor.b32  	%r347, %r346, %r284;
	shf.l.wrap.b32 	%r348, %r347, %r347, 1;
	xor.b32  	%r349, %r320, %r340;
	xor.b32  	%r350, %r349, %r296;
	xor.b32  	%r351, %r350, %r288;
	shf.l.wrap.b32 	%r352, %r351, %r351, 1;
	xor.b32  	%r353, %r324, %r344;
	xor.b32  	%r354, %r353, %r300;
	xor.b32  	%r355, %r354, %r292;
	shf.l.wrap.b32 	%r356, %r355, %r355, 1;
	xor.b32  	%r357, %r328, %r348;
	xor.b32  	%r358, %r357, %r304;
	xor.b32  	%r359, %r358, %r296;
	shf.l.wrap.b32 	%r360, %r359, %r359, 1;
	xor.b32  	%r361, %r332, %r352;
	xor.b32  	%r362, %r361, %r308;
	xor.b32  	%r363, %r362, %r300;
	shf.l.wrap.b32 	%r364, %r363, %r363, 1;
	xor.b32  	%r365, %r336, %r356;
	xor.b32  	%r366, %r365, %r312;
	xor.b32  	%r367, %r366, %r304;
	shf.l.wrap.b32 	%r368, %r367, %r367, 1;
	xor.b32  	%r369, %r340, %r360;
	xor.b32  	%r370, %r369, %r316;
	xor.b32  	%r371, %r370, %r308;
	shf.l.wrap.b32 	%r372, %r371, %r371, 1;
	xor.b32  	%r373, %r344, %r364;
	xor.b32  	%r374, %r373, %r320;
	xor.b32  	%r375, %r374, %r312;
	shf.l.wrap.b32 	%r376, %r375, %r375, 1;
	xor.b32  	%r377, %r348, %r368;
	xor.b32  	%r378, %r377, %r324;
	xor.b32  	%r379, %r378, %r316;
	shf.l.wrap.b32 	%r380, %r379, %r379, 1;
	xor.b32  	%r381, %r352, %r372;
	xor.b32  	%r382, %r381, %r328;
	xor.b32  	%r383, %r382, %r320;
	shf.l.wrap.b32 	%r384, %r383, %r383, 1;
	xor.b32  	%r385, %r356, %r376;
	xor.b32  	%r386, %r385, %r332;
	xor.b32  	%r387, %r386, %r324;
	shf.l.wrap.b32 	%r388, %r387, %r387, 1;
	xor.b32  	%r389, %r360, %r380;
	xor.b32  	%r390, %r389, %r336;
	xor.b32  	%r391, %r390, %r328;
	shf.l.wrap.b32 	%r392, %r391, %r391, 1;
	xor.b32  	%r393, %r364, %r384;
	xor.b32  	%r394, %r393, %r340;
	xor.b32  	%r395, %r394, %r332;
	shf.l.wrap.b32 	%r396, %r395, %r395, 1;
	xor.b32  	%r397, %r368, %r388;
	xor.b32  	%r398, %r397, %r344;
	xor.b32  	%r399, %r398, %r336;
	shf.l.wrap.b32 	%r400, %r399, %r399, 1;
	xor.b32  	%r401, %r372, %r392;
	xor.b32  	%r402, %r401, %r348;
	xor.b32  	%r403, %r402, %r340;
	shf.l.wrap.b32 	%r404, %r403, %r403, 1;
	add.s32 	%r405, %r13, -1615554381;
	shf.l.wrap.b32 	%r406, %r405, %r405, 5;
	add.s32 	%r407, %r406, %r22;
	add.s32 	%r408, %r407, 1722862861;
	not.b32 	%r409, %r408;
	and.b32  	%r410, %r405, 1506887872;
	sub.s32 	%r411, 1615554380, %r13;
	and.b32  	%r412, %r411, 2079550178;
	or.b32  	%r413, %r410, %r412;
	shf.l.wrap.b32 	%r414, %r408, %r408, 5;
	add.s32 	%r415, %r414, %r413;
	add.s32 	%r416, %r415, %r31;
	add.s32 	%r417, %r416, -214083945;
	shf.l.wrap.b32 	%r418, %r405, %r405, 30;
	and.b32  	%r419, %r408, %r418;
	and.b32  	%r420, %r409, 1506887872;
	or.b32  	%r421, %r419, %r420;
	shf.l.wrap.b32 	%r422, %r417, %r417, 5;
	add.s32 	%r423, %r422, %r421;
	add.s32 	%r424, %r423, %r40;
	add.s32 	%r425, %r424, -696916869;
	shf.l.wrap.b32 	%r426, %r408, %r408, 30;
	and.b32  	%r427, %r417, %r426;
	not.b32 	%r428, %r417;
	and.b32  	%r429, %r418, %r428;
	or.b32  	%r430, %r427, %r429;
	shf.l.wrap.b32 	%r431, %r425, %r425, 5;
	add.s32 	%r432, %r431, %r430;
	add.s32 	%r433, %r432, %r49;
	add.s32 	%r434, %r433, -1269579175;
	shf.l.wrap.b32 	%r435, %r417, %r417, 30;
	and.b32  	%r436, %r425, %r435;
	not.b32 	%r437, %r425;
	and.b32  	%r438, %r426, %r437;
	or.b32  	%r439, %r436, %r438;
	shf.l.wrap.b32 	%r440, %r434, %r434, 5;
	add.s32 	%r441, %r440, %r418;
	add.s32 	%r442, %r441, %r439;
	add.s32 	%r443, %r442, %r58;
	add.s32 	%r444, %r443, 1518500249;
	shf.l.wrap.b32 	%r445, %r425, %r425, 30;
	and.b32  	%r446, %r434, %r445;
	not.b32 	%r447, %r434;
	and.b32  	%r448, %r435, %r447;
	or.b32  	%r449, %r446, %r448;
	shf.l.wrap.b32 	%r450, %r444, %r444, 5;
	add.s32 	%r451, %r450, %r426;
	add.s32 	%r452, %r451, %r449;
	add.s32 	%r453, %r452, %r67;
	add.s32 	%r454, %r453, 1518500249;
	shf.l.wrap.b32 	%r455, %r434, %r434, 30;
	and.b32  	%r456, %r444, %r455;
	not.b32 	%r457, %r444;
	and.b32  	%r458, %r445, %r457;
	or.b32  	%r459, %r456, %r458;
	shf.l.wrap.b32 	%r460, %r454, %r454, 5;
	add.s32 	%r461, %r460, %r435;
	add.s32 	%r462, %r461, %r459;
	add.s32 	%r463, %r462, %r76;
	add.s32 	%r464, %r463, 1518500249;
	shf.l.wrap.b32 	%r465, %r444, %r444, 30;
	and.b32  	%r466, %r454, %r465;
	not.b32 	%r467, %r454;
	and.b32  	%r468, %r455, %r467;
	or.b32  	%r469, %r466, %r468;
	shf.l.wrap.b32 	%r470, %r464, %r464, 5;
	add.s32 	%r471, %r470, %r445;
	add.s32 	%r472, %r471, %r469;
	add.s32 	%r473, %r472, %r85;
	add.s32 	%r474, %r473, 1518500249;
	shf.l.wrap.b32 	%r475, %r454, %r454, 30;
	and.b32  	%r476, %r464, %r475;
	not.b32 	%r477, %r464;
	and.b32  	%r478, %r465, %r477;
	or.b32  	%r479, %r476, %r478;
	shf.l.wrap.b32 	%r480, %r474, %r474, 5;
	add.s32 	%r481, %r480, %r455;
	add.s32 	%r482, %r481, %r479;
	add.s32 	%r483, %r482, %r94;
	add.s32 	%r484, %r483, 1518500249;
	shf.l.wrap.b32 	%r485, %r464, %r464, 30;
	and.b32  	%r486, %r474, %r485;
	not.b32 	%r487, %r474;
	and.b32  	%r488, %r475, %r487;
	or.b32  	%r489, %r486, %r488;
	shf.l.wrap.b32 	%r490, %r484, %r484, 5;
	add.s32 	%r491, %r490, %r465;
	add.s32 	%r492, %r491, %r489;
	add.s32 	%r493, %r492, %r103;
	add.s32 	%r494, %r493, 1518500249;
	shf.l.wrap.b32 	%r495, %r474, %r474, 30;
	and.b32  	%r496, %r484, %r495;
	not.b32 	%r497, %r484;
	and.b32  	%r498, %r485, %r497;
	or.b32  	%r499, %r496, %r498;
	shf.l.wrap.b32 	%r500, %r494, %r494, 5;
	add.s32 	%r501, %r500, %r475;
	add.s32 	%r502, %r501, %r499;
	add.s32 	%r503, %r502, %r112;
	add.s32 	%r504, %r503, 1518500249;
	shf.l.wrap.b32 	%r505, %r484, %r484, 30;
	and.b32  	%r506, %r494, %r505;
	not.b32 	%r507, %r494;
	and.b32  	%r508, %r495, %r507;
	or.b32  	%r509, %r506, %r508;
	shf.l.wrap.b32 	%r510, %r504, %r504, 5;
	add.s32 	%r511, %r510, %r485;
	add.s32 	%r512, %r511, %r509;
	add.s32 	%r513, %r512, %r121;
	add.s32 	%r514, %r513, 1518500249;
	shf.l.wrap.b32 	%r515, %r494, %r494, 30;
	and.b32  	%r516, %r504, %r515;
	not.b32 	%r517, %r504;
	and.b32  	%r518, %r505, %r517;
	or.b32  	%r519, %r516, %r518;
	shf.l.wrap.b32 	%r520, %r514, %r514, 5;
	add.s32 	%r521, %r520, %r495;
	add.s32 	%r522, %r521, %r519;
	add.s32 	%r523, %r522, %r130;
	add.s32 	%r524, %r523, 1518500249;
	shf.l.wrap.b32 	%r525, %r504, %r504, 30;
	and.b32  	%r526, %r514, %r525;
	not.b32 	%r527, %r514;
	and.b32  	%r528, %r515, %r527;
	or.b32  	%r529, %r526, %r528;
	shf.l.wrap.b32 	%r530, %r524, %r524, 5;
	add.s32 	%r531, %r530, %r505;
	add.s32 	%r532, %r531, %r529;
	add.s32 	%r533, %r532, %r139;
	add.s32 	%r534, %r533, 1518500249;
	shf.l.wrap.b32 	%r535, %r514, %r514, 30;
	and.b32  	%r536, %r524, %r535;
	not.b32 	%r537, %r524;
	and.b32  	%r538, %r525, %r537;
	or.b32  	%r539, %r536, %r538;
	shf.l.wrap.b32 	%r540, %r534, %r534, 5;
	add.s32 	%r541, %r540, %r515;
	add.s32 	%r542, %r541, %r539;
	add.s32 	%r543, %r542, %r148;
	add.s32 	%r544, %r543, 1518500249;
	shf.l.wrap.b32 	%r545, %r524, %r524, 30;
	and.b32  	%r546, %r534, %r545;
	not.b32 	%r547, %r534;
	and.b32  	%r548, %r535, %r547;
	or.b32  	%r549, %r546, %r548;
	shf.l.wrap.b32 	%r550, %r544, %r544, 5;
	add.s32 	%r551, %r550, %r525;
	add.s32 	%r552, %r551, %r549;
	add.s32 	%r553, %r552, %r152;
	add.s32 	%r554, %r553, 1518500249;
	shf.l.wrap.b32 	%r555, %r534, %r534, 30;
	and.b32  	%r556, %r544, %r555;
	not.b32 	%r557, %r544;
	and.b32  	%r558, %r545, %r557;
	or.b32  	%r559, %r556, %r558;
	shf.l.wrap.b32 	%r560, %r554, %r554, 5;
	add.s32 	%r561, %r560, %r535;
	add.s32 	%r562, %r561, %r559;
	add.s32 	%r563, %r562, %r156;
	add.s32 	%r564, %r563, 1518500249;
	shf.l.wrap.b32 	%r565, %r544, %r544, 30;
	and.b32  	%r566, %r554, %r565;
	not.b32 	%r567, %r554;
	and.b32  	%r568, %r555, %r567;
	or.b32  	%r569, %r566, %r568;
	shf.l.wrap.b32 	%r570, %r564, %r564, 5;
	add.s32 	%r571, %r570, %r545;
	add.s32 	%r572, %r571, %r569;
	add.s32 	%r573, %r572, %r160;
	add.s32 	%r574, %r573, 1518500249;
	shf.l.wrap.b32 	%r575, %r554, %r554, 30;
	and.b32  	%r576, %r564, %r575;
	not.b32 	%r577, %r564;
	and.b32  	%r578, %r565, %r577;
	or.b32  	%r579, %r576, %r578;
	shf.l.wrap.b32 	%r580, %r574, %r574, 5;
	add.s32 	%r581, %r580, %r555;
	add.s32 	%r582, %r581, %r579;
	add.s32 	%r583, %r582, %r164;
	add.s32 	%r584, %r583, 1518500249;
	shf.l.wrap.b32 	%r585, %r564, %r564, 30;
	xor.b32  	%r586, %r585, %r575;
	xor.b32  	%r587, %r586, %r574;
	shf.l.wrap.b32 	%r588, %r584, %r584, 5;
	add.s32 	%r589, %r588, %r565;
	add.s32 	%r590, %r589, %r587;
	add.s32 	%r591, %r590, %r168;
	add.s32 	%r592, %r591, 1859775393;
	shf.l.wrap.b32 	%r593, %r574, %r574, 30;
	xor.b32  	%r594, %r593, %r585;
	xor.b32  	%r595, %r594, %r584;
	shf.l.wrap.b32 	%r596, %r592, %r592, 5;
	add.s32 	%r597, %r596, %r575;
	add.s32 	%r598, %r597, %r595;
	add.s32 	%r599, %r598, %r172;
	add.s32 	%r600, %r599, 1859775393;
	shf.l.wrap.b32 	%r601, %r584, %r584, 30;
	xor.b32  	%r602, %r601, %r593;
	xor.b32  	%r603, %r602, %r592;
	shf.l.wrap.b32 	%r604, %r600, %r600, 5;
	add.s32 	%r605, %r604, %r585;
	add.s32 	%r606, %r605, %r603;
	add.s32 	%r607, %r606, %r176;
	add.s32 	%r608, %r607, 1859775393;
	shf.l.wrap.b32 	%r609, %r592, %r592, 30;
	xor.b32  	%r610, %r609, %r601;
	xor.b32  	%r611, %r610, %r600;
	shf.l.wrap.b32 	%r612, %r608, %r608, 5;
	add.s32 	%r613, %r612, %r593;
	add.s32 	%r614, %r613, %r611;
	add.s32 	%r615, %r614, %r180;
	add.s32 	%r616, %r615, 1859775393;
	shf.l.wrap.b32 	%r617, %r600, %r600, 30;
	xor.b32  	%r618, %r617, %r609;
	xor.b32  	%r619, %r618, %r608;
	shf.l.wrap.b32 	%r620, %r616, %r616, 5;
	add.s32 	%r621, %r620, %r601;
	add.s32 	%r622, %r621, %r619;
	add.s32 	%r623, %r622, %r184;
	add.s32 	%r624, %r623, 1859775393;
	shf.l.wrap.b32 	%r625, %r608, %r608, 30;
	xor.b32  	%r626, %r625, %r617;
	xor.b32  	%r627, %r626, %r616;
	shf.l.wrap.b32 	%r628, %r624, %r624, 5;
	add.s32 	%r629, %r628, %r609;
	add.s32 	%r630, %r629, %r627;
	add.s32 	%r631, %r630, %r188;
	add.s32 	%r632, %r631, 1859775393;
	shf.l.wrap.b32 	%r633, %r616, %r616, 30;
	xor.b32  	%r634, %r633, %r625;
	xor.b32  	%r635, %r634, %r624;
	shf.l.wrap.b32 	%r636, %r632, %r632, 5;
	add.s32 	%r637, %r636, %r617;
	add.s32 	%r638, %r637, %r635;
	add.s32 	%r639, %r638, %r192;
	add.s32 	%r640, %r639, 1859775393;
	shf.l.wrap.b32 	%r641, %r624, %r624, 30;
	xor.b32  	%r642, %r641, %r633;
	xor.b32  	%r643, %r642, %r632;
	shf.l.wrap.b32 	%r644, %r640, %r640, 5;
	add.s32 	%r645, %r644, %r625;
	add.s32 	%r646, %r645, %r643;
	add.s32 	%r647, %r646, %r196;
	add.s32 	%r648, %r647, 1859775393;
	shf.l.wrap.b32 	%r649, %r632, %r632, 30;
	xor.b32  	%r650, %r649, %r641;
	xor.b32  	%r651, %r650, %r640;
	shf.l.wrap.b32 	%r652, %r648, %r648, 5;
	add.s32 	%r653, %r652, %r633;
	add.s32 	%r654, %r653, %r651;
	add.s32 	%r655, %r654, %r200;
	add.s32 	%r656, %r655, 1859775393;
	shf.l.wrap.b32 	%r657, %r640, %r640, 30;
	xor.b32  	%r658, %r657, %r649;
	xor.b32  	%r659, %r658, %r648;
	shf.l.wrap.b32 	%r660, %r656, %r656, 5;
	add.s32 	%r661, %r660, %r641;
	add.s32 	%r662, %r661, %r659;
	add.s32 	%r663, %r662, %r204;
	add.s32 	%r664, %r663, 1859775393;
	shf.l.wrap.b32 	%r665, %r648, %r648, 30;
	xor.b32  	%r666, %r665, %r657;
	xor.b32  	%r667, %r666, %r656;
	shf.l.wrap.b32 	%r668, %r664, %r664, 5;
	add.s32 	%r669, %r668, %r649;
	add.s32 	%r670, %r669, %r667;
	add.s32 	%r671, %r670, %r208;
	add.s32 	%r672, %r671, 1859775393;
	shf.l.wrap.b32 	%r673, %r656, %r656, 30;
	xor.b32  	%r674, %r673, %r665;
	xor.b32  	%r675, %r674, %r664;
	shf.l.wrap.b32 	%r676, %r672, %r672, 5;
	add.s32 	%r677, %r676, %r657;
	add.s32 	%r678, %r677, %r675;
	add.s32 	%r679, %r678, %r212;
	add.s32 	%r680, %r679, 1859775393;
	shf.l.wrap.b32 	%r681, %r664, %r664, 30;
	xor.b32  	%r682, %r681, %r673;
	xor.b32  	%r683, %r682, %r672;
	shf.l.wrap.b32 	%r684, %r680, %r680, 5;
	add.s32 	%r685, %r684, %r665;
	add.s32 	%r686, %r685, %r683;
	add.s32 	%r687, %r686, %r216;
	add.s32 	%r688, %r687, 1859775393;
	shf.l.wrap.b32 	%r689, %r672, %r672, 30;
	xor.b32  	%r690, %r689, %r681;
	xor.b32  	%r691, %r690, %r680;
	shf.l.wrap.b32 	%r692, %r688, %r688, 5;
	add.s32 	%r693, %r692, %r673;
	add.s32 	%r694, %r693, %r691;
	add.s32 	%r695, %r694, %r220;
	add.s32 	%r696, %r695, 1859775393;
	shf.l.wrap.b32 	%r697, %r680, %r680, 30;
	xor.b32  	%r698, %r697, %r689;
	xor.b32  	%r699, %r698, %r688;
	shf.l.wrap.b32 	%r700, %r696, %r696, 5;
	add.s32 	%r701, %r700, %r681;
	add.s32 	%r702, %r701, %r699;
	add.s32 	%r703, %r702, %r224;
	add.s32 	%r704, %r703, 1859775393;
	shf.l.wrap.b32 	%r705, %r688, %r688, 30;
	xor.b32  	%r706, %r705, %r697;
	xor.b32  	%r707, %r706, %r696;
	shf.l.wrap.b32 	%r708, %r704, %r704, 5;
	add.s32 	%r709, %r708, %r689;
	add.s32 	%r710, %r709, %r707;
	add.s32 	%r711, %r710, %r228;
	add.s32 	%r712, %r711, 1859775393;
	shf.l.wrap.b32 	%r713, %r696, %r696, 30;
	xor.b32  	%r714, %r713, %r705;
	xor.b32  	%r715, %r714, %r704;
	shf.l.wrap.b32 	%r716, %r712, %r712, 5;
	add.s32 	%r717, %r716, %r697;
	add.s32 	%r718, %r717, %r715;
	add.s32 	%r719, %r718, %r232;
	add.s32 	%r720, %r719, 1859775393;
	shf.l.wrap.b32 	%r721, %r704, %r704, 30;
	xor.b32  	%r722, %r721, %r713;
	xor.b32  	%r723, %r722, %r712;
	shf.l.wrap.b32 	%r724, %r720, %r720, 5;
	add.s32 	%r725, %r724, %r705;
	add.s32 	%r726, %r725, %r723;
	add.s32 	%r727, %r726, %r236;
	add.s32 	%r728, %r727, 1859775393;
	shf.l.wrap.b32 	%r729, %r712, %r712, 30;
	xor.b32  	%r730, %r729, %r721;
	xor.b32  	%r731, %r730, %r720;
	shf.l.wrap.b32 	%r732, %r728, %r728, 5;
	add.s32 	%r733, %r732, %r713;
	add.s32 	%r734, %r733, %r731;
	add.s32 	%r735, %r734, %r240;
	add.s32 	%r736, %r735, 1859775393;
	shf.l.wrap.b32 	%r737, %r720, %r720, 30;
	xor.b32  	%r738, %r737, %r729;
	xor.b32  	%r739, %r738, %r728;
	shf.l.wrap.b32 	%r740, %r736, %r736, 5;
	add.s32 	%r741, %r740, %r721;
	add.s32 	%r742, %r741, %r739;
	add.s32 	%r743, %r742, %r244;
	add.s32 	%r744, %r743, 1859775393;
	shf.l.wrap.b32 	%r745, %r728, %r728, 30;
	or.b32  	%r746, %r745, %r737;
	and.b32  	%r747, %r736, %r746;
	and.b32  	%r748, %r745, %r737;
	or.b32  	%r749, %r747, %r748;
	shf.l.wrap.b32 	%r750, %r744, %r744, 5;
	add.s32 	%r751, %r750, %r729;
	add.s32 	%r752, %r751, %r749;
	add.s32 	%r753, %r752, %r248;
	add.s32 	%r754, %r753, -1894007588;
	shf.l.wrap.b32 	%r755, %r736, %r736, 30;
	or.b32  	%r756, %r755, %r745;
	and.b32  	%r757, %r744, %r756;
	and.b32  	%r758, %r755, %r745;
	or.b32  	%r759, %r757, %r758;
	shf.l.wrap.b32 	%r760, %r754, %r754, 5;
	add.s32 	%r761, %r760, %r737;
	add.s32 	%r762, %r761, %r759;
	add.s32 	%r763, %r762, %r252;
	add.s32 	%r764, %r763, -1894007588;
	shf.l.wrap.b32 	%r765, %r744, %r744, 30;
	or.b32  	%r766, %r765, %r755;
	and.b32  	%r767, %r754, %r766;
	and.b32  	%r768, %r765, %r755;
	or.b32  	%r769, %r767, %r768;
	shf.l.wrap.b32 	%r770, %r764, %r764, 5;
	add.s32 	%r771, %r770, %r745;
	add.s32 	%r772, %r771, %r769;
	add.s32 	%r773, %r772, %r256;
	add.s32 	%r774, %r773, -1894007588;
	shf.l.wrap.b32 	%r775, %r754, %r754, 30;
	or.b32  	%r776, %r775, %r765;
	and.b32  	%r777, %r764, %r776;
	and.b32  	%r778, %r775, %r765;
	or.b32  	%r779, %r777, %r778;
	shf.l.wrap.b32 	%r780, %r774, %r774, 5;
	add.s32 	%r781, %r780, %r755;
	add.s32 	%r782, %r781, %r779;
	add.s32 	%r783, %r782, %r260;
	add.s32 	%r784, %r783, -1894007588;
	shf.l.wrap.b32 	%r785, %r764, %r764, 30;
	or.b32  	%r786, %r785, %r775;
	and.b32  	%r787, %r774, %r786;
	and.b32  	%r788, %r785, %r775;
	or.b32  	%r789, %r787, %r788;
	shf.l.wrap.b32 	%r790, %r784, %r784, 5;
	add.s32 	%r791, %r790, %r765;
	add.s32 	%r792, %r791, %r789;
	add.s32 	%r793, %r792, %r264;
	add.s32 	%r794, %r793, -1894007588;
	shf.l.wrap.b32 	%r795, %r774, %r774, 30;
	or.b32  	%r796, %r795, %r785;
	and.b32  	%r797, %r784, %r796;
	and.b32  	%r798, %r795, %r785;
	or.b32  	%r799, %r797, %r798;
	shf.l.wrap.b32 	%r800, %r794, %r794, 5;
	add.s32 	%r801, %r800, %r775;
	add.s32 	%r802, %r801, %r799;
	add.s32 	%r803, %r802, %r268;
	add.s32 	%r804, %r803, -1894007588;
	shf.l.wrap.b32 	%r805, %r784, %r784, 30;
	or.b32  	%r806, %r805, %r795;
	and.b32  	%r807, %r794, %r806;
	and.b32  	%r808, %r805, %r795;
	or.b32  	%r809, %r807, %r808;
	shf.l.wrap.b32 	%r810, %r804, %r804, 5;
	add.s32 	%r811, %r810, %r785;
	add.s32 	%r812, %r811, %r809;
	add.s32 	%r813, %r812, %r272;
	add.s32 	%r814, %r813, -1894007588;
	shf.l.wrap.b32 	%r815, %r794, %r794, 30;
	or.b32  	%r816, %r815, %r805;
	and.b32  	%r817, %r804, %r816;
	and.b32  	%r818, %r815, %r805;
	or.b32  	%r819, %r817, %r818;
	shf.l.wrap.b32 	%r820, %r814, %r814, 5;
	add.s32 	%r821, %r820, %r795;
	add.s32 	%r822, %r821, %r819;
	add.s32 	%r823, %r822, %r276;
	add.s32 	%r824, %r823, -1894007588;
	shf.l.wrap.b32 	%r825, %r804, %r804, 30;
	or.b32  	%r826, %r825, %r815;
	and.b32  	%r827, %r814, %r826;
	and.b32  	%r828, %r825, %r815;
	or.b32  	%r829, %r827, %r828;
	shf.l.wrap.b32 	%r830, %r824, %r824, 5;
	add.s32 	%r831, %r830, %r805;
	add.s32 	%r832, %r831, %r829;
	add.s32 	%r833, %r832, %r280;
	add.s32 	%r834, %r833, -1894007588;
	shf.l.wrap.b32 	%r835, %r814, %r814, 30;
	or.b32  	%r836, %r835, %r825;
	and.b32  	%r837, %r824, %r836;
	and.b32  	%r838, %r835, %r825;
	or.b32  	%r839, %r837, %r838;
	shf.l.wrap.b32 	%r840, %r834, %r834, 5;
	add.s32 	%r841, %r840, %r815;
	add.s32 	%r842, %r841, %r839;
	add.s32 	%r843, %r842, %r284;
	add.s32 	%r844, %r843, -1894007588;
	shf.l.wrap.b32 	%r845, %r824, %r824, 30;
	or.b32  	%r846, %r845, %r835;
	and.b32  	%r847, %r834, %r846;
	and.b32  	%r848, %r845, %r835;
	or.b32  	%r849, %r847, %r848;
	shf.l.wrap.b32 	%r850, %r844, %r844, 5;
	add.s32 	%r851, %r850, %r825;
	add.s32 	%r852, %r851, %r849;
	add.s32 	%r853, %r852, %r288;
	add.s32 	%r854, %r853, -1894007588;
	shf.l.wrap.b32 	%r855, %r834, %r834, 30;
	or.b32  	%r856, %r855, %r845;
	and.b32  	%r857, %r844, %r856;
	and.b32  	%r858, %r855, %r845;
	or.b32  	%r859, %r857, %r858;
	shf.l.wrap.b32 	%r860, %r854, %r854, 5;
	add.s32 	%r861, %r860, %r835;
	add.s32 	%r862, %r861, %r859;
	add.s32 	%r863, %r862, %r292;
	add.s32 	%r864, %r863, -1894007588;
	shf.l.wrap.b32 	%r865, %r844, %r844, 30;
	or.b32  	%r866, %r865, %r855;
	and.b32  	%r867, %r854, %r866;
	and.b32  	%r868, %r865, %r855;
	or.b32  	%r869, %r867, %r868;
	shf.l.wrap.b32 	%r870, %r864, %r864, 5;
	add.s32 	%r871, %r870, %r845;
	add.s32 	%r872, %r871, %r869;
	add.s32 	%r873, %r872, %r296;
	add.s32 	%r874, %r873, -1894007588;
	shf.l.wrap.b32 	%r875, %r854, %r854, 30;
	or.b32  	%r876, %r875, %r865;
	and.b32  	%r877, %r864, %r876;
	and.b32  	%r878, %r875, %r865;
	or.b32  	%r879, %r877, %r878;
	shf.l.wrap.b32 	%r880, %r874, %r874, 5;
	add.s32 	%r881, %r880, %r855;
	add.s32 	%r882, %r881, %r879;
	add.s32 	%r883, %r882, %r300;
	add.s32 	%r884, %r883, -1894007588;
	shf.l.wrap.b32 	%r885, %r864, %r864, 30;
	or.b32  	%r886, %r885, %r875;
	and.b32  	%r887, %r874, %r886;
	and.b32  	%r888, %r885, %r875;
	or.b32  	%r889, %r887, %r888;
	shf.l.wrap.b32 	%r890, %r884, %r884, 5;
	add.s32 	%r891, %r890, %r865;
	add.s32 	%r892, %r891, %r889;
	add.s32 	%r893, %r892, %r304;
	add.s32 	%r894, %r893, -1894007588;
	shf.l.wrap.b32 	%r895, %r874, %r874, 30;
	or.b32  	%r896, %r895, %r885;
	and.b32  	%r897, %r884, %r896;
	and.b32  	%r898, %r895, %r885;
	or.b32  	%r899, %r897, %r898;
	shf.l.wrap.b32 	%r900, %r894, %r894, 5;
	add.s32 	%r901, %r900, %r875;
	add.s32 	%r902, %r901, %r899;
	add.s32 	%r903, %r902, %r308;
	add.s32 	%r904, %r903, -1894007588;
	shf.l.wrap.b32 	%r905, %r884, %r884, 30;
	or.b32  	%r906, %r905, %r895;
	and.b32  	%r907, %r894, %r906;
	and.b32  	%r908, %r905, %r895;
	or.b32  	%r909, %r907, %r908;
	shf.l.wrap.b32 	%r910, %r904, %r904, 5;
	add.s32 	%r911, %r910, %r885;
	add.s32 	%r912, %r911, %r909;
	add.s32 	%r913, %r912, %r312;
	add.s32 	%r914, %r913, -1894007588;
	shf.l.wrap.b32 	%r915, %r894, %r894, 30;
	or.b32  	%r916, %r915, %r905;
	and.b32  	%r917, %r904, %r916;
	and.b32  	%r918, %r915, %r905;
	or.b32  	%r919, %r917, %r918;
	shf.l.wrap.b32 	%r920, %r914, %r914, 5;
	add.s32 	%r921, %r920, %r895;
	add.s32 	%r922, %r921, %r919;
	add.s32 	%r923, %r922, %r316;
	add.s32 	%r924, %r923, -1894007588;
	shf.l.wrap.b32 	%r925, %r904, %r904, 30;
	or.b32  	%r926, %r925, %r915;
	and.b32  	%r927, %r914, %r926;
	and.b32  	%r928, %r925, %r915;
	or.b32  	%r929, %r927, %r928;
	shf.l.wrap.b32 	%r930, %r924, %r924, 5;
	add.s32 	%r931, %r930, %r905;
	add.s32 	%r932, %r931, %r929;
	add.s32 	%r933, %r932, %r320;
	add.s32 	%r934, %r933, -1894007588;
	shf.l.wrap.b32 	%r935, %r914, %r914, 30;
	or.b32  	%r936, %r935, %r925;
	and.b32  	%r937, %r924, %r936;
	and.b32  	%r938, %r935, %r925;
	or.b32  	%r939, %r937, %r938;
	shf.l.wrap.b32 	%r940, %r934, %r934, 5;
	add.s32 	%r941, %r940, %r915;
	add.s32 	%r942, %r941, %r939;
	add.s32 	%r943, %r942, %r324;
	add.s32 	%r944, %r943, -1894007588;
	shf.l.wrap.b32 	%r945, %r924, %r924, 30;
	xor.b32  	%r946, %r945, %r935;
	xor.b32  	%r947, %r946, %r934;
	shf.l.wrap.b32 	%r948, %r944, %r944, 5;
	add.s32 	%r949, %r948, %r925;
	add.s32 	%r950, %r949, %r947;
	add.s32 	%r951, %r950, %r328;
	add.s32 	%r952, %r951, -899497514;
	shf.l.wrap.b32 	%r953, %r934, %r934, 30;
	xor.b32  	%r954, %r953, %r945;
	xor.b32  	%r955, %r954, %r944;
	shf.l.wrap.b32 	%r956, %r952, %r952, 5;
	add.s32 	%r957, %r956, %r935;
	add.s32 	%r958, %r957, %r955;
	add.s32 	%r959, %r958, %r332;
	add.s32 	%r960, %r959, -899497514;
	shf.l.wrap.b32 	%r961, %r944, %r944, 30;
	xor.b32  	%r962, %r961, %r953;
	xor.b32  	%r963, %r962, %r952;
	shf.l.wrap.b32 	%r964, %r960, %r960, 5;
	add.s32 	%r965, %r964, %r945;
	add.s32 	%r966, %r965, %r963;
	add.s32 	%r967, %r966, %r336;
	add.s32 	%r968, %r967, -899497514;
	shf.l.wrap.b32 	%r969, %r952, %r952, 30;
	xor.b32  	%r970, %r969, %r961;
	xor.b32  	%r971, %r970, %r960;
	shf.l.wrap.b32 	%r972, %r968, %r968, 5;
	add.s32 	%r973, %r972, %r953;
	add.s32 	%r974, %r973, %r971;
	add.s32 	%r975, %r974, %r340;
	add.s32 	%r976, %r975, -899497514;
	shf.l.wrap.b32 	%r977, %r960, %r960, 30;
	xor.b32  	%r978, %r977, %r969;
	xor.b32  	%r979, %r978, %r968;
	shf.l.wrap.b32 	%r980, %r976, %r976, 5;
	add.s32 	%r981, %r980, %r961;
	add.s32 	%r982, %r981, %r979;
	add.s32 	%r983, %r982, %r344;
	add.s32 	%r984, %r983, -899497514;
	shf.l.wrap.b32 	%r985, %r968, %r968, 30;
	xor.b32  	%r986, %r985, %r977;
	xor.b32  	%r987, %r986, %r976;
	shf.l.wrap.b32 	%r988, %r984, %r984, 5;
	add.s32 	%r989, %r988, %r969;
	add.s32 	%r990, %r989, %r987;
	add.s32 	%r991, %r990, %r348;
	add.s32 	%r992, %r991, -899497514;
	shf.l.wrap.b32 	%r993, %r976, %r976, 30;
	xor.b32  	%r994, %r993, %r985;
	xor.b32  	%r995, %r994, %r984;
	shf.l.wrap.b32 	%r996, %r992, %r992, 5;
	add.s32 	%r997, %r996, %r977;
	add.s32 	%r998, %r997, %r995;
	add.s32 	%r999, %r998, %r352;
	add.s32 	%r1000, %r999, -899497514;
	shf.l.wrap.b32 	%r1001, %r984, %r984, 30;
	xor.b32  	%r1002, %r1001, %r993;
	xor.b32  	%r1003, %r1002, %r992;
	shf.l.wrap.b32 	%r1004, %r1000, %r1000, 5;
	add.s32 	%r1005, %r1004, %r985;
	add.s32 	%r1006, %r1005, %r1003;
	add.s32 	%r1007, %r1006, %r356;
	add.s32 	%r1008, %r1007, -899497514;
	shf.l.wrap.b32 	%r1009, %r992, %r992, 30;
	xor.b32  	%r1010, %r1009, %r1001;
	xor.b32  	%r1011, %r1010, %r1000;
	shf.l.wrap.b32 	%r1012, %r1008, %r1008, 5;
	add.s32 	%r1013, %r1012, %r993;
	add.s32 	%r1014, %r1013, %r1011;
	add.s32 	%r1015, %r1014, %r360;
	add.s32 	%r1016, %r1015, -899497514;
	shf.l.wrap.b32 	%r1017, %r1000, %r1000, 30;
	xor.b32  	%r1018, %r1017, %r1009;
	xor.b32  	%r1019, %r1018, %r1008;
	shf.l.wrap.b32 	%r1020, %r1016, %r1016, 5;
	add.s32 	%r1021, %r1020, %r1001;
	add.s32 	%r1022, %r1021, %r1019;
	add.s32 	%r1023, %r1022, %r364;
	add.s32 	%r1024, %r1023, -899497514;
	shf.l.wrap.b32 	%r1025, %r1008, %r1008, 30;
	xor.b32  	%r1026, %r1025, %r1017;
	xor.b32  	%r1027, %r1026, %r1016;
	shf.l.wrap.b32 	%r1028, %r1024, %r1024, 5;
	add.s32 	%r1029, %r1028, %r1009;
	add.s32 	%r1030, %r1029, %r1027;
	add.s32 	%r1031, %r1030, %r368;
	add.s32 	%r1032, %r1031, -899497514;
	shf.l.wrap.b32 	%r1033, %r1016, %r1016, 30;
	xor.b32  	%r1034, %r1033, %r1025;
	xor.b32  	%r1035, %r1034, %r1024;
	shf.l.wrap.b32 	%r1036, %r1032, %r1032, 5;
	add.s32 	%r1037, %r1036, %r1017;
	add.s32 	%r1038, %r1037, %r1035;
	add.s32 	%r1039, %r1038, %r372;
	add.s32 	%r1040, %r1039, -899497514;
	shf.l.wrap.b32 	%r1041, %r1024, %r1024, 30;
	xor.b32  	%r1042, %r1041, %r1033;
	xor.b32  	%r1043, %r1042, %r1032;
	shf.l.wrap.b32 	%r1044, %r1040, %r1040, 5;
	add.s32 	%r1045, %r1044, %r1025;
	add.s32 	%r1046, %r1045, %r1043;
	add.s32 	%r1047, %r1046, %r376;
	add.s32 	%r1048, %r1047, -899497514;
	shf.l.wrap.b32 	%r1049, %r1032, %r1032, 30;
	xor.b32  	%r1050, %r1049, %r1041;
	xor.b32  	%r1051, %r1050, %r1040;
	shf.l.wrap.b32 	%r1052, %r1048, %r1048, 5;
	add.s32 	%r1053, %r1052, %r1033;
	add.s32 	%r1054, %r1053, %r1051;
	add.s32 	%r1055, %r1054, %r380;
	add.s32 	%r1056, %r1055, -899497514;
	shf.l.wrap.b32 	%r1057, %r1040, %r1040, 30;
	xor.b32  	%r1058, %r1057, %r1049;
	xor.b32  	%r1059, %r1058, %r1048;
	shf.l.wrap.b32 	%r1060, %r1056, %r1056, 5;
	add.s32 	%r1061, %r1060, %r1041;
	add.s32 	%r1062, %r1061, %r1059;
	add.s32 	%r1063, %r1062, %r384;
	add.s32 	%r1064, %r1063, -899497514;
	shf.l.wrap.b32 	%r1065, %r1048, %r1048, 30;
	xor.b32  	%r1066, %r1065, %r1057;
	xor.b32  	%r1067, %r1066, %r1056;
	shf.l.wrap.b32 	%r1068, %r1064, %r1064, 5;
	add.s32 	%r1069, %r1068, %r1049;
	add.s32 	%r1070, %r1069, %r1067;
	add.s32 	%r1071, %r1070, %r388;
	add.s32 	%r1072, %r1071, -899497514;
	shf.l.wrap.b32 	%r1073, %r1056, %r1056, 30;
	xor.b32  	%r1074, %r1073, %r1065;
	xor.b32  	%r1075, %r1074, %r1064;
	shf.l.wrap.b32 	%r1076, %r1072, %r1072, 5;
	add.s32 	%r1077, %r1076, %r1057;
	add.s32 	%r1078, %r1077, %r1075;
	add.s32 	%r1079, %r1078, %r392;
	add.s32 	%r1080, %r1079, -899497514;
	shf.l.wrap.b32 	%r1081, %r1064, %r1064, 30;
	xor.b32  	%r1082, %r1081, %r1073;
	xor.b32  	%r1083, %r1082, %r1072;
	shf.l.wrap.b32 	%r1084, %r1080, %r1080, 5;
	add.s32 	%r1085, %r1084, %r1065;
	add.s32 	%r1086, %r1085, %r1083;
	add.s32 	%r1087, %r1086, %r396;
	add.s32 	%r1088, %r1087, -899497514;
	shf.l.wrap.b32 	%r1089, %r1072, %r1072, 30;
	xor.b32  	%r1090, %r1089, %r1081;
	xor.b32  	%r1091, %r1090, %r1080;
	shf.l.wrap.b32 	%r1092, %r1088, %r1088, 5;
	add.s32 	%r1093, %r1092, %r1073;
	add.s32 	%r1094, %r1093, %r1091;
	add.s32 	%r1095, %r1094, %r400;
	add.s32 	%r1096, %r1095, -899497514;
	shf.l.wrap.b32 	%r1097, %r1080, %r1080, 30;
	xor.b32  	%r1098, %r1097, %r1089;
	xor.b32  	%r1099, %r1098, %r1088;
	shf.l.wrap.b32 	%r1100, %r1096, %r1096, 5;
	add.s32 	%r1101, %r1100, %r1081;
	add.s32 	%r1102, %r1101, %r1099;
	add.s32 	%r1103, %r1102, %r404;
	shf.l.wrap.b32 	%r1104, %r1088, %r1088, 30;
	add.s32 	%r1105, %r1103, 833086679;
	add.s32 	%r1106, %r1095, -1171231393;
	add.s32 	%r1107, %r1104, -1732584194;
	add.s32 	%r1108, %r1097, 271733878;
	add.s32 	%r1109, %r1089, -1009589776;
	shr.u32 	%r1110, %r1105, 24;
	st.global.u8 	[%rd9], %r1110;
	shr.u32 	%r1111, %r1105, 16;
	st.global.u8 	[%rd9+1], %r1111;
	shr.u32 	%r1112, %r1105, 8;
	st.global.u8 	[%rd9+2], %r1112;
	st.global.u8 	[%rd9+3], %r1105;
	shr.u32 	%r1113, %r1106, 24;
	st.global.u8 	[%rd9+4], %r1113;
	shr.u32 	%r1114, %r1106, 16;
	st.global.u8 	[%rd9+5], %r1114;
	shr.u32 	%r1115, %r1106, 8;
	st.global.u8 	[%rd9+6], %r1115;
	st.global.u8 	[%rd9+7], %r1106;
	shr.u32 	%r1116, %r1107, 24;
	st.global.u8 	[%rd9+8], %r1116;
	shr.u32 	%r1117, %r1107, 16;
	st.global.u8 	[%rd9+9], %r1117;
	shr.u32 	%r1118, %r1107, 8;
	st.global.u8 	[%rd9+10], %r1118;
	st.global.u8 	[%rd9+11], %r1107;
	shr.u32 	%r1119, %r1108, 24;
	st.global.u8 	[%rd9+12], %r1119;
	shr.u32 	%r1120, %r1108, 16;
	st.global.u8 	[%rd9+13], %r1120;
	shr.u32 	%r1121, %r1108, 8;
	st.global.u8 	[%rd9+14], %r1121;
	st.global.u8 	[%rd9+15], %r1108;
	shr.u32 	%r1122, %r1109, 24;
	st.global.u8 	[%rd9+16], %r1122;
	shr.u32 	%r1123, %r1109, 16;
	st.global.u8 	[%rd9+17], %r1123;
	shr.u32 	%r1124, %r1109, 8;
	st.global.u8 	[%rd9+18], %r1124;
	st.global.u8 	[%rd9+19], %r1109;
$L__BB21_2:
	ret;

}
	// .globl	_Z11sha1_kernelILi22EEvPKhPhm
.visible .entry _Z11sha1_kernelILi22EEvPKhPhm(
	.param .u64 .ptr .align 1 _Z11sha1_kernelILi22EEvPKhPhm_param_0,
	.param .u64 .ptr .align 1 _Z11sha1_kernelILi22EEvPKhPhm_param_1,
	.param .u64 _Z11sha1_kernelILi22EEvPKhPhm_param_2
)
{
	.reg .pred 	%p<2>;
	.reg .b16 	%rs<17>;
	.reg .b32 	%r<1125>;
	.reg .b64 	%rd<10>;

	ld.param.u64 	%rd2, [_Z11sha1_kernelILi22EEvPKhPhm_param_0];
	ld.param.u64 	%rd3, [_Z11sha1_kernelILi22EEvPKhPhm_param_1];
	ld.param.u64 	%rd4, [_Z11sha1_kernelILi22EEvPKhPhm_param_2];
	mov.u32 	%r1, %ctaid.x;
	mov.u32 	%r2, %ntid.x;
	mov.u32 	%r3, %tid.x;
	mad.lo.s32 	%r4, %r1, %r2, %r3;
	cvt.u64.u32 	%rd1, %r4;
	setp.le.u64 	%p1, %rd4, %rd1;
	@%p1 bra 	$L__BB22_2;
	cvta.to.global.u64 	%rd5, %rd3;
	cvta.to.global.u64 	%rd6, %rd2;
	shl.b64 	%rd7, %rd1, 6;
	add.s64 	%rd8, %rd6, %rd7;
	mad.lo.s64 	%rd9, %rd1, 20, %rd5;
	ld.global.u8 	%r5, [%rd8];
	shl.b32 	%r6, %r5, 24;
	ld.global.u8 	%r7, [%rd8+1];
	shl.b32 	%r8, %r7, 16;
	or.b32  	%r9, %r8, %r6;
	ld.global.u8 	%rs1, [%rd8+2];
	mul.wide.u16 	%r10, %rs1, 256;
	or.b32  	%r11, %r9, %r10;
	ld.global.u8 	%r12, [%rd8+3];
	or.b32  	%r13, %r11, %r12;
	ld.global.u8 	%r14, [%rd8+4];
	shl.b32 	%r15, %r14, 24;
	ld.global.u8 	%r16, [%rd8+5];
	shl.b32 	%r17, %r16, 16;
	or.b32  	%r18, %r17, %r15;
	ld.global.u8 	%rs2, [%rd8+6];
	mul.wide.u16 	%r19, %rs2, 256;
	or.b32  	%r20, %r18, %r19;
	ld.global.u8 	%r21, [%rd8+7];
	or.b32  	%r22, %r20, %r21;
	ld.global.u8 	%r23, [%rd8+8];
	shl.b32 	%r24, %r23, 24;
	ld.global.u8 	%r25, [%rd8+9];
	shl.b32 	%r26, %r25, 16;
	or.b32  	%r27, %r26, %r24;
	ld.global.u8 	%rs3, [%rd8+10];
	mul.wide.u16 	%r28, %rs3, 256;
	or.b32  	%r29, %r27, %r28;
	ld.global.u8 	%r30, [%rd8+11];
	or.b32  	%r31, %r29, %r30;
	ld.global.u8 	%r32, [%rd8+12];
	shl.b32 	%r33, %r32, 24;
	ld.global.u8 	%r34, [%rd8+13];
	shl.b32 	%r35, %r34, 16;
	or.b32  	%r36, %r35, %r33;
	ld.global.u8 	%rs4, [%rd8+14];
	mul.wide.u16 	%r37, %rs4, 256;
	or.b32  	%r38, %r36, %r37;
	ld.global.u8 	%r39, [%rd8+15];
	or.b32  	%r40, %r38, %r39;
	ld.global.u8 	%r41, [%rd8+16];
	shl.b32 	%r42, %r41, 24;
	ld.global.u8 	%r43, [%rd8+17];
	shl.b32 	%r44, %r43, 16;
	or.b32  	%r45, %r44, %r42;
	ld.global.u8 	%rs5, [%rd8+18];
	mul.wide.u16 	%r46, %rs5, 256;
	or.b32  	%r47, %r45, %r46;
	ld.global.u8 	%r48, [%rd8+19];
	or.b32  	%r49, %r47, %r48;
	ld.global.u8 	%r50, [%rd8+20];
	shl.b32 	%r51, %r50, 24;
	ld.global.u8 	%r52, [%rd8+21];
	shl.b32 	%r53, %r52, 16;
	or.b32  	%r54, %r53, %r51;
	ld.global.u8 	%rs6, [%rd8+22];
	mul.wide.u16 	%r55, %rs6, 256;
	or.b32  	%r56, %r54, %r55;
	ld.global.u8 	%r57, [%rd8+23];
	or.b32  	%r58, %r56, %r57;
	ld.global.u8 	%r59, [%rd8+24];
	shl.b32 	%r60, %r59, 24;
	ld.global.u8 	%r61, [%rd8+25];
	shl.b32 	%r62, %r61, 16;
	or.b32  	%r63, %r62, %r60;
	ld.global.u8 	%rs7, [%rd8+26];
	mul.wide.u16 	%r64, %rs7, 256;
	or.b32  	%r65, %r63, %r64;
	ld.global.u8 	%r66, [%rd8+27];
	or.b32  	%r67, %r65, %r66;
	ld.global.u8 	%r68, [%rd8+28];
	shl.b32 	%r69, %r68, 24;
	ld.global.u8 	%r70, [%rd8+29];
	shl.b32 	%r71, %r70, 16;
	or.b32  	%r72, %r71, %r69;
	ld.global.u8 	%rs8, [%rd8+30];
	mul.wide.u16 	%r73, %rs8, 256;
	or.b32  	%r74, %r72, %r73;
	ld.global.u8 	%r75, [%rd8+31];
	or.b32  	%r76, %r74, %r75;
	ld.global.u8 	%r77, [%rd8+32];
	shl.b32 	%r78, %r77, 24;
	ld.global.u8 	%r79, [%rd8+33];
	shl.b32 	%r80, %r79, 16;
	or.b32  	%r81, %r80, %r78;
	ld.global.u8 	%rs9, [%rd8+34];
	mul.wide.u16 	%r82, %rs9, 256;
	or.b32  	%r83, %r81, %r82;
	ld.global.u8 	%r84, [%rd8+35];
	or.b32  	%r85, %r83, %r84;
	ld.global.u8 	%r86, [%rd8+36];
	shl.b32 	%r87, %r86, 24;
	ld.global.u8 	%r88, [%rd8+37];
	shl.b32 	%r89, %r88, 16;
	or.b32  	%r90, %r89, %r87;
	ld.global.u8 	%rs10, [%rd8+38];
	mul.wide.u16 	%r91, %rs10, 256;
	or.b32  	%r92, %r90, %r91;
	ld.global.u8 	%r93, [%rd8+39];
	or.b32  	%r94, %r92, %r93;
	ld.global.u8 	%r95, [%rd8+40];
	shl.b32 	%r96, %r95, 24;
	ld.global.u8 	%r97, [%rd8+41];
	shl.b32 	%r98, %r97, 16;
	or.b32  	%r99, %r98, %r96;
	ld.global.u8 	%rs11, [%rd8+42];
	mul.wide.u16 	%r100, %rs11, 256;
	or.b32  	%r101, %r99, %r100;
	ld.global.u8 	%r102, [%rd8+43];
	or.b32  	%r103, %r101, %r102;
	ld.global.u8 	%r104, [%rd8+44];
	shl.b32 	%r105, %r104, 24;
	ld.global.u8 	%r106, [%rd8+45];
	shl.b32 	%r107, %r106, 16;
	or.b32  	%r108, %r107, %r105;
	ld.global.u8 	%rs12, [%rd8+46];
	mul.wide.u16 	%r109, %rs12, 256;
	or.b32  	%r110, %r108, %r109;
	ld.global.u8 	%r111, [%rd8+47];
	or.b32  	%r112, %r110, %r111;
	ld.global.u8 	%r113, [%rd8+48];
	shl.b32 	%r114, %r113, 24;
	ld.global.u8 	%r115, [%rd8+49];
	shl.b32 	%r116, %r115, 16;
	or.b32  	%r117, %r116, %r114;
	ld.global.u8 	%rs13, [%rd8+50];
	mul.wide.u16 	%r118, %rs13, 256;
	or.b32  	%r119, %r117, %r118;
	ld.global.u8 	%r120, [%rd8+51];
	or.b32  	%r121, %r119, %r120;
	ld.global.u8 	%r122, [%rd8+52];
	shl.b32 	%r123, %r122, 24;
	ld.global.u8 	%r124, [%rd8+53];
	shl.b32 	%r125, %r124, 16;
	or.b32  	%r126, %r125, %r123;
	ld.global.u8 	%rs14, [%rd8+54];
	mul.wide.u16 	%r127, %rs14, 256;
	or.b32  	%r128, %r126, %r127;
	ld.global.u8 	%r129, [%rd8+55];
	or.b32  	%r130, %r128, %r129;
	ld.global.u8 	%r131, [%rd8+56];
	shl.b32 	%r132, %r131, 24;
	ld.global.u8 	%r133, [%rd8+57];
	shl.b32 	%r134, %r133, 16;
	or.b32  	%r135, %r134, %r132;
	ld.global.u8 	%rs15, [%rd8+58];
	mul.wide.u16 	%r136, %rs15, 256;
	or.b32  	%r137, %r135, %r136;
	ld.global.u8 	%r138, [%rd8+59];
	or.b32  	%r139, %r137, %r138;
	ld.global.u8 	%r140, [%rd8+60];
	shl.b32 	%r141, %r140, 24;
	ld.global.u8 	%r142, [%rd8+61];
	shl.b32 	%r143, %r142, 16;
	or.b32  	%r144, %r143, %r141;
	ld.global.u8 	%rs16, [%rd8+62];
	mul.wide.u16 	%r145, %rs16, 256;
	or.b32  	%r146, %r144, %r145;
	ld.global.u8 	%r147, [%rd8+63];
	or.b32  	%r148, %r146, %r147;
	xor.b32  	%r149, %r85, %r130;
	xor.b32  	%r150, %r149, %r31;
	xor.b32  	%r151, %r150, %r13;
	shf.l.wrap.b32 	%r152, %r151, %r151, 1;
	xor.b32  	%r153, %r94, %r139;
	xor.b32  	%r154, %r153, %r40;
	xor.b32  	%r155, %r154, %r22;
	shf.l.wrap.b32 	%r156, %r155, %r155, 1;
	xor.b32  	%r157, %r103, %r148;
	xor.b32  	%r158, %r157, %r49;
	xor.b32  	%r159, %r158, %r31;
	shf.l.wrap.b32 	%r160, %r159, %r159, 1;
	xor.b32  	%r161, %r112, %r152;
	xor.b32  	%r162, %r161, %r58;
	xor.b32  	%r163, %r162, %r40;
	shf.l.wrap.b32 	%r164, %r163, %r163, 1;
	xor.b32  	%r165, %r121, %r156;
	xor.b32  	%r166, %r165, %r67;
	xor.b32  	%r167, %r166, %r49;
	shf.l.wrap.b32 	%r168, %r167, %r167, 1;
	xor.b32  	%r169, %r130, %r160;
	xor.b32  	%r170, %r169, %r76;
	xor.b32  	%r171, %r170, %r58;
	shf.l.wrap.b32 	%r172, %r171, %r171, 1;
	xor.b32  	%r173, %r139, %r164;
	xor.b32  	%r174, %r173, %r85;
	xor.b32  	%r175, %r174, %r67;
	shf.l.wrap.b32 	%r176, %r175, %r175, 1;
	xor.b32  	%r177, %r148, %r168;
	xor.b32  	%r178, %r177, %r94;
	xor.b32  	%r179, %r178, %r76;
	shf.l.wrap.b32 	%r180, %r179, %r179, 1;
	xor.b32  	%r181, %r152, %r172;
	xor.b32  	%r182, %r181, %r103;
	xor.b32  	%r183, %r182, %r85;
	shf.l.wrap.b32 	%r184, %r183, %r183, 1;
	xor.b32  	%r185, %r156, %r176;
	xor.b32  	%r186, %r185, %r112;
	xor.b32  	%r187, %r186, %r94;
	shf.l.wrap.b32 	%r188, %r187, %r187, 1;
	xor.b32  	%r189, %r160, %r180;
	xor.b32  	%r190, %r189, %r121;
	xor.b32  	%r191, %r190, %r103;
	shf.l.wrap.b32 	%r192, %r191, %r191, 1;
	xor.b32  	%r193, %r164, %r184;
	xor.b32  	%r194, %r193, %r130;
	xor.b32  	%r195, %r194, %r112;
	shf.l.wrap.b32 	%r196, %r195, %r195, 1;
	xor.b32  	%r197, %r168, %r188;
	xor.b32  	%r198, %r197, %r139;
	xor.b32  	%r199, %r198, %r121;
	shf.l.wrap.b32 	%r200, %r199, %r199, 1;
	xor.b32  	%r201, %r172, %r192;
	xor.b32  	%r202, %r201, %r148;
	xor.b32  	%r203, %r202, %r130;
	shf.l.wrap.b32 	%r204, %r203, %r203, 1;
	xor.b32  	%r205, %r176, %r196;
	xor.b32  	%r206, %r205, %r152;
	xor.b32  	%r207, %r206, %r139;
	shf.l.wrap.b32 	%r208, %r207, %r207, 1;
	xor.b32  	%r209, %r180, %r200;
	xor.b32  	%r210, %r209, %r156;
	xor.b32  	%r211, %r210, %r148;
	shf.l.wrap.b32 	%r212, %r211, %r211, 1;
	xor.b32  	%r213, %r184, %r204;
	xor.b32  	%r214, %r213, %r160;
	xor.b32  	%r215, %r214, %r152;
	shf.l.wrap.b32 	%r216, %r215, %r215, 1;
	xor.b32  	%r217, %r188, %r208;
	xor.b32  	%r218, %r217, %r164;
	xor.b32  	%r219, %r218, %r156;
	shf.l.wrap.b32 	%r220, %r219, %r219, 1;
	xor.b32  	%r221, %r192, %r212;
	xor.b32  	%r222, %r221, %r168;
	xor.b32  	%r223, %r222, %r160;
	shf.l.wrap.b32 	%r224, %r223, %r223, 1;
	xor.b32  	%r225, %r196, %r216;
	xor.b32  	%r226, %r225, %r172;
	xor.b32  	%r227, %r226, %r164;
	shf.l.wrap.b32 	%r228, %r227, %r227, 1;
	xor.b32  	%r229, %r200, %r220;
	xor.b32  	%r230, %r229, %r176;
	xor.b32  	%r231, %r230, %r168;
	shf.l.wrap.b32 	%r232, %r231, %r231, 1;
	xor.b32  	%r233, %r204, %r224;
	xor.b32  	%r234, %r233, %r180;
	xor.b32  	%r235, %r234, %r172;
	shf.l.wrap.b32 	%r236, %r235, %r235, 1;
	xor.b32  	%r237, %r208, %r228;
	xor.b32  	%r238, %r237, %r184;
	xor.b32  	%r239, %r238, %r176;
	shf.l.wrap.b32 	%r240, %r239, %r239, 1;
	xor.b32  	%r241, %r212, %r232;
	xor.b32  	%r242, %r241, %r188;
	xor.b32  	%r243, %r242, %r180;
	shf.l.wrap.b32 	%r244, %r243, %r243, 1;
	xor.b32  	%r245, %r216, %r236;
	xor.b32  	%r246, %r245, %r192;
	xor.b32  	%r247, %r246, %r184;
	shf.l.wrap.b32 	%r248, %r247, %r247, 1;
	xor.b32  	%r249, %r220, %r240;
	xor.b32  	%r250, %r249, %r196;
	xor.b32  	%r251, %r250, %r188;
	shf.l.wrap.b32 	%r252, %r251, %r251, 1;
	xor.b32  	%r253, %r224, %r244;
	xor.b32  	%r254, %r253, %r200;
	xor.b32  	%r255, %r254, %r192;
	shf.l.wrap.b32 	%r256, %r255, %r255, 1;
	xor.b32  	%r257, %r228, %r248;
	xor.b32  	%r258, %r257, %r204;
	xor.b32  	%r259, %r258, %r196;
	shf.l.wrap.b32 	%r260, %r259, %r259, 1;
	xor.b32  	%r261, %r232, %r252;
	xor.b32  	%r262, %r261, %r208;
	xor.b32  	%r263, %r262, %r200;
	shf.l.wrap.b32 	%r264, %r263, %r263, 1;
	xor.b32  	%r265, %r236, %r256;
	xor.b32  	%r266, %r265, %r212;
	xor.b32  	%r267, %r266, %r204;
	shf.l.wrap.b32 	%r268, %r267, %r267, 1;
	xor.b32  	%r269, %r240, %r260;
	xor.b32  	%r270, %r269, %r216;
	xor.b32  	%r271, %r270, %r208;
	shf.l.wrap.b32 	%r272, %r271, %r271, 1;
	xor.b32  	%r273, %r244, %r264;
	xor.b32  	%r274, %r273, %r220;
	xor.b32  	%r275, %r274, %r212;
	shf.l.wrap.b32 	%r276, %r275, %r275, 1;
	xor.b32  	%r277, %r248, %r268;
	xor.b32  	%r278, %r277, %r224;
	xor.b32  	%r279, %r278, %r216;
	shf.l.wrap.b32 	%r280, %r279, %r279, 1;
	xor.b32  	%r281, %r252, %r272;
	xor.b32  	%r282, %r281, %r228;
	xor.b32  	%r283, %r282, %r220;
	shf.l.wrap.b32 	%r284, %r283, %r283, 1;
	xor.b32  	%r285, %r256, %r276;
	xor.b32  	%r286, %r285, %r232;
	xor.b32  	%r287, %r286, %r224;
	shf.l.wrap.b32 	%r288, %r287, %r287, 1;
	xor.b32  	%r289, %r260, %r280;
	xor.b32  	%r290, %r289, %r236;
	xor.b32  	%r291, %r290, %r228;
	shf.l.wrap.b32 	%r292, %r291, %r291, 1;
	xor.b32  	%r293, %r264, %r284;
	xor.b32  	%r294, %r293, %r240;
	xor.b32  	%r295, %r294, %r232;
	shf.l.wrap.b32 	%r296, %r295, %r295, 1;
	xor.b32  	%r297, %r268, %r288;
	xor.b32  	%r298, %r297, %r244;
	xor.b32  	%r299, %r298, %r236;
	shf.l.wrap.b32 	%r300, %r299, %r299, 1;
	xor.b32  	%r301, %r272, %r292;
	xor.b32  	%r302, %r301, %r248;
	xor.b32  	%r303, %r302, %r240;
	shf.l.wrap.b32 	%r304, %r303, %r303, 1;
	xor.b32  	%r305, %r276, %r296;
	xor.b32  	%r306, %r305, %r252;
	xor.b32  	%r307, %r306, %r244;
	shf.l.wrap.b32 	%r308, %r307, %r307, 1;
	xor.b32  	%r309, %r280, %r300;
	xor.b32  	%r310, %r309, %r256;
	xor.b32  	%r311, %r310, %r248;
	shf.l.wrap.b32 	%r312, %r311, %r311, 1;
	xor.b32  	%r313, %r284, %r304;
	xor.b32  	%r314, %r313, %r260;
	xor.b32  	%r315, %r314, %r252;
	shf.l.wrap.b32 	%r316, %r315, %r315, 1;
	xor.b32  	%r317, %r288, %r308;
	xor.b32  	%r318, %r317, %r264;
	xor.b32  	%r319, %r318, %r256;
	shf.l.wrap.b32 	%r320, %r319, %r319, 1;
	xor.b32  	%r321, %r292, %r312;
	xor.b32  	%r322, %r321, %r268;
	xor.b32  	%r323, %r322, %r260;
	shf.l.wrap.b32 	%r324, %r323, %r323, 1;
	xor.b32  	%r325, %r296, %r316;
	xor.b32  	%r326, %r325, %r272;
	xor.b32  	%r327, %r326, %r264;
	shf.l.wrap.b32 	%r328, %r327, %r327, 1;
	xor.b32  	%r329, %r300, %r320;
	xor.b32  	%r330, %r329, %r276;
	xor.b32  	%r331, %r330, %r268;
	shf.l.wrap.b32 	%r332, %r331, %r331, 1;
	xor.b32  	%r333, %r304, %r324;
	xor.b32  	%r334, %r333, %r280;
	xor.b32  	%r335, %r334, %r272;
	shf.l.wrap.b32 	%r336, %r335, %r335, 1;
	xor.b32  	%r337, %r308, %r328;
	xor.b32  	%r338, %r337, %r284;
	xor.b32  	%r339, %r338, %r276;
	shf.l.wrap.b32 	%r340, %r339, %r339, 1;
	xor.b32  	%r341, %r312, %r332;
	xor.b32  	%r342, %r341, %r288;
	xor.b32  	%r343, %r342, %r280;
	shf.l.wrap.b32 	%r344, %r343, %r343, 1;
	xor.b32  	%r345, %r316, %r336;
	xor.b32  	%r346, %r345, %r292;
	xor.b32  	%r347, %r346, %r284;
	shf.l.wrap.b32 	%r348, %r347, %r347, 1;
	xor.b32  	%r349, %r320, %r340;
	xor.b32  	%r350, %r349, %r296;
	xor.b32  	%r351, %r350, %r288;
	shf.l.wrap.b32 	%r352, %r351, %r351, 1;
	xor.b32  	%r353, %r324, %r344;
	xor.b32  	%r354, %r353, %r300;
	xor.b32  	%r355, %r354, %r292;
	shf.l.wrap.b32 	%r356, %r355, %r355, 1;
	xor.b32  	%r357, %r328, %r348;
	xor.b32  	%r358, %r357, %r304;
	xor.b32  	%r359, %r358, %r296;
	shf.l.wrap.b32 	%r360, %r359, %r359, 1;
	xor.b32  	%r361, %r332, %r352;
	xor.b32  	%r362, %r361, %r308;
	xor.b32  	%r363, %r362, %r300;
	shf.l.wrap.b32 	%r364, %r363, %r363, 1;
	xor.b32  	%r365, %r336, %r356;
	xor.b32  	%r366, %r365, %r312;
	xor.b32  	%r367, %r366, %r304;
	shf.l.wrap.b32 	%r368, %r367, %r367, 1;
	xor.b32  	%r369, %r340, %r360;
	xor.b32  	%r370, %r369, %r316;
	xor.b32  	%r371, %r370, %r308;
	shf.l.wrap.b32 	%r372, %r371, %r371, 1;
	xor.b32  	%r373, %r344, %r364;
	xor.b32  	%r374, %r373, %r320;
	xor.b32  	%r375, %r374, %r312;
	shf.l.wrap.b32 	%r376, %r375, %r375, 1;
	xor.b32  	%r377, %r348, %r368;
	xor.b32  	%r378, %r377, %r324;
	xor.b32  	%r379, %r378, %r316;
	shf.l.wrap.b32 	%r380, %r379, %r379, 1;
	xor.b32  	%r381, %r352, %r372;
	xor.b32  	%r382, %r381, %r328;
	xor.b32  	%r383, %r382, %r320;
	shf.l.wrap.b32 	%r384, %r383, %r383, 1;
	xor.b32  	%r385, %r356, %r376;
	xor.b32  	%r386, %r385, %r332;
	xor.b32  	%r387, %r386, %r324;
	shf.l.wrap.b32 	%r388, %r387, %r387, 1;
	xor.b32  	%r389, %r360, %r380;
	xor.b32  	%r390, %r389, %r336;
	xor.b32  	%r391, %r390, %r328;
	shf.l.wrap.b32 	%r392, %r391, %r391, 1;
	xor.b32  	%r393, %r364, %r384;
	xor.b32  	%r394, %r393, %r340;
	xor.b32  	%r395, %r394, %r332;
	shf.l.wrap.b32 	%r396, %r395, %r395, 1;
	xor.b32  	%r397, %r368, %r388;
	xor.b32  	%r398, %r397, %r344;
	xor.b32  	%r399, %r398, %r336;
	shf.l.wrap.b32 	%r400, %r399, %r399, 1;
	xor.b32  	%r401, %r372, %r392;
	xor.b32  	%r402, %r401, %r348;
	xor.b32  	%r403, %r402, %r340;
	shf.l.wrap.b32 	%r404, %r403, %r403, 1;
	add.s32 	%r405, %r13, -1615554381;
	shf.l.wrap.b32 	%r406, %r405, %r405, 5;
	add.s32 	%r407, %r406, %r22;
	add.s32 	%r408, %r407, 1722862861;
	not.b32 	%r409, %r408;
	and.b32  	%r410, %r405, 1506887872;
	sub.s32 	%r411, 1615554380, %r13;
	and.b32  	%r412, %r411, 2079550178;
	or.b32  	%r413, %r410, %r412;
	shf.l.wrap.b32 	%r414, %r408, %r408, 5;
	add.s32 	%r415, %r414, %r413;
	add.s32 	%r416, %r415, %r31;
	add.s32 	%r417, %r416, -214083945;
	shf.l.wrap.b32 	%r418, %r405, %r405, 30;
	and.b32  	%r419, %r408, %r418;
	and.b32  	%r420, %r409, 1506887872;
	or.b32  	%r421, %r419, %r420;
	shf.l.wrap.b32 	%r422, %r417, %r417, 5;
	add.s32 	%r423, %r422, %r421;
	add.s32 	%r424, %r423, %r40;
	add.s32 	%r425, %r424, -696916869;
	shf.l.wrap.b32 	%r426, %r408, %r408, 30;
	and.b32  	%r427, %r417, %r426;
	not.b32 	%r428, %r417;
	and.b32  	%r429, %r418, %r428;
	or.b32  	%r430, %r427, %r429;
	shf.l.wrap.b32 	%r431, %r425, %r425, 5;
	add.s32 	%r432, %r431, %r430;
	add.s32 	%r433, %r432, %r49;
	add.s32 	%r434, %r433, -1269579175;
	shf.l.wrap.b32 	%r435, %r417, %r417, 30;
	and.b32  	%r436, %r425, %r435;
	not.b32 	%r437, %r425;
	and.b32  	%r438, %r426, %r437;
	or.b32  	%r439, %r436, %r438;
	shf.l.wrap.b32 	%r440, %r434, %r434, 5;
	add.s32 	%r441, %r440, %r418;
	add.s32 	%r442, %r441, %r439;
	add.s32 	%r443, %r442, %r58;
	add.s32 	%r444, %r443, 1518500249;
	shf.l.wrap.b32 	%r445, %r425, %r425, 30;
	and.b32  	%r446, %r434, %r445;
	not.b32 	%r447, %r434;
	and.b32  	%r448, %r435, %r447;
	or.b32  	%r449, %r446, %r448;
	shf.l.wrap.b32 	%r450, %r444, %r444, 5;
	add.s32 	%r451, %r450, %r426;
	add.s32 	%r452, %r451, %r449;
	add.s32 	%r453, %r452, %r67;
	add.s32 	%r454, %r453, 1518500249;
	shf.l.wrap.b32 	%r455, %r434, %r434, 30;
	and.b32  	%r456, %r444, %r455;
	not.b32 	%r457, %r444;
	and.b32  	%r458, %r445, %r457;
	or.b32  	%r459, %r456, %r458;
	shf.l.wrap.b32 	%r460, %r454, %r454, 5;
	add.s32 	%r461, %r460, %r435;
	add.s32 	%r462, %r461, %r459;
	add.s32 	%r463, %r462, %r76;
	add.s32 	%r464, %r463, 1518500249;
	shf.l.wrap.b32 	%r465, %r444, %r444, 30;
	and.b32  	%r466, %r454, %r465;
	not.b32 	%r467, %r454;
	and.b32  	%r468, %r455, %r467;
	or.b32  	%r469, %r466, %r468;
	shf.l.wrap.b32 	%r470, %r464, %r464, 5;
	add.s32 	%r471, %r470, %r445;
	add.s32 	%r472, %r471, %r469;
	add.s32 	%r473, %r472, %r85;
	add.s32 	%r474, %r473, 1518500249;
	shf.l.wrap.b32 	%r475, %r454, %r454, 30;
	and.b32  	%r476, %r464, %r475;
	not.b32 	%r477, %r464;
	and.b32  	%r478, %r465, %r477;
	or.b32  	%r479, %r476, %r478;
	shf.l.wrap.b32 	%r480, %r474, %r474, 5;
	add.s32 	%r481, %r480, %r455;
	add.s32 	%r482, %r481, %r479;
	add.s32 	%r483, %r482, %r94;
	add.s32 	%r484, %r483, 1518500249;
	shf.l.wrap.b32 	%r485, %r464, %r464, 30;
	and.b32  	%r486, %r474, %r485;
	not.b32 	%r487, %r474;
	and.b32  	%r488, %r475, %r487;
	or.b32  	%r489, %r486, %r488;
	shf.l.wrap.b32 	%r490, %r484, %r484, 5;
	add.s32 	%r491, %r490, %r465;
	add.s32 	%r492, %r491, %r489;
	add.s32 	%r493, %r492, %r103;
	add.s32 	%r494, %r493, 1518500249;
	shf.l.wrap.b32 	%r495, %r474, %r474, 30;
	and.b32  	%r496, %r484, %r495;
	not.b32 	%r497, %r484;
	and.b32  	%r498, %r485, %r497;
	or.b32  	%r499, %r496, %r498;
	shf.l.wrap.b32 	%r500, %r494, %r494, 5;
	add.s32 	%r501, %r500, %r475;
	add.s32 	%r502, %r501, %r499;
	add.s32 	%r503, %r502, %r112;
	add.s32 	%r504, %r503, 1518500249;
	shf.l.wrap.b32 	%r505, %r484, %r484, 30;
	and.b32  	%r506, %r494, %r505;
	not.b32 	%r507, %r494;
	and.b32  	%r508, %r495, %r507;
	or.b32  	%r509, %r506, %r508;
	shf.l.wrap.b32 	%r510, %r504, %r504, 5;
	add.s32 	%r511, %r510, %r485;
	add.s32 	%r512, %r511, %r509;
	add.s32 	%r513, %r512, %r121;
	add.s32 	%r514, %r513, 1518500249;
	shf.l.wrap.b32 	%r515, %r494, %r494, 30;
	and.b32  	%r516, %r504, %r515;
	not.b32 	%r517, %r504;
	and.b32  	%r518, %r505, %r517;
	or.b32  	%r519, %r516, %r518;
	shf.l.wrap.b32 	%r520, %r514, %r514, 5;
	add.s32 	%r521, %r520, %r495;
	add.s32 	%r522, %r521, %r519;
	add.s32 	%r523, %r522, %r130;
	add.s32 	%r524, %r523, 1518500249;
	shf.l.wrap.b32 	%r525, %r504, %r504, 30;
	and.b32  	%r526, %r514, %r525;
	not.b32 	%r527, %r514;
	and.b32  	%r528, %r515, %r527;
	or.b32  	%r529, %r526, %r528;
	shf.l.wrap.b32 	%r530, %r524, %r524, 5;
	add.s32 	%r531, %r530, %r505;
	add.s32 	%r532, %r531, %r529;
	add.s32 	%r533, %r532, %r139;
	add.s32 	%r534, %r533, 1518500249;
	shf.l.wrap.b32 	%r535, %r514, %r514, 30;
	and.b32  	%r536, %r524, %r535;
	not.b32 	%r537, %r524;
	and.b32  	%r538, %r525, %r537;
	or.b32  	%r539, %r536, %r538;
	shf.l.wrap.b32 	%r540, %r534, %r534, 5;
	add.s32 	%r541, %r540, %r515;
	add.s32 	%r542, %r541, %r539;
	add.s32 	%r543, %r542, %r148;
	add.s32 	%r544, %r543, 1518500249;
	shf.l.wrap.b32 	%r545, %r524, %r524, 30;
	and.b32  	%r546, %r534, %r545;
	not.b32 	%r547, %r534;
	and.b32  	%r548, %r535, %r547;
	or.b32  	%r549, %r546, %r548;
	shf.l.wrap.b32 	%r550, %r544, %r544, 5;
	add.s32 	%r551, %r550, %r525;
	add.s32 	%r552, %r551, %r549;
	add.s32 	%r553, %r552, %r152;
	add.s32 	%r554, %r553, 1518500249;
	shf.l.wrap.b32 	%r555, %r534, %r534, 30;
	and.b32  	%r556, %r544, %r555;
	not.b32 	%r557, %r544;
	and.b32  	%r558, %r545, %r557;
	or.b32  	%r559, %r556, %r558;
	shf.l.wrap.b32 	%r560, %r554, %r554, 5;
	add.s32 	%r561, %r560, %r535;
	add.s32 	%r562, %r561, %r559;
	add.s32 	%r563, %r562, %r156;
	add.s32 	%r564, %r563, 1518500249;
	shf.l.wrap.b32 	%r565, %r544, %r544, 30;
	and.b32  	%r566, %r554, %r565;
	not.b32 	%r567, %r554;
	and.b32  	%r568, %r555, %r567;
	or.b32  	%r569, %r566, %r568;
	shf.l.wrap.b32 	%r570, %r564, %r564, 5;
	add.s32 	%r571, %r570, %r545;
	add.s32 	%r572, %r571, %r569;
	add.s32 	%r573, %r572, %r160;
	add.s32 	%r574, %r573, 1518500249;
	shf.l.wrap.b32 	%r575, %r554, %r554, 30;
	and.b32  	%r576, %r564, %r575;
	not.b32 	%r577, %r564;
	and.b32  	%r578, %r565, %r577;
	or.b32  	%r579, %r576, %r578;
	shf.l.wrap.b32 	%r580, %r574, %r574, 5;
	add.s32 	%r581, %r580, %r555;
	add.s32 	%r582, %r581, %r579;
	add.s32 	%r583, %r582, %r164;
	add.s32 	%r584, %r583, 1518500249;
	shf.l.wrap.b32 	%r585, %r564, %r564, 30;
	xor.b32  	%r586, %r585, %r575;
	xor.b32  	%r587, %r586, %r574;
	shf.l.wrap.b32 	%r588, %r584, %r584, 5;
	add.s32 	%r589, %r588, %r565;
	add.s32 	%r590, %r589, %r587;
	add.s32 	%r591, %r590, %r168;
	add.s32 	%r592, %r591, 1859775393;
	shf.l.wrap.b32 	%r593, %r574, %r574, 30;
	xor.b32  	%r594, %r593, %r585;
	xor.b32  	%r595, %r594, %r584;
	shf.l.wrap.b32 	%r596, %r592, %r592, 5;
	add.s32 	%r597, %r596, %r575;
	add.s32 	%r598, %r597, %r595;
	add.s32 	%r599, %r598, %r172;
	add.s32 	%r600, %r599, 1859775393;
	shf.l.wrap.b32 	%r601, %r584, %r584, 30;
	xor.b32  	%r602, %r601, %r593;
	xor.b32  	%r603, %r602, %r592;
	shf.l.wrap.b32 	%r604, %r600, %r600, 5;
	add.s32 	%r605, %r604, %r585;
	add.s32 	%r606, %r605, %r603;
	add.s32 	%r607, %r606, %r176;
	add.s32 	%r608, %r607, 1859775393;
	shf.l.wrap.b32 	%r609, %r592, %r592, 30;
	xor.b32  	%r610, %r609, %r601;
	xor.b32  	%r611, %r610, %r600;
	shf.l.wrap.b32 	%r612, %r608, %r608, 5;
	add.s32 	%r613, %r612, %r593;
	add.s32 	%r614, %r613, %r611;
	add.s32 	%r615, %r614, %r180;
	add.s32 	%r616, %r615, 1859775393;
	shf.l.wrap.b32 	%r617, %r600, %r600, 30;
	xor.b32  	%r618, %r617, %r609;
	xor.b32  	%r619, %r618, %r608;
	shf.l.wrap.b32 	%r620, %r616, %r616, 5;
	add.s32 	%r621, %r620, %r601;
	add.s32 	%r622, %r621, %r619;
	add.s32 	%r623, %r622, %r184;
	add.s32 	%r624, %r623, 1859775393;
	shf.l.wrap.b32 	%r625, %r608, %r608, 30;
	xor.b32  	%r626, %r625, %r617;
	xor.b32  	%r627, %r626, %r616;
	shf.l.wrap.b32 	%r628, %r624, %r624, 5;
	add.s32 	%r629, %r628, %r609;
	add.s32 	%r630, %r629, %r627;
	add.s32 	%r631, %r630, %r188;
	add.s32 	%r632, %r631, 1859775393;
	shf.l.wrap.b32 	%r633, %r616, %r616, 30;
	xor.b32  	%r634, %r633, %r625;
	xor.b32  	%r635, %r634, %r624;
	shf.l.wrap.b32 	%r636, %r632, %r632, 5;
	add.s32 	%r637, %r636, %r617;
	add.s32 	%r638, %r637, %r635;
	add.s32 	%r639, %r638, %r192;
	add.s32 	%r640, %r639, 1859775393;
	shf.l.wrap.b32 	%r641, %r624, %r624, 30;
	xor.b32  	%r642, %r641, %r633;
	xor.b32  	%r643, %r642, %r632;
	shf.l.wrap.b32 	%r644, %r640, %r640, 5;
	add.s32 	%r645, %r644, %r625;
	add.s32 	%r646, %r645, %r643;
	add.s32 	%r647, %r646, %r196;
	add.s32 	%r648, %r647, 1859775393;
	shf.l.wrap.b32 	%r649, %r632, %r632, 30;
	xor.b32  	%r650, %r649, %r641;
	xor.b32  	%r651, %r650, %r640;
	shf.l.wrap.b32 	%r652, %r648, %r648, 5;
	add.s32 	%r653, %r652, %r633;
	add.s32 	%r654, %r653, %r651;
	add.s32 	%r655, %r654, %r200;
	add.s32 	%r656, %r655, 1859775393;
	shf.l.wrap.b32 	%r657, %r640, %r640, 30;
	xor.b32  	%r658, %r657, %r649;
	xor.b32  	%r659, %r658, %r648;
	shf.l.wrap.b32 	%r660, %r656, %r656, 5;
	add.s32 	%r661, %r660, %r641;
	add.s32 	%r662, %r661, %r659;
	add.s32 	%r663, %r662, %r204;
	add.s32 	%r664, %r663, 1859775393;
	shf.l.wrap.b32 	%r665, %r648, %r648, 30;
	xor.b32  	%r666, %r665, %r657;
	xor.b32  	%r667, %r666, %r656;
	shf.l.wrap.b32 	%r668, %r664, %r664, 5;
	add.s32 	%r669, %r668, %r649;
	add.s32 	%r670, %r669, %r667;
	add.s32 	%r671, %r670, %r208;
	add.s32 	%r672, %r671, 1859775393;
	shf.l.wrap.b32 	%r673, %r656, %r656, 30;
	xor.b32  	%r674, %r673, %r665;
	xor.b32  	%r675, %r674, %r664;
	shf.l.wrap.b32 	%r676, %r672, %r672, 5;
	add.s32 	%r677, %r676, %r657;
	add.s32 	%r678, %r677, %r675;
	add.s32 	%r679, %r678, %r212;
	add.s32 	%r680, %r679, 1859775393;
	shf.l.wrap.b32 	%r681, %r664, %r664, 30;
	xor.b32  	%r682, %r681, %r673;
	xor.b32  	%r683, %r682, %r672;
	shf.l.wrap.b32 	%r684, %r680, %r680, 5;
	add.s32 	%r685, %r684, %r665;
	add.s32 	%r686, %r685, %r683;
	add.s32 	%r687, %r686, %r216;
	add.s32 	%r688, %r687, 1859775393;
	shf.l.wrap.b32 	%r689, %r672, %r672, 30;
	xor.b32  	%r690, %r689, %r681;
	xor.b32  	%r691, %r690, %r680;
	shf.l.wrap.b32 	%r692, %r688, %r688, 5;
	add.s32 	%r693, %r692, %r673;
	add.s32 	%r694, %r693, %r691;
	add.s32 	%r695, %r694, %r220;
	add.s32 	%r696, %r695, 1859775393;
	shf.l.wrap.b32 	%r697, %r680, %r680, 30;
	xor.b32  	%r698, %r697, %r689;
	xor.b32  	%r699, %r698, %r688;
	shf.l.wrap.b32 	%r700, %r696, %r696, 5;
	add.s32 	%r701, %r700, %r681;
	add.s32 	%r702, %r701, %r699;
	add.s32 	%r703, %r702, %r224;
	add.s32 	%r704, %r703, 1859775393;
	shf.l.wrap.b32 	%r705, %r688, %r688, 30;
	xor.b32  	%r706, %r705, %r697;
	xor.b32  	%r707, %r706, %r696;
	shf.l.wrap.b32 	%r708, %r704, %r704, 5;
	add.s32 	%r709, %r708, %r689;
	add.s32 	%r710, %r709, %r707;
	add.s32 	%r711, %r710, %r228;
	add.s32 	%r712, %r711, 1859775393;
	shf.l.wrap.b32 	%r713, %r696, %r696, 30;
	xor.b32  	%r714, %r713, %r705;
	xor.b32  	%r715, %r714, %r704;
	shf.l.wrap.b32 	%r716, %r712, %r712, 5;
	add.s32 	%r717, %r716, %r697;
	add.s32 	%r718, %r717, %r715;
	add.s32 	%r719, %r718, %r232;
	add.s32 	%r720, %r719, 1859775393;
	shf.l.wrap.b32 	%r721, %r704, %r704, 30;
	xor.b32  	%r722, %r721, %r713;
	xor.b32  	%r723, %r722, %r712;
	shf.l.wrap.b32 	%r724, %r720, %r720, 5;
	add.s32 	%r725, %r724, %r705;
	add.s32 	%r726, %r725, %r723;
	add.s32 	%r727, %r726, %r236;
	add.s32 	%r728, %r727, 1859775393;
	shf.l.wrap.b32 	%r729, %r712, %r712, 30;
	xor.b32  	%r730, %r729, %r721;
	xor.b32  	%r731, %r730, %r720;
	shf.l.wrap.b32 	%r732, %r728, %r728, 5;
	add.s32 	%r733, %r732, %r713;
	add.s32 	%r734, %r733, %r731;
	add.s32 	%r735, %r734, %r240;
	add.s32 	%r736, %r735, 1859775393;
	shf.l.wrap.b32 	%r737, %r720, %r720, 30;
	xor.b32  	%r738, %r737, %r729;
	xor.b32  	%r739, %r738, %r728;
	shf.l.wrap.b32 	%r740, %r736, %r736, 5;
	add.s32 	%r741, %r740, %r721;
	add.s32 	%r742, %r741, %r739;
	add.s32 	%r743, %r742, %r244;
	add.s32 	%r744, %r743, 1859775393;
	shf.l.wrap.b32 	%r745, %r728, %r728, 30;
	or.b32  	%r746, %r745, %r737;
	and.b32  	%r747, %r736, %r746;
	and.b32  	%r748, %r745, %r737;
	or.b32  	%r749, %r747, %r748;
	shf.l.wrap.b32 	%r750, %r744, %r744, 5;
	add.s32 	%r751, %r750, %r729;
	add.s32 	%r752, %r751, %r749;
	add.s32 	%r753, %r752, %r248;
	add.s32 	%r754, %r753, -1894007588;
	shf.l.wrap.b32 	%r755, %r736, %r736, 30;
	or.b32  	%r756, %r755, %r745;
	and.b32  	%r757, %r744, %r756;
	and.b32  	%r758, %r755, %r745;
	or.b32  	%r759, %r757, %r758;
	shf.l.wrap.b32 	%r760, %r754, %r754, 5;
	add.s32 	%r761, %r760, %r737;
	add.s32 	%r762, %r761, %r759;
	add.s32 	%r763, %r762, %r252;
	add.s32 	%r764, %r763, -1894007588;
	shf.l.wrap.b32 	%r765, %r744, %r744, 30;
	or.b32  	%r766, %r765, %r755;
	and.b32  	%r767, %r754, %r766;
	and.b32  	%r768, %r765, %r755;
	or.b32  	%r769, %r767, %r768;
	shf.l.wrap.b32 	%r770, %r764, %r764, 5;
	add.s32 	%r771, %r770, %r745;
	add.s32 	%r772, %r771, %r769;
	add.s32 	%r773, %r772, %r256;
	add.s32 	%r774, %r773, -1894007588;
	shf.l.wrap.b32 	%r775, %r754, %r754, 30;
	or.b32  	%r776, %r775, %r765;
	and.b32  	%r777, %r764, %r776;
	and.b32  	%r778, %r775, %r765;
	or.b32  	%r779, %r777, %r778;
	shf.l.wrap.b32 	%r780, %r774, %r774, 5;
	add.s32 	%r781, %r780, %r755;
	add.s32 	%r782, %r781, %r779;
	add.s32 	%r783, %r782, %r260;
	add.s32 	%r784, %r783, -1894007588;
	shf.l.wrap.b32 	%r785, %r764, %r764, 30;
	or.b32  	%r786, %r785, %r775;
	and.b32  	%r787, %r774, %r786;
	and.b32  	%r788, %r785, %r775;
	or.b32  	%r789, %r787, %r788;
	shf.l.wrap.b32 	%r790, %r784, %r784, 5;
	add.s32 	%r791, %r790, %r765;
	add.s32 	%r792, %r791, %r789;
	add.s32 	%r793, %r792, %r264;
	add.s32 	%r794, %r793, -1894007588;
	shf.l.wrap.b32 	%r795, %r774, %r774, 30;
	or.b32  	%r796, %r795, %r785;
	and.b32  	%r797, %r784, %r796;
	and.b32  	%r798, %r795, %r785;
	or.b32  	%r799, %r797, %r798;
	shf.l.wrap.b32 	%r800, %r794, %r794, 5;
	add.s32 	%r801, %r800, %r775;
	add.s32 	%r802, %r801, %r799;
	add.s32 	%r803, %r802, %r268;
	add.s32 	%r804, %r803, -1894007588;
	shf.l.wrap.b32 	%r805, %r784, %r784, 30;
	or.b32  	%r806, %r805, %r795;
	and.b32  	%r807, %r794, %r806;
	and.b32  	%r808, %r805, %r795;
	or.b32  	%r809, %r807, %r808;
	shf.l.wrap.b32 	%r810, %r804, %r804, 5;
	add.s32 	%r811, %r810, %r785;
	add.s32 	%r812, %r811, %r809;
	add.s32 	%r813, %r812, %r272;
	add.s32 	%r814, %r813, -1894007588;
	shf.l.wrap.b32 	%r815, %r794, %r794, 30;
	or.b32  	%r816, %r815, %r805;
	and.b32  	%r817, %r804, %r816;
	and.b32  	%r818, %r815, %r805;
	or.b32  	%r819, %r817, %r818;
	shf.l.wrap.b32 	%r820, %r814, %r814, 5;
	add.s32 	%r821, %r820, %r795;
	add.s32 	%r822, %r821, %r819;
	add.s32 	%r823, %r822, %r276;
	add.s32 	%r824, %r823, -1894007588;
	shf.l.wrap.b32 	%r825, %r804, %r804, 30;
	or.b32  	%r826, %r825, %r815;
	and.b32  	%r827, %r814, %r826;
	and.b32  	%r828, %r825, %r815;
	or.b32  	%r829, %r827, %r828;
	shf.l.wrap.b32 	%r830, %r824, %r824, 5;
	add.s32 	%r831, %r830, %r805;
	add.s32 	%r832, %r831, %r829;
	add.s32 	%r833, %r832, %r280;
	add.s32 	%r834, %r833, -1894007588;
	shf.l.wrap.b32 	%r835, %r814, %r814, 30;
	or.b32  	%r836, %r835, %r825;
	and.b32  	%r837, %r824, %r836;
	and.b32  	%r838, %r835, %r825;
	or.b32  	%r839, %r837, %r838;
	shf.l.wrap.b32 	%r840, %r834, %r834, 5;
	add.s32 	%r841, %r840, %r815;
	add.s32 	%r842, %r841, %r839;
	add.s32 	%r843, %r842, %r284;
	add.s32 	%r844, %r843, -1894007588;
	shf.l.wrap.b32 	%r845, %r824, %r824, 30;
	or.b32  	%r846, %r845, %r835;
	and.b32  	%r847, %r834, %r846;
	and.b32  	%r848, %r845, %r835;
	or.b32  	%r849, %r847, %r848;
	shf.l.wrap.b32 	%r850, %r844, %r844, 5;
	add.s32 	%r851, %r850, %r825;
	add.s32 	%r852, %r851, %r849;
	add.s32 	%r853, %r852, %r288;
	add.s32 	%r854, %r853, -1894007588;
	shf.l.wrap.b32 	%r855, %r834, %r834, 30;
	or.b32  	%r856, %r855, %r845;
	and.b32  	%r857, %r844, %r856;
	and.b32  	%r858, %r855, %r845;
	or.b32  	%r859, %r857, %r858;
	shf.l.wrap.b32 	%r860, %r854, %r854, 5;
	add.s32 	%r861, %r860, %r835;
	add.s32 	%r862, %r861, %r859;
	add.s32 	%r863, %r862, %r292;
	add.s32 	%r864, %r863, -1894007588;
	shf.l.wrap.b32 	%r865, %r844, %r844, 30;
	or.b32  	%r866, %r865, %r855;
	and.b32  	%r867, %r854, %r866;
	and.b32  	%r868, %r865, %r855;
	or.b32  	%r869, %r867, %r868;
	shf.l.wrap.b32 	%r870, %r864, %r864, 5;
	add.s32 	%r871, %r870, %r845;
	add.s32 	%r872, %r871, %r869;
	add.s32 	%r873, %r872, %r296;
	add.s32 	%r874, %r873, -1894007588;
	shf.l.wrap.b32 	%r875, %r854, %r854, 30;
	or.b32  	%r876, %r875, %r865;
	and.b32  	%r877, %r864, %r876;
	and.b32  	%r878, %r875, %r865;
	or.b32  	%r879, %r877, %r878;
	shf.l.wrap.b32 	%r880, %r874, %r874, 5;
	add.s32 	%r881, %r880, %r855;
	add.s32 	%r882, %r881, %r879;
	add.s32 	%r883, %r882, %r300;
	add.s32 	%r884, %r883, -1894007588;
	shf.l.wrap.b32 	%r885, %r864, %r864, 30;
	or.b32  	%r886, %r885, %r875;
	and.b32  	%r887, %r874, %r886;
	and.b32  	%r888, %r885, %r875;
	or.b32  	%r889, %r887, %r888;
	shf.l.wrap.b32 	%r890, %r884, %r884, 5;
	add.s32 	%r891, %r890, %r865;
	add.s32 	%r892, %r891, %r889;
	add.s32 	%r893, %r892, %r304;
	add.s32 	%r894, %r893, -1894007588;
	shf.l.wrap.b32 	%r895, %r874, %r874, 30;
	or.b32  	%r896, %r895, %r885;
	and.b32  	%r897, %r884, %r896;
	and.b32  	%r898, %r895, %r885;
	or.b32  	%r899, %r897, %r898;
	shf.l.wrap.b32 	%r900, %r894, %r894, 5;
	add.s32 	%r901, %r900, %r875;
	add.s32 	%r902, %r901, %r899;
	add.s32 	%r903, %r902, %r308;
	add.s32 	%r904, %r903, -1894007588;
	shf.l.wrap.b32 	%r905, %r884, %r884, 30;
	or.b32  	%r906, %r905, %r895;
	and.b32  	%r907, %r894, %r906;
	and.b32  	%r908, %r905, %r895;
	or.b32  	%r909, %r907, %r908;
	shf.l.wrap.b32 	%r910, %r904, %r904, 5;
	add.s32 	%r911, %r910, %r885;
	add.s32 	%r912, %r911, %r909;
	add.s32 	%r913, %r912, %r312;
	add.s32 	%r914, %r913, -1894007588;
	shf.l.wrap.b32 	%r915, %r894, %r894, 30;
	or.b32  	%r916, %r915, %r905;
	and.b32  	%r917, %r904, %r916;
	and.b32  	%r918, %r915, %r905;
	or.b32  	%r919, %r917, %r918;
	shf.l.wrap.b32 	%r920, %r914, %r914, 5;
	add.s32 	%r921, %r920, %r895;
	add.s32 	%r922, %r921, %r919;
	add.s32 	%r923, %r922, %r316;
	add.s32 	%r924, %r923, -1894007588;
	shf.l.wrap.b32 	%r925, %r904, %r904, 30;
	or.b32  	%r926, %r925, %r915;
	and.b32  	%r927, %r914, %r926;
	and.b32  	%r928, %r925, %r915;
	or.b32  	%r929, %r927, %r928;
	shf.l.wrap.b32 	%r930, %r924, %r924, 5;
	add.s32 	%r931, %r930, %r905;
	add.s32 	%r932, %r931, %r929;
	add.s32 	%r933, %r932, %r320;
	add.s32 	%r934, %r933, -1894007588;
	shf.l.wrap.b32 	%r935, %r914, %r914, 30;
	or.b32  	%r936, %r935, %r925;
	and.b32  	%r937, %r924, %r936;
	and.b32  	%r938, %r935, %r925;
	or.b32  	%r939, %r937, %r938;
	shf.l.wrap.b32 	%r940, %r934, %r934, 5;
	add.s32 	%r941, %r940, %r915;
	add.s32 	%r942, %r941, %r939;
	add.s32 	%r943, %r942, %r324;
	add.s32 	%r944, %r943, -1894007588;
	shf.l.wrap.b32 	%r945, %r924, %r924, 30;
	xor.b32  	%r946, %r945, %r935;
	xor.b32  	%r947, %r946, %r934;
	shf.l.wrap.b32 	%r948, %r944, %r944, 5;
	add.s32 	%r949, %r948, %r925;
	add.s32 	%r950, %r949, %r947;
	add.s32 	%r951, %r950, %r328;
	add.s32 	%r952, %r951, -899497514;
	shf.l.wrap.b32 	%r953, %r934, %r934, 30;
	xor.b32  	%r954, %r953, %r945;
	xor.b32  	%r955, %r954, %r944;
	shf.l.wrap.b32 	%r956, %r952, %r952, 5;
	add.s32 	%r957, %r956, %r935;
	add.s32 	%r958, %r957, %r955;
	add.s32 	%r959, %r958, %r332;
	add.s32 	%r960, %r959, -899497514;
	shf.l.wrap.b32 	%r961, %r944, %r944, 30;
	xor.b32  	%r962, %r961, %r953;
	xor.b32  	%r963, %r962, %r952;
	shf.l.wrap.b32 	%r964, %r960, %r960, 5;
	add.s32 	%r965, %r964, %r945;
	add.s32 	%r966, %r965, %r963;
	add.s32 	%r967, %r966, %r336;
	add.s32 	%r968, %r967, -899497514;
	shf.l.wrap.b32 	%r969, %r952, %r952, 30;
	xor.b32  	%r970, %r969, %r961;
	xor.b32  	%r971, %r970, %r960;
	shf.l.wrap.b32 	%r972, %r968, %r968, 5;
	add.s32 	%r973, %r972, %r953;
	add.s32 	%r974, %r973, %r971;
	add.s32 	%r975, %r974, %r340;
	add.s32 	%r976, %r975, -899497514;
	shf.l.wrap.b32 	%r977, %r960, %r960, 30;
	xor.b32  	%r978, %r977, %r969;
	xor.b32  	%r979, %r978, %r968;
	shf.l.wrap.b32 	%r980, %r976, %r976, 5;
	add.s32 	%r981, %r980, %r961;
	add.s32 	%r982, %r981, %r979;
	add.s32 	%r983, %r982, %r344;
	add.s32 	%r984, %r983, -899497514;
	shf.l.wrap.b32 	%r985, %r968, %r968, 30;
	xor.b32  	%r986, %r985, %r977;
	xor.b32  	%r987, %r986, %r976;
	shf.l.wrap.b32 	%r988, %r984, %r984, 5;
	add.s32 	%r989, %r988, %r969;
	add.s32 	%r990, %r989, %r987;
	add.s32 	%r991, %r990, %r348;
	add.s32 	%r992, %r991, -899497514;
	shf.l.wrap.b32 	%r993, %r976, %r976, 30;
	xor.b32  	%r994, %r993, %r985;
	xor.b32  	%r995, %r994, %r984;
	shf.l.wrap.b32 	%r996, %r992, %r992, 5;
	add.s32 	%r997, %r996, %r977;
	add.s32 	%r998, %r997, %r995;
	add.s32 	%r999, %r998, %r352;
	add.s32 	%r1000, %r999, -899497514;
	shf.l.wrap.b32 	%r1001, %r984, %r984, 30;
	xor.b32  	%r1002, %r1001, %r993;
	xor.b32  	%r1003, %r1002, %r992;
	shf.l.wrap.b32 	%r1004, %r1000, %r1000, 5;
	add.s32 	%r1005, %r1004, %r985;
	add.s32 	%r1006, %r1005, %r1003;
	add.s32 	%r1007, %r1006, %r356;
	add.s32 	%r1008, %r1007, -899497514;
	shf.l.wrap.b32 	%r1009, %r992, %r992, 30;
	xor.b32  	%r1010, %r1009, %r1001;
	xor.b32  	%r1011, %r1010, %r1000;
	shf.l.wrap.b32 	%r1012, %r1008, %r1008, 5;
	add.s32 	%r1013, %r1012, %r993;
	add.s32 	%r1014, %r1013, %r1011;
	add.s32 	%r1015, %r1014, %r360;
	add.s32 	%r1016, %r1015, -899497514;
	shf.l.wrap.b32 	%r1017, %r1000, %r1000, 30;
	xor.b32  	%r1018, %r1017, %r1009;
	xor.b32  	%r1019, %r1018, %r1008;
	shf.l.wrap.b32 	%r1020, %r1016, %r1016, 5;
	add.s32 	%r1021, %r1020, %r1001;
	add.s32 	%r1022, %r1021, %r1019;
	add.s32 	%r1023, %r1022, %r364;
	add.s32 	%r1024, %r1023, -899497514;
	shf.l.wrap.b32 	%r1025, %r1008, %r1008, 30;
	xor.b32  	%r1026, %r1025, %r1017;
	xor.b32  	%r1027, %r1026, %r1016;
	shf.l.wrap.b32 	%r1028, %r1024, %r1024, 5;
	add.s32 	%r1029, %r1028, %r1009;
	add.s32 	%r1030, %r1029, %r1027;
	add.s32 	%r1031, %r1030, %r368;
	add.s32 	%r1032, %r1031, -899497514;
	shf.l.wrap.b32 	%r1033, %r1016, %r1016, 30;
	xor.b32  	%r1034, %r1033, %r1025;
	xor.b32  	%r1035, %r1034, %r1024;
	shf.l.wrap.b32 	%r1036, %r1032, %r1032, 5;
	add.s32 	%r1037, %r1036, %r1017;
	add.s32 	%r1038, %r1037, %r1035;
	add.s32 	%r1039, %r1038, %r372;
	add.s32 	%r1040, %r1039, -899497514;
	shf.l.wrap.b32 	%r1041, %r1024, %r1024, 30;
	xor.b32  	%r1042, %r1041, %r1033;
	xor.b32  	%r1043, %r1042, %r1032;
	shf.l.wrap.b32 	%r1044, %r1040, %r1040, 5;
	add.s32 	%r1045, %r1044, %r1025;
	add.s32 	%r1046, %r1045, %r1043;
	add.s32 	%r1047, %r1046, %r376;
	add.s32 	%r1048, %r1047, -899497514;
	shf.l.wrap.b32 	%r1049, %r1032, %r1032, 30;
	xor.b32  	%r1050, %r1049, %r1041;
	xor.b32  	%r1051, %r1050, %r1040;
	shf.l.wrap.b32 	%r1052, %r1048, %r1048, 5;
	add.s32 	%r1053, %r1052, %r1033;
	add.s32 	%r1054, %r1053, %r1051;
	add.s32 	%r1055, %r1054, %r380;
	add.s32 	%r1056, %r1055, -899497514;
	shf.l.wrap.b32 	%r1057, %r1040, %r1040, 30;
	xor.b32  	%r1058, %r1057, %r1049;
	xor.b32  	%r1059, %r1058, %r1048;
	shf.l.wrap.b32 	%r1060, %r1056, %r1056, 5;
	add.s32 	%r1061, %r1060, %r1041;
	add.s32 	%r1062, %r1061, %r1059;
	add.s32 	%r1063, %r1062, %r384;
	add.s32 	%r1064, %r1063, -899497514;
	shf.l.wrap.b32 	%r1065, %r1048, %r1048, 30;
	xor.b32  	%r1066, %r1065, %r1057;
	xor.b32  	%r1067, %r1066, %r1056;
	shf.l.wrap.b32 	%r1068, %r1064, %r1064, 5;
	add.s32 	%r1069, %r1068, %r1049;
	add.s32 	%r1070, %r1069, %r1067;
	add.s32 	%r1071, %r1070, %r388;
	add.s32 	%r1072, %r1071, -899497514;
	shf.l.wrap.b32 	%r1073, %r1056, %r1056, 30;
	xor.b32  	%r1074, %r1073, %r1065;
	xor.b32  	%r1075, %r1074, %r1064;
	shf.l.wrap.b32 	%r1076, %r1072, %r1072, 5;
	add.s32 	%r1077, %r1076, %r1057;
	add.s32 	%r1078, %r1077, %r1075;
	add.s32 	%r1079, %r1078, %r392;
	add.s32 	%r1080, %r1079, -899497514;
	shf.l.wrap.b32 	%r1081, %r1064, %r1064, 30;
	xor.b32  	%r1082, %r1081, %r1073;
	xor.b32  	%r1083, %r1082, %r1072;
	shf.l.wrap.b32 	%r1084, %r1080, %r1080, 5;
	add.s32 	%r1085, %r1084, %r1065;
	add.s32 	%r1086, %r1085, %r1083;
	add.s32 	%r1087, %r1086, %r396;
	add.s32 	%r1088, %r1087, -899497514;
	shf.l.wrap.b32 	%r1089, %r1072, %r1072, 30;
	xor.b32  	%r1090, %r1089, %r1081;
	xor.b32  	%r1091, %r1090, %r1080;
	shf.l.wrap.b32 	%r1092, %r1088, %r1088, 5;
	add.s32 	%r1093, %r1092, %r1073;
	add.s32 	%r1094, %r1093, %r1091;
	add.s32 	%r1095, %r1094, %r400;
	add.s32 	%r1096, %r1095, -899497514;
	shf.l.wrap.b32 	%r1097, %r1080, %r1080, 30;
	xor.b32  	%r1098, %r1097, %r1089;
	xor.b32  	%r1099, %r1098, %r1088;
	shf.l.wrap.b32 	%r1100, %r1096, %r1096, 5;
	add.s32 	%r1101, %r1100, %r1081;
	add.s32 	%r1102, %r1101, %r1099;
	add.s32 	%r1103, %r1102, %r404;
	shf.l.wrap.b32 	%r1104, %r1088, %r1088, 30;
	add.s32 	%r1105, %r1103, 833086679;
	add.s32 	%r1106, %r1095, -1171231393;
	add.s32 	%r1107, %r1104, -1732584194;
	add.s32 	%r1108, %r1097, 271733878;
	add.s32 	%r1109, %r1089, -1009589776;
	shr.u32 	%r1110, %r1105, 24;
	st.global.u8 	[%rd9], %r1110;
	shr.u32 	%r1111, %r1105, 16;
	st.global.u8 	[%rd9+1], %r1111;
	shr.u32 	%r1112, %r1105, 8;
	st.global.u8 	[%rd9+2], %r1112;
	st.global.u8 	[%rd9+3], %r1105;
	shr.u32 	%r1113, %r1106, 24;
	st.global.u8 	[%rd9+4], %r1113;
	shr.u32 	%r1114, %r1106, 16;
	st.global.u8 	[%rd9+5], %r1114;
	shr.u32 	%r1115, %r1106, 8;
	st.global.u8 	[%rd9+6], %r1115;
	st.global.u8 	[%rd9+7], %r1106;
	shr.u32 	%r1116, %r1107, 24;
	st.global.u8 	[%rd9+8], %r1116;
	shr.u32 	%r1117, %r1107, 16;
	st.global.u8 	[%rd9+9], %r1117;
	shr.u32 	%r1118, %r1107, 8;
	st.global.u8 	[%rd9+10], %r1118;
	st.global.u8 	[%rd9+11], %r1107;
	shr.u32 	%r1119, %r1108, 24;
	st.global.u8 	[%rd9+12], %r1119;
	shr.u32 	%r1120, %r1108, 16;
	st.global.u8 	[%rd9+13], %r1120;
	shr.u32 	%r1121, %r1108, 8;
	st.global.u8 	[%rd9+14], %r1121;
	st.global.u8 	[%rd9+15], %r1108;
	shr.u32 	%r1122, %r1109, 24;
	st.global.u8 	[%rd9+16], %r1122;
	shr.u32 	%r1123, %r1109, 16;
	st.global.u8 	[%rd9+17], %r1123;
	shr.u32 	%r1124, %r1109, 8;
	st.global.u8 	[%rd9+18], %r1124;
	st.global.u8 	[%rd9+19], %r1109;
$L__BB22_2:
	ret;

}
	// .globl	_Z11sha1_kernelILi23EEvPKhPhm
.visible .entry _Z11sha1_kernelILi23EEvPKhPhm(
	.param .u64 .ptr .align 1 _Z11sha1_kernelILi23EEvPKhPhm_param_0,
	.param .u64 .ptr .align 1 _Z11sha1_kernelILi23EEvPKhPhm_param_1,
	.param .u64 _Z11sha1_kernelILi23EEvPKhPhm_param_2
)
{
	.reg .pred 	%p<2>;
	.reg .b16 	%rs<17>;
	.reg .b32 	%r<1125>;
	.reg .b64 	%rd<10>;

	ld.param.u64 	%rd2, [_Z11sha1_kernelILi23EEvPKhPhm_param_0];
	ld.param.u64 	%rd3, [_Z11sha1_kernelILi23EEvPKhPhm_param_1];
	ld.param.u64 	%rd4, [_Z11sha1_kernelILi23EEvPKhPhm_param_2];
	mov.u32 	%r1, %ctaid.x;
	mov.u32 	%r2, %ntid.x;
	mov.u32 	%r3, %tid.x;
	mad.lo.s32 	%r4, %r1, %r2, %r3;
	cvt.u64.u32 	%rd1, %r4;
	setp.le.u64 	%p1, %rd4, %rd1;
	@%p1 bra 	$L__BB23_2;
	cvta.to.global.u64 	%rd5, %rd3;
	cvta.to.global.u64 	%rd6, %rd2;
	shl.b64 	%rd7, %rd1, 6;
	add.s64 	%rd8, %rd6, %rd7;
	mad.lo.s64 	%rd9, %rd1, 20, %rd5;
	ld.global.u8 	%r5, [%rd8];
	shl.b32 	%r6, %r5, 24;
	ld.global.u8 	%r7, [%rd8+1];
	shl.b32 	%r8, %r7, 16;
	or.b32  	%r9, %r8, %r6;
	ld.global.u8 	%rs1, [%rd8+2];
	mul.wide.u16 	%r10, %rs1, 256;
	or.b32  	%r11, %r9, %r10;
	ld.global.u8 	%r12, [%rd8+3];
	or.b32  	%r13, %r11, %r12;
	ld.global.u8 	%r14, [%rd8+4];
	shl.b32 	%r15, %r14, 24;
	ld.global.u8 	%r16, [%rd8+5];
	shl.b32 	%r17, %r16, 16;
	or.b32  	%r18, %r17, %r15;
	ld.global.u8 	%rs2, [%rd8+6];
	mul.wide.u16 	%r19, %rs2, 256;
	or.b32  	%r20, %r18, %r19;
	ld.global.u8 	%r21, [%rd8+7];
	or.b32  	%r22, %r20, %r21;
	ld.global.u8 	%r23, [%rd8+8];
	shl.b32 	%r24, %r23, 24;
	ld.global.u8 	%r25, [%rd8+9];
	shl.b32 	%r26, %r25, 16;
	or.b32  	%r27, %r26, %r24;
	ld.global.u8 	%rs3, [%rd8+10];
	mul.wide.u16 	%r28, %rs3, 256;
	or.b32  	%r29, %r27, %r28;
	ld.global.u8 	%r30, [%rd8+11];
	or.b32  	%r31, %r29, %r30;
	ld.global.u8 	%r32, [%rd8+12];
	shl.b32 	%r33, %r32, 24;
	ld.global.u8 	%r34, [%rd8+13];
	shl.b32 	%r35, %r34, 16;
	or.b32  	%r36, %r35, %r33;
	ld.global.u8 	%rs4, [%rd8+14];
	mul.wide.u16 	%r37, %rs4, 256;
	or.b32  	%r38, %r36, %r37;
	ld.global.u8 	%r39, [%rd8+15];
	or.b32  	%r40, %r38, %r39;
	ld.global.u8 	%r41, [%rd8+16];
	shl.b32 	%r42, %r41, 24;
	ld.global.u8 	%r43, [%rd8+17];
	shl.b32 	%r44, %r43, 16;
	or.b32  	%r45, %r44, %r42;
	ld.global.u8 	%rs5, [%rd8+18];
	mul.wide.u16 	%r46, %rs5, 256;
	or.b32  	%r47, %r45, %r46;
	ld.global.u8 	%r48, [%rd8+19];
	or.b32  	%r49, %r47, %r48;
	ld.global.u8 	%r50, [%rd8+20];
	shl.b32 	%r51, %r50, 24;
	ld.global.u8 	%r52, [%rd8+21];
	shl.b32 	%r53, %r52, 16;
	or.b32  	%r54, %r53, %r51;
	ld.global.u8 	%rs6, [%rd8+22];
	mul.wide.u16 	%r55, %rs6, 256;
	or.b32  	%r56, %r54, %r55;
	ld.global.u8 	%r57, [%rd8+23];
	or.b32  	%r58, %r56, %r57;
	ld.global.u8 	%r59, [%rd8+24];
	shl.b32 	%r60, %r59, 24;
	ld.global.u8 	%r61, [%rd8+25];
	shl.b32 	%r62, %r61, 16;
	or.b32  	%r63, %r62, %r60;
	ld.global.u8 	%rs7, [%rd8+26];
	mul.wide.u16 	%r64, %rs7, 256;
	or.b32  	%r65, %r63, %r64;
	ld.global.u8 	%r66, [%rd8+27];
	or.b32  	%r67, %r65, %r66;
	ld.global.u8 	%r68, [%rd8+28];
	shl.b32 	%r69, %r68, 24;
	ld.global.u8 	%r70, [%rd8+29];
	shl.b32 	%r71, %r70, 16;
	or.b32  	%r72, %r71, %r69;
	ld.global.u8 	%rs8, [%rd8+30];
	mul.wide.u16 	%r73, %rs8, 256;
	or.b32  	%r74, %r72, %r73;
	ld.global.u8 	%r75, [%rd8+31];
	or.b32  	%r76, %r74, %r75;
	ld.global.u8 	%r77, [%rd8+32];
	shl.b32 	%r78, %r77, 24;
	ld.global.u8 	%r79, [%rd8+33];
	shl.b32 	%r80, %r79, 16;
	or.b32  	%r81, %r80, %r78;
	ld.global.u8 	%rs9, [%rd8+34];
	mul.wide.u16 	%r82, %rs9, 256;
	or.b32  	%r83, %r81, %r82;
	ld.global.u8 	%r84, [%rd8+35];
	or.b32  	%r85, %r83, %r84;
	ld.global.u8 	%r86, [%rd8+36];
	shl.b32 	%r87, %r86, 24;
	ld.global.u8 	%r88, [%rd8+37];
	shl.b32 	%r89, %r88, 16;
	or.b32  	%r90, %r89, %r87;
	ld.global.u8 	%rs10, [%rd8+38];
	mul.wide.u16 	%r91, %rs10, 256;
	or.b32  	%r92, %r90, %r91;
	ld.global.u8 	%r93, [%rd8+39];
	or.b32  	%r94, %r92, %r93;
	ld.global.u8 	%r95, [%rd8+40];
	shl.b32 	%r96, %r95, 24;
	ld.global.u8 	%r97, [%rd8+41];
	shl.b32 	%r98, %r97, 16;
	or.b32  	%r99, %r98, %r96;
	ld.global.u8 	%rs11, [%rd8+42];
	mul.wide.u16 	%r100, %rs11, 256;
	or.b32  	%r101, %r99, %r100;
	ld.global.u8 	%r102, [%rd8+43];
	or.b32  	%r103, %r101, %r102;
	ld.global.u8 	%r104, [%rd8+44];
	shl.b32 	%r105, %r104, 24;
	ld.global.u8 	%r106, [%rd8+45];
	shl.b32 	%r107, %r106, 16;
	or.b32  	%r108, %r107, %r105;
	ld.global.u8 	%rs12, [%rd8+46];
	mul.wide.u16 	%r109, %rs12, 256;
	or.b32  	%r110, %r108, %r109;
	ld.global.u8 	%r111, [%rd8+47];
	or.b32  	%r112, %r110, %r111;
	ld.global.u8 	%r113, [%rd8+48];
	shl.b32 	%r114, %r113, 24;
	ld.global.u8 	%r115, [%rd8+49];
	shl.b32 	%r116, %r115, 16;
	or.b32  	%r117, %r116, %r114;
	ld.global.u8 	%rs13, [%rd8+50];
	mul.wide.u16 	%r118, %rs13, 256;
	or.b32  	%r119, %r117, %r118;
	ld.global.u8 	%r120, [%rd8+51];
	or.b32  	%r121, %r119, %r120;
	ld.global.u8 	%r122, [%rd8+52];
	shl.b32 	%r123, %r122, 24;
	ld.global.u8 	%r124, [%rd8+53];
	shl.b32 	%r125, %r124, 16;
	or.b32  	%r126, %r125, %r123;
	ld.global.u8 	%rs14, [%rd8+54];
	mul.wide.u16 	%r127, %rs14, 256;
	or.b32  	%r128, %r126, %r127;
	ld.global.u8 	%r129, [%rd8+55];
	or.b32  	%r130, %r128, %r129;
	ld.global.u8 	%r131, [%rd8+56];
	shl.b32 	%r132, %r131, 24;
	ld.global.u8 	%r133, [%rd8+57];
	shl.b32 	%r134, %r133, 16;
	or.b32  	%r135, %r134, %r132;
	ld.global.u8 	%rs15, [%rd8+58];
	mul.wide.u16 	%r136, %rs15, 256;
	or.b32  	%r137, %r135, %r136;
	ld.global.u8 	%r138, [%rd8+59];
	or.b32  	%r139, %r137, %r138;
	ld.global.u8 	%r140, [%rd8+60];
	shl.b32 	%r141, %r140, 24;
	ld.global.u8 	%r142, [%rd8+61];
	shl.b32 	%r143, %r142, 16;
	or.b32  	%r144, %r143, %r141;
	ld.global.u8 	%rs16, [%rd8+62];
	mul.wide.u16 	%r145, %rs16, 256;
	or.b32  	%r146, %r144, %r145;
	ld.global.u8 	%r147, [%rd8+63];
	or.b32  	%r148, %r146, %r147;
	xor.b32  	%r149, %r85, %r130;
	xor.b32  	%r150, %r149, %r31;
	xor.b32  	%r151, %r150, %r13;
	shf.l.wrap.b32 	%r152, %r151, %r151, 1;
	xor.b32  	%r153, %r94, %r139;
	xor.b32  	%r154, %r153, %r40;
	xor.b32  	%r155, %r154, %r22;
	shf.l.wrap.b32 	%r156, %r155, %r155, 1;
	xor.b32  	%r157, %r103, %r148;
	xor.b32  	%r158, %r157, %r49;
	xor.b32  	%r159, %r158, %r31;
	shf.l.wrap.b32 	%r160, %r159, %r159, 1;
	xor.b32  	%r161, %r112, %r152;
	xor.b32  	%r162, %r161, %r58;
	xor.b32  	%r163, %r162, %r40;
	shf.l.wrap.b32 	%r164, %r163, %r163, 1;
	xor.b32  	%r165, %r121, %r156;
	xor.b32  	%r166, %r165, %r67;
	xor.b32  	%r167, %r166, %r49;
	shf.l.wrap.b32 	%r168, %r167, %r167, 1;
	xor.b32  	%r169, %r130, %r160;
	xor.b32  	%r170, %r169, %r76;
	xor.b32  	%r171, %r170, %r58;
	shf.l.wrap.b32 	%r172, %r171, %r171, 1;
	xor.b32  	%r173, %r139, %r164;
	xor.b32  	%r174, %r173, %r85;
	xor.b32  	%r175, %r174, %r67;
	shf.l.wrap.b32 	%r176, %r175, %r175, 1;
	xor.b32  	%r177, %r148, %r168;
	xor.b32  	%r178, %r177, %r94;
	xor.b32  	%r179, %r178, %r76;
	shf.l.wrap.b32 	%r180, %r179, %r179, 1;
	xor.b32  	%r181, %r152, %r172;
	xor.b32  	%r182, %r181, %r103;
	xor.b32  	%r183, %r182, %r85;
	shf.l.wrap.b32 	%r184, %r183, %r183, 1;
	xor.b32  	%r185, %r156, %r176;
	xor.b32  	%r186, %r185, %r112;
	xor.b32  	%r187, %r186, %r94;
	shf.l.wrap.b32 	%r188, %r187, %r187, 1;
	xor.b32  	%r189, %r160, %r180;
	xor.b32  	%r190, %r189, %r121;
	xor.b32  	%r191, %r190, %r103;
	shf.l.wrap.b32 	%r192, %r191, %r191, 1;
	xor.b32  	%r193, %r164, %r184;
	xor.b32  	%r194, %r193, %r130;
	xor.b32  	%r195, %r194, %r112;
	shf.l.wrap.b32 	%r196, %r195, %r195, 1;
	xor.b32  	%r197, %r168, %r188;
	xor.b32  	%r198, %r197, %r139;
	xor.b32  	%r199, %r198, %r121;
	shf.l.wrap.b32 	%r200, %r199, %r199, 1;
	xor.b32  	%r201, %r172, %r192;
	xor.b32  	%r202, %r201, %r148;
	xor.b32  	%r203, %r202, %r130;
	shf.l.wrap.b32 	%r204, %r203, %r203, 1;
	xor.b32  	%r205, %r176, %r196;
	xor.b32  	%r206, %r205, %r152;
	xor.b32  	%r207, %r206, %r139;
	shf.l.wrap.b32 	%r208, %r207, %r207, 1;
	xor.b32  	%r209, %r180, %r200;
	xor.b32  	%r210, %r209, %r156;
	xor.b32  	%r211, %r210, %r148;
	shf.l.wrap.b32 	%r212, %r211, %r211, 1;
	xor.b32  	%r213, %r184, %r204;
	xor.b32  	%r214, %r213, %r160;
	xor.b32  	%r215, %r214, %r152;
	shf.l.wrap.b32 	%r216, %r215, %r215, 1;
	xor.b32  	%r217, %r188, %r208;
	xor.b32  	%r218, %r217, %r164;
	xor.b32  	%r219, %r218, %r156;
	shf.l.wrap.b32 	%r220, %r219, %r219, 1;
	xor.b32  	%r221, %r192, %r212;
	xor.b32  	%r222, %r221, %r168;
	xor.b32  	%r223, %r222, %r160;
	shf.l.wrap.b32 	%r224, %r223, %r223, 1;
	xor.b32  	%r225, %r196, %r216;
	xor.b32  	%r226, %r225, %r172;
	xor.b32  	%r227, %r226, %r164;
	shf.l.wrap.b32 	%r228, %r227, %r227, 1;
	xor.b32  	%r229, %r200, %r220;
	xor.b32  	%r230, %r229, %r176;
	xor.b32  	%r231, %r230, %r168;
	shf.l.wrap.b32 	%r232, %r231, %r231, 1;
	xor.b32  	%r233, %r204, %r224;
	xor.b32  	%r234, %r233, %r180;
	xor.b32  	%r235, %r234, %r172;
	shf.l.wrap.b32 	%r236, %r235, %r235, 1;
	xor.b32  	%r237, %r208, %r228;
	xor.b32  	%r238, %r237, %r184;
	xor.b32  	%r239, %r238, %r176;
	shf.l.wrap.b32 	%r240, %r239, %r239, 1;
	xor.b32  	%r241, %r212, %r232;
	xor.b32  	%r242, %r241, %r188;
	xor.b32  	%r243, %r242, %r180;
	shf.l.wrap.b32 	%r244, %r243, %r243, 1;
	xor.b32  	%r245, %r216, %r236;
	xor.b32  	%r246, %r245, %r192;
	xor.b32  	%r247, %r246, %r184;
	shf.l.wrap.b32 	%r248, %r247, %r247, 1;
	xor.b32  	%r249, %r220, %r240;
	xor.b32  	%r250, %r249, %r196;
	xor.b32  	%r251, %r250, %r188;
	shf.l.wrap.b32 	%r252, %r251, %r251, 1;
	xor.b32  	%r253, %r224, %r244;
	xor.b32  	%r254, %r253, %r200;
	xor.b32  	%r255, %r254, %r192;
	shf.l.wrap.b32 	%r256, %r255, %r255, 1;
	xor.b32  	%r257, %r228, %r248;
	xor.b32  	%r258, %r257, %r204;
	xor.b32  	%r259, %r258, %r196;
	shf.l.wrap.b32 	%r260, %r259, %r259, 1;
	xor.b32  	%r261, %r232, %r252;
	xor.b32  	%r262, %r261, %r208;
	xor.b32  	%r263, %r262, %r200;
	shf.l.wrap.b32 	%r264, %r263, %r263, 1;
	xor.b32  	%r265, %r236, %r256;
	xor.b32  	%r266, %r265, %r212;
	xor.b32  	%r267, %r266, %r204;
	shf.l.wrap.b32 	%r268, %r267, %r267, 1;
	xor.b32  	%r269, %r240, %r260;
	xor.b32  	%r270, %r269, %r216;
	xor.b32  	%r271, %r270, %r208;
	shf.l.wrap.b32 	%r272, %r271, %r271, 1;
	xor.b32  	%r273, %r244, %r264;
	xor.b32  	%r274, %r273, %r220;
	xor.b32  	%r275, %r274, %r212;
	shf.l.wrap.b32 	%r276, %r275, %r275, 1;
	xor.b32  	%r277, %r248, %r268;
	xor.b32  	%r278, %r277, %r224;
	xor.b32  	%r279, %r278, %r216;
	shf.l.wrap.b32 	%r280, %r279, %r279, 1;
	xor.b32  	%r281, %r252, %r272;
	xor.b32  	%r282, %r281, %r228;
	xor.b32  	%r283, %r282, %r220;
	shf.l.wrap.b32 	%r284, %r283, %r283, 1;
	xor.b32  	%r285, %r256, %r276;
	xor.b32  	%r286, %r285, %r232;
	xor.b32  	%r287, %r286, %r224;
	shf.l.wrap.b32 	%r288, %r287, %r287, 1;
	xor.b32  	%r289, %r260, %r280;
	xor.b32  	%r290, %r289, %r236;
	xor.b32  	%r291, %r290, %r228;
	shf.l.wrap.b32 	%r292, %r291, %r291, 1;
	xor.b32  	%r293, %r264, %r284;
	xor.b32  	%r294, %r293, %r240;
	xor.b32  	%r295, %r294, %r232;
	shf.l.wrap.b32 	%r296, %r295, %r295, 1;
	xor.b32  	%r297, %r268, %r288;
	xor.b32  	%r298, %r297, %r244;
	xor.b32  	%r299, %r298, %r236;
	shf.l.wrap.b32 	%r300, %r299, %r299, 1;
	xor.b32  	%r301, %r272, %r292;
	xor.b32  	%r302, %r301, %r248;
	xor.b32  	%r303, %r302, %r240;
	shf.l.wrap.b32 	%r304, %r303, %r303, 1;
	xor.b32  	%r305, %r276, %r296;
	xor.b32  	%r306, %r305, %r252;
	xor.b32  	%r307, %r306, %r244;
	shf.l.wrap.b32 	%r308, %r307, %r307, 1;
	xor.b32  	%r309, %r280, %r300;
	xor.b32  	%r310, %r309, %r256;
	xor.b32  	%r311, %r310, %r248;
	shf.l.wrap.b32 	%r312, %r311, %r311, 1;
	xor.b32  	%r313, %r284, %r304;
	xor.b32  	%r314, %r313, %r260;
	xor.b32  	%r315, %r314, %r252;
	shf.l.wrap.b32 	%r316, %r315, %r315, 1;
	xor.b32  	%r317, %r288, %r308;
	xor.b32  	%r318, %r317, %r264;
	xor.b32  	%r319, %r318, %r256;
	shf.l.wrap.b32 	%r320, %r319, %r319, 1;
	xor.b32  	%r321, %r292, %r312;
	xor.b32  	%r322, %r321, %r268;
	xor.b32  	%r323, %r322, %r260;
	shf.l.wrap.b32 	%r324, %r323, %r323, 1;
	xor.b32  	%r325, %r296, %r316;
	xor.b32  	%r326, %r325, %r272;
	xor.b32  	%r327, %r326, %r264;
	shf.l.wrap.b32 	%r328, %r327, %r327, 1;
	xor.b32  	%r329, %r300, %r320;
	xor.b32  	%r330, %r329, %r276;
	xor.b32  	%r331, %r330, %r268;
	shf.l.wrap.b32 	%r332, %r331, %r331, 1;
	xor.b32  	%r333, %r304, %r324;
	xor.b32  	%r334, %r333, %r280;
	xor.b32  	%r335, %r334, %r272;
	shf.l.wrap.b32 	%r336, %r335, %r335, 1;
	xor.b32  	%r337, %r308, %r328;
	xor.b32  	%r338, %r337, %r284;
	xor.b32  	%r339, %r338, %r276;
	shf.l.wrap.b32 	%r340, %r339, %r339, 1;
	xor.b32  	%r341, %r312, %r332;
	xor.b32  	%r342, %r341, %r288;
	xor.b32  	%r343, %r342, %r280;
	shf.l.wrap.b32 	%r344, %r343, %r343, 1;
	xor.b32  	%r345, %r316, %r336;
	xor.b32  	%r346, %r345, %r292;
	xor.b32  	%r347, %r346, %r284;
	shf.l.wrap.b32 	%r348, %r347, %r347, 1;
	xor.b32  	%r349, %r320, %r340;
	xor.b32  	%r350, %r349, %r296;
	xor.b32  	%r351, %r350, %r288;
	shf.l.wrap.b32 	%r352, %r351, %r351, 1;
	xor.b32  	%r353, %r324, %r344;
	xor.b32  	%r354, %r353, %r300;
	xor.b32  	%r355, %r354, %r292;
	shf.l.wrap.b32 	%r356, %r355, %r355, 1;
	xor.b32  	%r357, %r328, %r348;
	xor.b32  	%r358, %r357, %r304;
	xor.b32  	%r359, %r358, %r296;
	shf.l.wrap.b32 	%r360, %r359, %r359, 1;
	xor.b32  	%r361, %r332, %r352;
	xor.b32  	%r362, %r361, %r308;
	xor.b32  	%r363, %r362, %r300;
	shf.l.wrap.b32 	%r364, %r363, %r363, 1;
	xor.b32  	%r365, %r336, %r356;
	xor.b32  	%r366, %r365, %r312;
	xor.b32  	%r367, %r366, %r304;
	shf.l.wrap.b32 	%r368, %r367, %r367, 1;
	xor.b32  	%r369, %r340, %r360;
	xor.b32  	%r370, %r369, %r316;
	xor.b32  	%r371, %r370, %r308;
	shf.l.wrap.b32 	%r372, %r371, %r371, 1;
	xor.b32  	%r373, %r344, %r364;
	xor.b32  	%r374, %r373, %r320;
	xor.b32  	%r375, %r374, %r312;
	shf.l.wrap.b32 	%r376, %r375, %r375, 1;
	xor.b32  	%r377, %r348, %r368;
	xor.b32  	%r378, %r377, %r324;
	xor.b32  	%r379, %r378, %r316;
	shf.l.wrap.b32 	%r380, %r379, %r379, 1;
	xor.b32  	%r381, %r352, %r372;
	xor.b32  	%r382, %r381, %r328;
	xor.b32  	%r383, %r382, %r320;
	shf.l.wrap.b32 	%r384, %r383, %r383, 1;
	xor.b32  	%r385, %r356, %r376;
	xor.b32  	%r386, %r385, %r332;
	xor.b32  	%r387, %r386, %r324;
	shf.l.wrap.b32 	%r388, %r387, %r387, 1;
	xor.b32  	%r389, %r360, %r380;
	xor.b32  	%r390, %r389, %r336;
	xor.b32  	%r391, %r390, %r328;
	shf.l.wrap.b32 	%r392, %r391, %r391, 1;
	xor.b32  	%r393, %r364, %r384;
	xor.b32  	%r394, %r393, %r340;
	xor.b32  	%r395, %r394, %r332;
	shf.l.wrap.b32 	%r396, %r395, %r395, 1;
	xor.b32  	%r397, %r368, %r388;
	xor.b32  	%r398, %r397, %r344;
	xor.b32  	%r399, %r398, %r336;
	shf.l.wrap.b32 	%r400, %r399, %r399, 1;
	xor.b32  	%r401, %r372, %r392;
	xor.b32  	%r402, %r401, %r348;
	xor.b32  	%r403, %r402, %r340;
	shf.l.wrap.b32 	%r404, %r403, %r403, 1;
	add.s32 	%r405, %r13, -1615554381;
	shf.l.wrap.b32 	%r406, %r405, %r405, 5;
	add.s32 	%r407, %r406, %r22;
	add.s32 	%r408, %r407, 1722862861;
	not.b32 	%r409, %r408;
	and.b32  	%r410, %r405, 1506887872;
	sub.s32 	%r411, 1615554380, %r13;
	and.b32  	%r412, %r411, 2079550178;
	or.b32  	%r413, %r410, %r412;
	shf.l.wrap.b32 	%r414, %r408, %r408, 5;
	add.s32 	%r415, %r414, %r413;
	add.s32 	%r416, %r415, %r31;
	add.s32 	%r417, %r416, -214083945;
	shf.l.wrap.b32 	%r418, %r405, %r405, 30;
	and.b32  	%r419, %r408, %r418;
	and.b32  	%r420, %r409, 1506887872;
	or.b32  	%r421, %r419, %r420;
	shf.l.wrap.b32 	%r422, %r417, %r417, 5;
	add.s32 	%r423, %r422, %r421;
	add.s32 	%r424, %r423, %r40;
	add.s32 	%r425, %r424, -696916869;
	shf.l.wrap.b32 	%r426, %r408, %r408, 30;
	and.b32  	%r427, %r417, %r426;
	not.b32 	%r428, %r417;
	and.b32  	%r429, %r418, %r428;
	or.b32  	%r430, %r427, %r429;
	shf.l.wrap.b32 	%r431, %r425, %r425, 5;
	add.s32 	%r432, %r431, %r430;
	add.s32 	%r433, %r432, %r49;
	add.s32 	%r434, %r433, -1269579175;
	shf.l.wrap.b32 	%r435, %r417, %r417, 30;
	and.b32  	%r436, %r425, %r435;
	not.b32 	%r437, %r425;
	and.b32  	%r438, %r426, %r437;
	or.b32  	%r439, %r436, %r438;
	shf.l.wrap.b32 	%r440, %r434, %r434, 5;
	add.s32 	%r441, %r440, %r418;
	add.s32 	%r442, %r441, %r439;
	add.s32 	%r443, %r442, %r58;
	add.s32 	%r444, %r443, 1518500249;
	shf.l.wrap.b32 	%r445, %r425, %r425, 30;
	and.b32  	%r446, %r434, %r445;
	not.b32 	%r447, %r434;
	and.b32  	%r448, %r435, %r447;
	or.b32  	%r449, %r446, %r448;
	shf.l.wrap.b32 	%r450, %r444, %r444, 5;
	add.s32 	%r451, %r450, %r426;
	add.s32 	%r452, %r451, %r449;
	add.s32 	%r453, %r452, %r67;
	add.s32 	%r454, %r453, 1518500249;
	shf.l.wrap.b32 	%r455, %r434, %r434, 30;
	and.b32  	%r456, %r444, %r455;
	not.b32 	%r457, %r444;
	and.b32  	%r458, %r445, %r457;
	or.b32  	%r459, %r456, %r458;
	shf.l.wrap.b32 	%r460, %r454, %r454, 5;
	add.s32 	%r461, %r460, %r435;
	add.s32 	%r462, %r461, %r459;
	add.s32 	%r463, %r462, %r76;
	add.s32 	%r464, %r463, 1518500249;
	shf.l.wrap.b32 	%r465, %r444, %r444, 30;
	and.b32  	%r466, %r454, %r465;
	not.b32 	%r467, %r454;
	and.b32  	%r468, %r455, %r467;
	or.b32  	%r469, %r466, %r468;
	shf.l.wrap.b32 	%r470, %r464, %r464, 5;
	add.s32 	%r471, %r470, %r445;
	add.s32 	%r472, %r471, %r469;
	add.s32 	%r473, %r472, %r85;
	add.s32 	%r474, %r473, 1518500249;
	shf.l.wrap.b32 	%r475, %r454, %r454, 30;
	and.b32  	%r476, %r464, %r475;
	not.b32 	%r477, %r464;
	and.b32  	%r478, %r465, %r477;
	or.b32  	%r479, %r476, %r478;
	shf.l.wrap.b32 	%r480, %r474, %r474, 5;
	add.s32 	%r481, %r480, %r455;
	add.s32 	%r482, %r481, %r479;
	add.s32 	%r483, %r482, %r94;
	add.s32 	%r484, %r483, 1518500249;
	shf.l.wrap.b32 	%r485, %r464, %r464, 30;
	and.b32  	%r486, %r474, %r485;
	not.b32 	%r487, %r474;
	and.b32  	%r488, %r475, %r487;
	or.b32  	%r489, %r486, %r488;
	shf.l.wrap.b32 	%r490, %r484, %r484, 5;
	add.s32 	%r491, %r490, %r465;
	add.s32 	%r492, %r491, %r489;
	add.s32 	%r493, %r492, %r103;
	add.s32 	%r494, %r493, 1518500249;
	shf.l.wrap.b32 	%r495, %r474, %r474, 30;
	and.b32  	%r496, %r484, %r495;
	not.b32 	%r497, %r484;
	and.b32  	%r498, %r485, %r497;
	or.b32  	%r499, %r496, %r498;
	shf.l.wrap.b32 	%r500, %r494, %r494, 5;
	add.s32 	%r501, %r500, %r475;
	add.s32 	%r502, %r501, %r499;
	add.s32 	%r503, %r502, %r112;
	add.s32 	%r504, %r503, 1518500249;
	shf.l.wrap.b32 	%r505, %r484, %r484, 30;
	and.b32  	%r506, %r494, %r505;
	not.b32 	%r507, %r494;
	and.b32  	%r508, %r495, %r507;
	or.b32  	%r509, %r506, %r508;
	shf.l.wrap.b32 	%r510, %r504, %r504, 5;
	add.s32 	%r511, %r510, %r485;
	add.s32 	%r512, %r511, %r509;
	add.s32 	%r513, %r512, %r121;
	add.s32 	%r514, %r513, 1518500249;
	shf.l.wrap.b32 	%r515, %r494, %r494, 30;
	and.b32  	%r516, %r504, %r515;
	not.b32 	%r517, %r504;
	and.b32  	%r518, %r505, %r517;
	or.b32  	%r519, %r516, %r518;
	shf.l.wrap.b32 	%r520, %r514, %r514, 5;
	add.s32 	%r521, %r520, %r495;
	add.s32 	%r522, %r521, %r519;
	add.s32 	%r523, %r522, %r130;
	add.s32 	%r524, %r523, 1518500249;
	shf.l.wrap.b32 	%r525, %r504, %r504, 30;
	and.b32  	%r526, %r514, %r525;
	not.b32 	%r527, %r514;
	and.b32  	%r528, %r515, %r527;
	or.b32  	%r529, %r526, %r528;
	shf.l.wrap.b32 	%r530, %r524, %r524, 5;
	add.s32 	%r531, %r530, %r505;
	add.s32 	%r532, %r531, %r529;
	add.s32 	%r533, %r532, %r139;
	add.s32 	%r534, %r533, 1518500249;
	shf.l.wrap.b32 	%r535, %r514, %r514, 30;
	and.b32  	%r536, %r524, %r535;
	not.b32 	%r537, %r524;
	and.b32  	%r538, %r525, %r537;
	or.b32  	%r539, %r536, %r538;
	shf.l.wrap.b32 	%r540, %r534, %r534, 5;
	add.s32 	%r541, %r540, %r515;
	add.s32 	%r542, %r541, %r539;
	add.s32 	%r543, %r542, %r148;
	add.s32 	%r544, %r543, 1518500249;
	shf.l.wrap.b32 	%r545, %r524, %r524, 30;
	and.b32  	%r546, %r534, %r545;
	not.b32 	%r547, %r534;
	and.b32  	%r548, %r535, %r547;
	or.b32  	%r549, %r546, %r548;
	shf.l.wrap.b32 	%r550, %r544, %r544, 5;
	add.s32 	%r551, %r550, %r525;
	add.s32 	%r552, %r551, %r549;
	add.s32 	%r553, %r552, %r152;
	add.s32 	%r554, %r553, 1518500249;
	shf.l.wrap.b32 	%r555, %r534, %r534, 30;
	and.b32  	%r556, %r544, %r555;
	not.b32 	%r557, %r544;
	and.b32  	%r558, %r545, %r557;
	or.b32  	%r559, %r556, %r558;
	shf.l.wrap.b32 	%r560, %r554, %r554, 5;
	add.s32 	%r561, %r560, %r535;
	add.s32 	%r562, %r561, %r559;
	add.s32 	%r563, %r562, %r156;
	add.s32 	%r564, %r563, 1518500249;
	shf.l.wrap.b32 	%r565, %r544, %r544, 30;
	and.b32  	%r566, %r554, %r565;
	not.b32 	%r567, %r554;
	and.b32  	%r568, %r555, %r567;
	or.b32  	%r569, %r566, %r568;
	shf.l.wrap.b32 	%r570, %r564, %r564, 5;
	add.s32 	%r571, %r570, %r545;
	add.s32 	%r572, %r571, %r569;
	add.s32 	%r573, %r572, %r160;
	add.s32 	%r574, %r573, 1518500249;
	shf.l.wrap.b32 	%r575, %r554, %r554, 30;
	and.b32  	%r576, %r564, %r575;
	not.b32 	%r577, %r564;
	and.b32  	%r578, %r565, %r577;
	or.b32  	%r579, %r576, %r578;
	shf.l.wrap.b32 	%r580, %r574, %r574, 5;
	add.s32 	%r581, %r580, %r555;
	add.s32 	%r582, %r581, %r579;
	add.s32 	%r583, %r582, %r164;
	add.s32 	%r584, %r583, 1518500249;
	shf.l.wrap.b32 	%r585, %r564, %r564, 30;
	xor.b32  	%r586, %r585, %r575;
	xor.b32  	%r587, %r586, %r574;
	shf.l.wrap.b32 	%r588, %r584, %r584, 5;
	add.s32 	%r589, %r588, %r565;
	add.s32 	%r590, %r589, %r587;
	add.s32 	%r591, %r590, %r168;
	add.s32 	%r592, %r591, 1859775393;
	shf.l.wrap.b32 	%r593, %r574, %r574, 30;
	xor.b32  	%r594, %r593, %r585;
	xor.b32  	%r595, %r594, %r584;
	shf.l.wrap.b32 	%r596, %r592, %r592, 5;
	add.s32 	%r597, %r596, %r575;
	add.s32 	%r598, %r597, %r595;
	add.s32 	%r599, %r598, %r172;
	add.s32 	%r600, %r599, 1859775393;
	shf.l.wrap.b32 	%r601, %r584, %r584, 30;
	xor.b32  	%r602, %r601, %r593;
	xor.b32  	%r603, %r602, %r592;
	shf.l.wrap.b32 	%r604, %r600, %r600, 5;
	add.s32 	%r605, %r604, %r585;
	add.s32 	%r606, %r605, %r603;
	add.s32 	%r607, %r606, %r176;
	add.s32 	%r608, %r607, 1859775393;
	shf.l.wrap.b32 	%r609, %r592, %r592, 30;
	xor.b32  	%r610, %r609, %r601;
	xor.b32  	%r611, %r610, %r600;
	shf.l.wrap.b32 	%r612, %r608, %r608, 5;
	add.s32 	%r613, %r612, %r593;
	add.s32 	%r614, %r613, %r611;
	add.s32 	%r615, %r614, %r180;
	add.s32 	%r616, %r615, 1859775393;
	shf.l.wrap.b32 	%r617, %r600, %r600, 30;
	xor.b32  	%r618, %r617, %r609;
	xor.b32  	%r619, %r618, %r608;
	shf.l.wrap.b32 	%r620, %r616, %r616, 5;
	add.s32 	%r621, %r620, %r601;
	add.s32 	%r622, %r621, %r619;
	add.s32 	%r623, %r622, %r184;
	add.s32 	%r624, %r623, 1859775393;
	shf.l.wrap.b32 	%r625, %r608, %r608, 30;
	xor.b32  	%r626, %r625, %r617;
	xor.b32  	%r627, %r626, %r616;
	shf.l.wrap.b32 	%r628, %r624, %r624, 5;
	add.s32 	%r629, %r628, %r609;
	add.s32 	%r630, %r629, %r627;
	add.s32 	%r631, %r630, %r188;
	add.s32 	%r632, %r631, 1859775393;
	shf.l.wrap.b32 	%r633, %r616, %r616, 30;
	xor.b32  	%r634, %r633, %r625;
	xor.b32  	%r635, %r634, %r624;
	shf.l.wrap.b32 	%r636, %r632, %r632, 5;
	add.s32 	%r637, %r636, %r617;
	add.s32 	%r638, %r637, %r635;
	add.s32 	%r639, %r638, %r192;
	add.s32 	%r640, %r639, 1859775393;
	shf.l.wrap.b32 	%r641, %r624, %r624, 30;
	xor.b32  	%r642, %r641, %r633;
	xor.b32  	%r643, %r642, %r632;
	shf.l.wrap.b32 	%r644, %r640, %r640, 5;
	add.s32 	%r645, %r644, %r625;
	add.s32 	%r646, %r645, %r643;
	add.s32 	%r647, %r646, %r196;
	add.s32 	%r648, %r647, 1859775393;
	shf.l.wrap.b32 	%r649, %r632, %r632, 30;
	xor.b32  	%r650, %r649, %r641;
	xor.b32  	%r651, %r650, %r640;
	shf.l.wrap.b32 	%r652, %r648, %r648, 5;
	add.s32 	%r653, %r652, %r633;
	add.s32 	%r654, %r653, %r651;
	add.s32 	%r655, %r654, %r200;
	add.s32 	%r656, %r655, 1859775393;
	shf.l.wrap.b32 	%r657, %r640, %r640, 30;
	xor.b32  	%r658, %r657, %r649;
	xor.b32  	%r659, %r658, %r648;
	shf.l.wrap.b32 	%r660, %r656, %r656, 5;
	add.s32 	%r661, %r660, %r641;
	add.s32 	%r662, %r661, %r659;
	add.s32 	%r663, %r662, %r204;
	add.s32 	%r664, %r663, 1859775393;
	shf.l.wrap.b32 	%r665, %r648, %r648, 30;
	xor.b32  	%r666, %r665, %r657;
	xor.b32  	%r667, %r666, %r656;
	shf.l.wrap.b32 	%r668, %r664, %r664, 5;
	add.s32 	%r669, %r668, %r649;
	add.s32 	%r670, %r669, %r667;
	add.s32 	%r671, %r670, %r208;
	add.s32 	%r672, %r671, 1859775393;
	shf.l.wrap.b32 	%r673, %r656, %r656, 30;
	xor.b32  	%r674, %r673, %r665;
	xor.b32  	%r675, %r674, %r664;
	shf.l.wrap.b32 	%r676, %r672, %r672, 5;
	add.s32 	%r677, %r676, %r657;
	add.s32 	%r678, %r677, %r675;
	add.s32 	%r679, %r678, %r212;
	add.s32 	%r680, %r679, 1859775393;
	shf.l.wrap.b32 	%r681, %r664, %r664, 30;
	xor.b32  	%r682, %r681, %r673;
	xor.b32  	%r683, %r682, %r672;
	shf.l.wrap.b32 	%r684, %r680, %r680, 5;
	add.s32 	%r685, %r684, %r665;
	add.s32 	%r686, %r685, %r683;
	add.s32 	%r687, %r686, %r216;
	add.s32 	%r688, %r687, 1859775393;
	shf.l.wrap.b32 	%r689, %r672, %r672, 30;
	xor.b32  	%r690, %r689, %r681;
	xor.b32  	%r691, %r690, %r680;
	shf.l.wrap.b32 	%r692, %r688, %r688, 5;
	add.s32 	%r693, %r692, %r673;
	add.s32 	%r694, %r693, %r691;
	add.s32 	%r695, %r694, %r220;
	add.s32 	%r696, %r695, 1859775393;
	shf.l.wrap.b32 	%r697, %r680, %r680, 30;
	xor.b32  	%r698, %r697, %r689;
	xor.b32  	%r699, %r698, %r688;
	shf.l.wrap.b32 	%r700, %r696, %r696, 5;
	add.s32 	%r701, %r700, %r681;
	add.s32 	%r702, %r701, %r699;
	add.s32 	%r703, %r702, %r224;
	add.s32 	%r704, %r703, 1859775393;
	shf.l.wrap.b32 	%r705, %r688, %r688, 30;
	xor.b32  	%r706, %r705, %r697;
	xor.b32  	%r707, %r706, %r696;
	shf.l.wrap.b32 	%r708, %r704, %r704, 5;
	add.s32 	%r709, %r708, %r689;
	add.s32 	%r710, %r709, %r707;
	add.s32 	%r711, %r710, %r228;
	add.s32 	%r712, %r711, 1859775393;
	shf.l.wrap.b32 	%r713, %r696, %r696, 30;
	xor.b32  	%r714, %r713, %r705;
	xor.b32  	%r715, %r714, %r704;
	shf.l.wrap.b32 	%r716, %r712, %r712, 5;
	add.s32 	%r717, %r716, %r697;
	add.s32 	%r718, %r717, %r715;
	add.s32 	%r719, %r718, %r232;
	add.s32 	%r720, %r719, 1859775393;
	shf.l.wrap.b32 	%r721, %r704, %r704, 30;
	xor.b32  	%r722, %r721, %r713;
	xor.b32  	%r723, %r722, %r712;
	shf.l.wrap.b32 	%r724, %r720, %r720, 5;
	add.s32 	%r725, %r724, %r705;
	add.s32 	%r726, %r725, %r723;
	add.s32 	%r727, %r726, %r236;
	add.s32 	%r728, %r727, 1859775393;
	shf.l.wrap.b32 	%r729, %r712, %r712, 30;
	xor.b32  	%r730, %r729, %r721;
	xor.b32  	%r731, %r730, %r720;
	shf.l.wrap.b32 	%r732, %r728, %r728, 5;
	add.s32 	%r733, %r732, %r713;
	add.s32 	%r734, %r733, %r731;
	add.s32 	%r735, %r734, %r240;
	add.s32 	%r736, %r735, 1859775393;
	shf.l.wrap.b32 	%r737, %r720, %r720, 30;
	xor.b32  	%r738, %r737, %r729;
	xor.b32  	%r739, %r738, %r728;
	shf.l.wrap.b32 	%r740, %r736, %r736, 5;
	add.s32 	%r741, %r740, %r721;
	add.s32 	%r742, %r741, %r739;
	add.s32 	%r743, %r742, %r244;
	add.s32 	%r744, %r743, 1859775393;
	shf.l.wrap.b32 	%r745, %r728, %r728, 30;
	or.b32  	%r746, %r745, %r737;
	and.b32  	%r747, %r736, %r746;
	and.b32  	%r748, %r745, %r737;
	or.b32  	%r749, %r747, %r748;
	shf.l.wrap.b32 	%r750, %r744, %r744, 5;
	add.s32 	%r751, %r750, %r729;
	add.s32 	%r752, %r751, %r749;
	add.s32 	%r753, %r752, %r248;
	add.s32 	%r754, %r753, -1894007588;
	shf.l.wrap.b32 	%r755, %r736, %r736, 30;
	or.b32  	%r756, %r755, %r745;
	and.b32  	%r757, %r744, %r756;
	and.b32  	%r758, %r755, %r745;
	or.b32  	%r759, %r757, %r758;
	shf.l.wrap.b32 	%r760, %r754, %r754, 5;
	add.s32 	%r761, %r760, %r737;
	add.s32 	%r762, %r761, %r759;
	add.s32 	%r763, %r762, %r252;
	add.s32 	%r764, %r763, -1894007588;
	shf.l.wrap.b32 	%r765, %r744, %r744, 30;
	or.b32  	%r766, %r765, %r755;
	and.b32  	%r767, %r754, %r766;
	and.b32  	%r768, %r765, %r755;
	or.b32  	%r769, %r767, %r768;
	shf.l.wrap.b32 	%r770, %r764, %r764, 5;
	add.s32 	%r771, %r770, %r745;
	add.s32 	%r772, %r771, %r769;
	add.s32 	%r773, %r772, %r256;
	add.s32 	%r774, %r773, -1894007588;
	shf.l.wrap.b32 	%r775, %r754, %r754, 30;
	or.b32  	%r776, %r775, %r765;
	and.b32  	%r777, %r764, %r776;
	and.b32  	%r778, %r775, %r765;
	or.b32  	%r779, %r777, %r778;
	shf.l.wrap.b32 	%r780, %r774, %r774, 5;
	add.s32 	%r781, %r780, %r755;
	add.s32 	%r782, %r781, %r779;
	add.s32 	%r783, %r782, %r260;
	add.s32 	%r784, %r783, -1894007588;
	shf.l.wrap.b32 	%r785, %r764, %r764, 30;
	or.b32  	%r786, %r785, %r775;
	and.b32  	%r787, %r774, %r786;
	and.b32  	%r788, %r785, %r775;
	or.b32  	%r789, %r787, %r788;
	shf.l.wrap.b32 	%r790, %r784, %r784, 5;
	add.s32 	%r791, %r790, %r765;
	add.s32 	%r792, %r791, %r789;
	add.s32 	%r793, %r792, %r264;
	add.s32 	%r794, %r793, -1894007588;
	shf.l.wrap.b32 	%r795, %r774, %r774, 30;
	or.b32  	%r796, %r795, %r785;
	and.b32  	%r797, %r784, %r796;
	and.b32  	%r798, %r795, %r785;
	or.b32  	%r799, %r797, %r798;
	shf.l.wrap.b32 	%r800, %r794, %r794, 5;
	add.s32 	%r801, %r800, %r775;
	add.s32 	%r802, %r801, %r799;
	add.s32 	%r803, %r802, %r268;
	add.s32 	%r804, %r803, -1894007588;
	shf.l.wrap.b32 	%r805, %r784, %r784, 30;
	or.b32  	%r806, %r805, %r795;
	and.b32  	%r807, %r794, %r806;
	and.b32  	%r808, %r805, %r795;
	or.b32  	%r809, %r807, %r808;
	shf.l.wrap.b32 	%r810, %r804, %r804, 5;
	add.s32 	%r811, %r810, %r785;
	add.s32 	%r812, %r811, %r809;
	add.s32 	%r813, %r812, %r272;
	add.s32 	%r814, %r813, -1894007588;
	shf.l.wrap.b32 	%r815, %r794, %r794, 30;
	or.b32  	%r816, %r815, %r805;
	and.b32  	%r817, %r804, %r816;
	and.b32  	%r818, %r815, %r805;
	or.b32  	%r819, %r817, %r818;
	shf.l.wrap.b32 	%r820, %r814, %r814, 5;
	add.s32 	%r821, %r820, %r795;
	add.s32 	%r822, %r821, %r819;
	add.s32 	%r823, %r822, %r276;
	add.s32 	%r824, %r823, -1894007588;
	shf.l.wrap.b32 	%r825, %r804, %r804, 30;
	or.b32  	%r826, %r825, %r815;
	and.b32  	%r827, %r814, %r826;
	and.b32  	%r828, %r825, %r815;
	or.b32  	%r829, %r827, %r828;
	shf.l.wrap.b32 	%r830, %r824, %r824, 5;
	add.s32 	%r831, %r830, %r805;
	add.s32 	%r832, %r831, %r829;
	add.s32 	%r833, %r832, %r280;
	add.s32 	%r834, %r833, -1894007588;
	shf.l.wrap.b32 	%r835, %r814, %r814, 30;
	or.b32  	%r836, %r835, %r825;
	and.b32  	%r837, %r824, %r836;
	and.b32  	%r838, %r835, %r825;
	or.b32  	%r839, %r837, %r838;
	shf.l.wrap.b32 	%r840, %r834, %r834, 5;
	add.s32 	%r841, %r840, %r815;
	add.s32 	%r842, %r841, %r839;
	add.s32 	%r843, %r842, %r284;
	add.s32 	%r844, %r843, -1894007588;
	shf.l.wrap.b32 	%r845, %r824, %r824, 30;
	or.b32  	%r846, %r845, %r835;
	and.b32  	%r847, %r834, %r846;
	and.b32  	%r848, %r845, %r835;
	or.b32  	%r849, %r847, %r848;
	shf.l.wrap.b32 	%r850, %r844, %r844, 5;
	add.s32 	%r851, %r850, %r825;
	add.s32 	%r852, %r851, %r849;
	add.s32 	%r853, %r852, %r288;
	add.s32 	%r854, %r853, -1894007588;
	shf.l.wrap.b32 	%r855, %r834, %r834, 30;
	or.b32  	%r856, %r855, %r845;
	and.b32  	%r857, %r844, %r856;
	and.b32  	%r858, %r855, %r845;
	or.b32  	%r859, %r857, %r858;
	shf.l.wrap.b32 	%r860, %r854, %r854, 5;
	add.s32 	%r861, %r860, %r835;
	add.s32 	%r862, %r861, %r859;
	add.s32 	%r863, %r862, %r292;
	add.s32 	%r864, %r863, -1894007588;
	shf.l.wrap.b32 	%r865, %r844, %r844, 30;
	or.b32  	%r866, %r865, %r855;
	and.b32  	%r867, %r854, %r866;
	and.b32  	%r868, %r865, %r855;
	or.b32  	%r869, %r867, %r868;
	shf.l.wrap.b32 	%r870, %r864, %r864, 5;
	add.s32 	%r871, %r870, %r845;
	add.s32 	%r872, %r871, %r869;
	add.s32 	%r873, %r872, %r296;
	add.s32 	%r874, %r873, -1894007588;
	shf.l.wrap.b32 	%r875, %r854, %r854, 30;
	or.b32  	%r876, %r875, %r865;
	and.b32  	%r877, %r864, %r876;
	and.b32  	%r878, %r875, %r865;
	or.b32  	%r879, %r877, %r878;
	shf.l.wrap.b32 	%r880, %r874, %r874, 5;
	add.s32 	%r881, %r880, %r855;
	add.s32 	%r882, %r881, %r879;
	add.s32 	%r883, %r882, %r300;
	add.s32 	%r884, %r883, -1894007588;
	shf.l.wrap.b32 	%r885, %r864, %r864, 30;
	or.b32  	%r886, %r885, %r875;
	and.b32  	%r887, %r874, %r886;
	and.b32  	%r888, %r885, %r875;
	or.b32  	%r889, %r887, %r888;
	shf.l.wrap.b32 	%r890, %r884, %r884, 5;
	add.s32 	%r891, %r890, %r865;
	add.s32 	%r892, %r891, %r889;
	add.s32 	%r893, %r892, %r304;
	add.s32 	%r894, %r893, -1894007588;
	shf.l.wrap.b32 	%r895, %r874, %r874, 30;
	or.b32  	%r896, %r895, %r885;
	and.b32  	%r897, %r884, %r896;
	and.b32  	%r898, %r895, %r885;
	or.b32  	%r899, %r897, %r898;
	shf.l.wrap.b32 	%r900, %r894, %r894, 5;
	add.s32 	%r901, %r900, %r875;
	add.s32 	%r902, %r901, %r899;
	add.s32 	%r903, %r902, %r308;
	add.s32 	%r904, %r903, -1894007588;
	shf.l.wrap.b32 	%r905, %r884, %r884, 30;
	or.b32  	%r906, %r905, %r895;
	and.b32  	%r907, %r894, %r906;
	and.b32  	%r908, %r905, %r895;
	or.b32  	%r909, %r907, %r908;
	shf.l.wrap.b32 	%r910, %r904, %r904, 5;
	add.s32 	%r911, %r910, %r885;
	add.s32 	%r912, %r911, %r909;
	add.s32 	%r913, %r912, %r312;
	add.s32 	%r914, %r913, -1894007588;
	shf.l.wrap.b32 	%r915, %r894, %r894, 30;
	or.b32  	%r916, %r915, %r905;
	and.b32  	%r917, %r904, %r916;
	and.b32  	%r918, %r915, %r905;
	or.b32  	%r919, %r917, %r918;
	shf.l.wrap.b32 	%r920, %r914, %r914, 5;
	add.s32 	%r921, %r920, %r895;
	add.s32 	%r922, %r921, %r919;
	add.s32 	%r923, %r922, %r316;
	add.s32 	%r924, %r923, -1894007588;
	shf.l.wrap.b32 	%r925, %r904, %r904, 30;
	or.b32  	%r926, %r925, %r915;
	and.b32  	%r927, %r914, %r926;
	and.b32  	%r928, %r925, %r915;
	or.b32  	%r929, %r927, %r928;
	shf.l.wrap.b32 	%r930, %r924, %r924, 5;
	add.s32 	%r931, %r930, %r905;
	add.s32 	%r932, %r931, %r929;
	add.s32 	%r933, %r932, %r320;
	add.s32 	%r934, %r933, -1894007588;
	shf.l.wrap.b32 	%r935, %r914, %r914, 30;
	or.b32  	%r936, %r935, %r925;
	and.b32  	%r937, %r924, %r936;
	and.b32  	%r938, %r935, %r925;
	or.b32  	%r939, %r937, %r938;
	shf.l.wrap.b32 	%r940, %r934, %r934, 5;
	add.s32 	%r941, %r940, %r915;
	add.s32 	%r942, %r941, %r939;
	add.s32 	%r943, %r942, %r324;
	add.s32 	%r944, %r943, -1894007588;
	shf.l.wrap.b32 	%r945, %r924, %r924, 30;
	xor.b32  	%r946, %r945, %r935;
	xor.b32  	%r947, %r946, %r934;
	shf.l.wrap.b32 	%r948, %r944, %r944, 5;
	add.s32 	%r949, %r948, %r925;
	add.s32 	%r950, %r949, %r947;
	add.s32 	%r951, %r950, %r328;
	add.s32 	%r952, %r951, -899497514;
	shf.l.wrap.b32 	%r953, %r934, %r934, 30;
	xor.b32  	%r954, %r953, %r945;
	xor.b32  	%r955, %r954, %r944;
	shf.l.wrap.b32 	%r956, %r952, %r952, 5;
	add.s32 	%r957, %r956, %r935;
	add.s32 	%r958, %r957, %r955;
	add.s32 	%r959, %r958, %r332;
	add.s32 	%r960, %r959, -899497514;
	shf.l.wrap.b32 	%r961, %r944, %r944, 30;
	xor.b32  	%r962, %r961, %r953;
	xor.b32  	%r963, %r962, %r952;
	shf.l.wrap.b32 	%r964, %r960, %r960, 5;
	add.s32 	%r965, %r964, %r945;
	add.s32 	%r966, %r965, %r963;
	add.s32 	%r967, %r966, %r336;
	add.s32 	%r968, %r967, -899497514;
	shf.l.wrap.b32 	%r969, %r952, %r952, 30;
	xor.b32  	%r970, %r969, %r961;
	xor.b32  	%r971, %r970, %r960;
	shf.l.wrap.b32 	%r972, %r968, %r968, 5;
	add.s32 	%r973, %r972, %r953;
	add.s32 	%r974, %r973, %r971;
	add.s32 	%r975, %r974, %r340;
	add.s32 	%r976, %r975, -899497514;
	shf.l.wrap.b32 	%r977, %r960, %r960, 30;
	xor.b32  	%r978, %r977, %r969;
	xor.b32  	%r979, %r978, %r968;
	shf.l.wrap.b32 	%r980, %r976, %r976, 5;
	add.s32 	%r981, %r980, %r961;
	add.s32 	%r982, %r981, %r979;
	add.s32 	%r983, %r982, %r344;
	add.s32 	%r984, %r983, -899497514;
	shf.l.wrap.b32 	%r985, %r968, %r968, 30;
	xor.b32  	%r986, %r985, %r977;
	xor.b32  	%r987, %r986, %r976;
	shf.l.wrap.b32 	%r988, %r984, %r984, 5;
	add.s32 	%r989, %r988, %r969;
	add.s32 	%r990, %r989, %r987;
	add.s32 	%r991, %r990, %r348;
	add.s32 	%r992, %r991, -899497514;
	shf.l.wrap.b32 	%r993, %r976, %r976, 30;
	xor.b32  	%r994, %r993, %r985;
	xor.b32  	%r995, %r994, %r984;
	shf.l.wrap.b32 	%r996, %r992, %r992, 5;
	add.s32 	%r997, %r996, %r977;
	add.s32 	%r998, %r997, %r995;
	add.s32 	%r999, %r998, %r352;
	add.s32 	%r1000, %r999, -899497514;
	shf.l.wrap.b32 	%r1001, %r984, %r984, 30;
	xor.b32  	%r1002, %r1001, %r993;
	xor.b32  	%r1003, %r1002, %r992;
	shf.l.wrap.b32 	%r1004, %r1000, %r1000, 5;
	add.s32 	%r1005, %r1004, %r985;
	add.s32 	%r1006, %r1005, %r1003;
	add.s32 	%r1007, %r1006, %r356;
	add.s32 	%r1008, %r1007, -899497514;
	shf.l.wrap.b32 	%r1009, %r992, %r992, 30;
	xor.b32  	%r1010, %r1009, %r1001;
	xor.b32  	%r1011, %r1010, %r1000;
	shf.l.wrap.b32 	%r1012, %r1008, %r1008, 5;
	add.s32 	%r1013, %r1012, %r993;
	add.s32 	%r1014, %r1013, %r1011;
	add.s32 	%r1015, %r1014, %r360;
	add.s32 	%r1016, %r1015, -899497514;
	shf.l.wrap.b32 	%r1017, %r1000, %r1000, 30;
	xor.b32  	%r1018, %r1017, %r1009;
	xor.b32  	%r1019, %r1018, %r1008;
	shf.l.wrap.b32 	%r1020, %r1016, %r1016, 5;
	add.s32 	%r1021, %r1020, %r1001;
	add.s32 	%r1022, %r1021, %r1019;
	add.s32 	%r1023, %r1022, %r364;
	add.s32 	%r1024, %r1023, -899497514;
	shf.l.wrap.b32 	%r1025, %r1008, %r1008, 30;
	xor.b32  	%r1026, %r1025, %r1017;
	xor.b32  	%r1027, %r1026, %r1016;
	shf.l.wrap.b32 	%r1028, %r1024, %r1024, 5;
	add.s32 	%r1029, %r1028, %r1009;
	add.s32 	%r1030, %r1029, %r1027;
	add.s32 	%r1031, %r1030, %r368;
	add.s32 	%r1032, %r1031, -899497514;
	shf.l.wrap.b32 	%r1033, %r1016, %r1016, 30;
	xor.b32  	%r1034, %r1033, %r1025;
	xor.b32  	%r1035, %r1034, %r1024;
	shf.l.wrap.b32 	%r1036, %r1032, %r1032, 5;
	add.s32 	%r1037, %r1036, %r1017;
	add.s32 	%r1038, %r1037, %r1035;
	add.s32 	%r1039, %r1038, %r372;
	add.s32 	%r1040, %r1039, -899497514;
	shf.l.wrap.b32 	%r1041, %r1024, %r1024, 30;
	xor.b32  	%r1042, %r1041, %r1033;
	xor.b32  	%r1043, %r1042, %r1032;
	shf.l.wrap.b32 	%r1044, %r1040, %r1040, 5;
	add.s32 	%r1045, %r1044, %r1025;
	add.s32 	%r1046, %r1045, %r1043;
	add.s32 	%r1047, %r1046, %r376;
	add.s32 	%r1048, %r1047, -899497514;
	shf.l.wrap.b32 	%r1049, %r1032, %r1032, 30;
	xor.b32  	%r1050, %r1049, %r1041;
	xor.b32  	%r1051, %r1050, %r1040;
	shf.l.wrap.b32 	%r1052, %r1048, %r1048, 5;
	add.s32 	%r1053, %r1052, %r1033;
	add.s32 	%r1054, %r1053, %r1051;
	add.s32 	%r1055, %r1054, %r380;
	add.s32 	%r1056, %r1055, -899497514;
	shf.l.wrap.b32 	%r1057, %r1040, %r1040, 30;
	xor.b32  	%r1058, %r1057, %r1049;
	xor.b32  	%r1059, %r1058, %r1048;
	shf.l.wrap.b32 	%r1060, %r1056, %r1056, 5;
	add.s32 	%r1061, %r1060, %r1041;
	add.s32 	%r1062, %r1061, %r1059;
	add.s32 	%r1063, %r1062, %r384;
	add.s32 	%r1064, %r1063, -899497514;
	shf.l.wrap.b32 	%r1065, %r1048, %r1048, 30;
	xor.b32  	%r1066, %r1065, %r1057;
	xor.b32  	%r1067, %r1066, %r1056;
	shf.l.wrap.b32 	%r1068, %r1064, %r1064, 5;
	add.s32 	%r1069, %r1068, %r1049;
	add.s32 	%r1070, %r1069, %r1067;
	add.s32 	%r1071, %r1070, %r388;
	add.s32 	%r1072, %r1071, -899497514;
	shf.l.wrap.b32 	%r1073, %r1056, %r1056, 30;
	xor.b32  	%r1074, %r1073, %r1065;
	xor.b32  	%r1075, %r1074, %r1064;
	shf.l.wrap.b32 	%r1076, %r1072, %r1072, 5;
	add.s32 	%r1077, %r1076, %r1057;
	add.s32 	%r1078, %r1077, %r1075;
	add.s32 	%r1079, %r1078, %r392;
	add.s32 	%r1080, %r1079, -899497514;
	shf.l.wrap.b32 	%r1081, %r1064, %r1064, 30;
	xor.b32  	%r1082, %r1081, %r1073;
	xor.b32  	%r1083, %r1082, %r1072;
	shf.l.wrap.b32 	%r1084, %r1080, %r1080, 5;
	add.s32 	%r1085, %r1084, %r1065;
	add.s32 	%r1086, %r1085, %r1083;
	add.s32 	%r1087, %r1086, %r396;
	add.s32 	%r1088, %r1087, -899497514;
	shf.l.wrap.b32 	%r1089, %r1072, %r1072, 30;
	xor.b32  	%r1090, %r1089, %r1081;
	xor.b32  	%r1091, %r1090, %r1080;
	shf.l.wrap.b32 	%r1092, %r1088, %r1088, 5;
	add.s32 	%r1093, %r1092, %r1073;
	add.s32 	%r1094, %r1093, %r1091;
	add.s32 	%r1095, %r1094, %r400;
	add.s32 	%r1096, %r1095, -899497514;
	shf.l.wrap.b32 	%r1097, %r1080, %r1080, 30;
	xor.b32  	%r1098, %r1097, %r1089;
	xor.b32  	%r1099, %r1098, %r1088;
	shf.l.wrap.b32 	%r1100, %r1096, %r1096, 5;
	add.s32 	%r1101, %r1100, %r1081;
	add.s32 	%r1102, %r1101, %r1099;
	add.s32 	%r1103, %r1102, %r404;
	shf.l.wrap.b32 	%r1104, %r1088, %r1088, 30;
	add.s32 	%r1105, %r1103, 833086679;
	add.s32 	%r1106, %r1095, -1171231393;
	add.s32 	%r1107, %r1104, -1732584194;
	add.s32 	%r1108, %r1097, 271733878;
	add.s32 	%r1109, %r1089, -1009589776;
	shr.u32 	%r1110, %r1105, 24;
	st.global.u8 	[%rd9], %r1110;
	shr.u32 	%r1111, %r1105, 16;
	st.global.u8 	[%rd9+1], %r1111;
	shr.u32 	%r1112, %r1105, 8;
	st.global.u8 	[%rd9+2], %r1112;
	st.global.u8 	[%rd9+3], %r1105;
	shr.u32 	%r1113, %r1106, 24;
	st.global.u8 	[%rd9+4], %r1113;
	shr.u32 	%r1114, %r1106, 16;
	st.global.u8 	[%rd9+5], %r1114;
	shr.u32 	%r1115, %r1106, 8;
	st.global.u8 	[%rd9+6], %r1115;
	st.global.u8 	[%rd9+7], %r1106;
	shr.u32 	%r1116, %r1107, 24;
	st.global.u8 	[%rd9+8], %r1116;
	shr.u32 	%r1117, %r1107, 16;
	st.global.u8 	[%rd9+9], %r1117;
	shr.u32 	%r1118, %r1107, 8;
	st.global.u8 	[%rd9+10], %r1118;
	st.global.u8 	[%rd9+11], %r1107;
	shr.u32 	%r1119, %r1108, 24;
	st.global.u8 	[%rd9+12], %r1119;
	shr.u32 	%r1120, %r1108, 16;
	st.global.u8 	[%rd9+13], %r1120;
	shr.u32 	%r1121, %r1108, 8;
	st.global.u8 	[%rd9+14], %r1121;
	st.global.u8 	[%rd9+15], %r1108;
	shr.u32 	%r1122, %r1109, 24;
	st.global.u8 	[%rd9+16], %r1122;
	shr.u32 	%r1123, %r1109, 16;
	st.global.u8 	[%rd9+17], %r1123;
	shr.u32 	%r1124, %r1109, 8;
	st.global.u8 	[%rd9+18], %r1124;
	st.global.u8 	[%rd9+19], %r1109;
$L__BB23_2:
	ret;

}
	// .globl	_Z11sha1_kernelILi24EEvPKhPhm
.visible .entry _Z11sha1_kernelILi24EEvPKhPhm(
	.param .u64 .ptr .align 1 _Z11sha1_kernelILi24EEvPKhPhm_param_0,
	.param .u64 .ptr .align 1 _Z11sha1_kernelILi24EEvPKhPhm_param_1,
	.param .u64 _Z11sha1_kernelILi24EEvPKhPhm_param_2
)
{
	.reg .pred 	%p<2>;
	.reg .b16 	%rs<17>;
	.reg .b32 	%r<1125>;
	.reg .b64 	%rd<10>;

	ld.param.u64 	%rd2, [_Z11sha1_kernelILi24EEvPKhPhm_param_0];
	ld.param.u64 	%rd3, [_Z11sha1_kernelILi24EEvPKhPhm_param_1];
	ld.param.u64 	%rd4, [_Z11sha1_kernelILi24EEvPKhPhm_param_2];
	mov.u32 	%r1, %ctaid.x;
	mov.u32 	%r2, %ntid.x;
	mov.u32 	%r3, %tid.x;
	mad.lo.s32 	%r4, %r1, %r2, %r3;
	cvt.u64.u32 	%rd1, %r4;
	setp.le.u64 	%p1, %rd4, %rd1;
	@%p1 bra 	$L__BB24_2;
	cvta.to.global.u64 	%rd5, %rd3;
	cvta.to.global.u64 	%rd6, %rd2;
	shl.b64 	%rd7, %rd1, 6;
	add.s64 	%rd8, %rd6, %rd7;
	mad.lo.s64 	%rd9, %rd1, 20, %rd5;
	ld.global.u8 	%r5, [%rd8];
	shl.b32 	%r6, %r5, 24;
	ld.global.u8 	%r7, [%rd8+1];
	shl.b32 	%r8, %r7, 16;
	or.b32  	%r9, %r8, %r6;
	ld.global.u8 	%rs1, [%rd8+2];
	mul.wide.u16 	%r10, %rs1, 256;
	or.b32  	%r11, %r9, %r10;
	ld.global.u8 	%r12, [%rd8+3];
	or.b32  	%r13, %r11, %r12;
	ld.global.u8 	%r14, [%rd8+4];
	shl.b32 	%r15, %r14, 24;
	ld.global.u8 	%r16, [%rd8+5];
	shl.b32 	%r17, %r16, 16;
	or.b32  	%r18, %r17, %r15;
	ld.global.u8 	%rs2, [%rd8+6];
	mul.wide.u16 	%r19, %rs2, 256;
	or.b32  	%r20, %r18, %r19;
	ld.global.u8 	%r21, [%rd8+7];
	or.b32  	%r22, %r20, %r21;
	ld.global.u8 	%r23, [%rd8+8];
	shl.b32 	%r24, %r23, 24;
	ld.global.u8 	%r25, [%rd8+9];
	shl.b32 	%r26, %r25, 16;
	or.b32  	%r27, %r26, %r24;
	ld.global.u8 	%rs3, [%rd8+10];
	mul.wide.u16 	%r28, %rs3, 256;
	or.b32  	%r29, %r27, %r28;
	ld.global.u8 	%r30, [%rd8+11];
	or.b32  	%r31, %r29, %r30;
	ld.global.u8 	%r32, [%rd8+12];
	shl.b32 	%r33, %r32, 24;
	ld.global.u8 	%r34, [%rd8+13];
	shl.b32 	%r35, %r34, 16;
	or.b32  	%r36, %r35, %r33;
	ld.global.u8 	%rs4, [%rd8+14];
	mul.wide.u16 	%r37, %rs4, 256;
	or.b32  	%r38, %r36, %r37;
	ld.global.u8 	%r39, [%rd8+15];
	or.b32  	%r40, %r38, %r39;
	ld.global.u8 	%r41, [%rd8+16];
	shl.b32 	%r42, %r41, 24;
	ld.global.u8 	%r43, [%rd8+17];
	shl.b32 	%r44, %r43, 16;
	or.b32  	%r45, %r44, %r42;
	ld.global.u8 	%rs5, [%rd8+18];
	mul.wide.u16 	%r46, %rs5, 256;
	or.b32  	%r47, %r45, %r46;
	ld.global.u8 	%r48, [%rd8+19];
	or.b32  	%r49, %r47, %r48;
	ld.global.u8 	%r50, [%rd8+20];
	shl.b32 	%r51, %r50, 24;
	ld.global.u8 	%r52, [%rd8+21];
	shl.b32 	%r53, %r52, 16;
	or.b32  	%r54, %r53, %r51;
	ld.global.u8 	%rs6, [%rd8+22];
	mul.wide.u16 	%r55, %rs6, 256;
	or.b32  	%r56, %r54, %r55;
	ld.global.u8 	%r57, [%rd8+23];
	or.b32  	%r58, %r56, %r57;
	ld.global.u8 	%r59, [%rd8+24];
	shl.b32 	%r60, %r59, 24;
	ld.global.u8 	%r61, [%rd8+25];
	shl.b32 	%r62, %r61, 16;
	or.b32  	%r63, %r62, %r60;
	ld.global.u8 	%rs7, [%rd8+26];
	mul.wide.u16 	%r64, %rs7, 256;
	or.b32  	%r65, %r63, %r64;
	ld.global.u8 	%r66, [%rd8+27];
	or.b32  	%r67, %r65, %r66;
	ld.global.u8 	%r68, [%rd8+28];
	shl.b32 	%r69, %r68, 24;
	ld.global.u8 	%r70, [%rd8+29];
	shl.b32 	%r71, %r70, 16;
	or.b32  	%r72, %r71, %r69;
	ld.global.u8 	%rs8, [%rd8+30];
	mul.wide.u16 	%r73, %rs8, 256;
	or.b32  	%r74, %r72, %r73;
	ld.global.u8 	%r75, [%rd8+31];
	or.b32  	%r76, %r74, %r75;
	ld.global.u8 	%r77, [%rd8+32];
	shl.b32 	%r78, %r77, 24;
	ld.global.u8 	%r79, [%rd8+33];
	shl.b32 	%r80, %r79, 16;
	or.b32  	%r81, %r80, %r78;
	ld.global.u8 	%rs9, [%rd8+34];
	mul.wide.u16 	%r82, %rs9, 256;
	or.b32  	%r83, %r81, %r82;
	ld.global.u8 	%r84, [%rd8+35];
	or.b32  	%r85, %r83, %r84;
	ld.global.u8 	%r86, [%rd8+36];
	shl.b32 	%r87, %r86, 24;
	ld.global.u8 	%r88, [%rd8+37];
	shl.b32 	%r89, %r88, 16;
	or.b32  	%r90, %r89, %r87;
	ld.global.u8 	%rs10, [%rd8+38];
	mul.wide.u16 	%r91, %rs10, 256;
	or.b32  	%r92, %r90, %r91;
	ld.global.u8 	%r93, [%rd8+39];
	or.b32  	%r94, %r92, %r93;
	ld.global.u8 	%r95, [%rd8+40];
	shl.b32 	%r96, %r95, 24;
	ld.global.u8 	%r97, [%rd8+41];
	shl.b32 	%r98, %r97, 16;
	or.b32  	%r99, %r98, %r96;
	ld.global.u8 	%rs11, [%rd8+42];
	mul.wide.u16 	%r100, %rs11, 256;
	or.b32  	%r101, %r99, %r100;
	ld.global.u8 	%r102, [%rd8+43];
	or.b32  	%r103, %r101, %r102;
	ld.global.u8 	%r104, [%rd8+44];
	shl.b32 	%r105, %r104, 24;
	ld.global.u8 	%r106, [%rd8+45];
	shl.b32 	%r107, %r106, 16;
	or.b32  	%r108, %r107, %r105;
	ld.global.u8 	%rs12, [%rd8+46];
	mul.wide.u16 	%r109, %rs12, 256;
	or.b32  	%r110, %r108, %r109;
	ld.global.u8 	%r111, [%rd8+47];
	or.b32  	%r112, %r110, %r111;
	ld.global.u8 	%r113, [%rd8+48];
	shl.b32 	%r114, %r113, 24;
	ld.global.u8 	%r115, [%rd8+49];
	shl.b32 	%r116, %r115, 16;
	or.b32  	%r117, %r116, %r114;
	ld.global.u8 	%rs13, [%rd8+50];
	mul.wide.u16 	%r118, %rs13, 256;
	or.b32  	%r119, %r117, %r118;
	ld.global.u8 	%r120, [%rd8+51];
	or.b32  	%r121, %r119, %r120;
	ld.global.u8 	%r122, [%rd8+52];
	shl.b32 	%r123, %r122, 24;
	ld.global.u8 	%r124, [%rd8+53];
	shl.b32 	%r125, %r124, 16;
	or.b32  	%r126, %r125, %r123;
	ld.global.u8 	%rs14, [%rd8+54];
	mul.wide.u16 	%r127, %rs14, 256;
	or.b32  	%r128, %r126, %r127;
	ld.global.u8 	%r129, [%rd8+55];
	or.b32  	%r130, %r128, %r129;
	ld.global.u8 	%r131, [%rd8+56];
	shl.b32 	%r132, %r131, 24;
	ld.global.u8 	%r133, [%rd8+57];
	shl.b32 	%r134, %r133, 16;
	or.b32  	%r135, %r134, %r132;
	ld.global.u8 	%rs15, [%rd8+58];
	mul.wide.u16 	%r136, %rs15, 256;
	or.b32  	%r137, %r135, %r136;
	ld.global.u8 	%r138, [%rd8+59];
	or.b32  	%r139, %r137, %r138;
	ld.global.u8 	%r140, [%rd8+60];
	shl.b32 	%r141, %r140, 24;
	ld.global.u8 	%r142, [%rd8+61];
	shl.b32 	%r143, %r142, 16;
	or.b32  	%r144, %r143, %r141;
	ld.global.u8 	%rs16, [%rd8+62];
	mul.wide.u16 	%r145, %rs16, 256;
	or.b32  	%r146, %r144, %r145;
	ld.global.u8 	%r147, [%rd8+63];
	or.b32  	%r148, %r146, %r147;
	xor.b32  	%r149, %r85, %r130;
	xor.b32  	%r150, %r149, %r31;
	xor.b32  	%r151, %r150, %r13;
	shf.l.wrap.b32 	%r152, %r151, %r151, 1;
	xor.b32  	%r153, %r94, %r139;
	xor.b32  	%r154, %r153, %r40;
	xor.b32  	%r155, %r154, %r22;
	shf.l.wrap.b32 	%r156, %r155, %r155, 1;
	xor.b32  	%r157, %r103, %r148;
	xor.b32  	%r158, %r157, %r49;
	xor.b32  	%r159, %r158, %r31;
	shf.l.wrap.b32 	%r160, %r159, %r159, 1;
	xor.b32  	%r161, %r112, %r152;
	xor.b32  	%r162, %r161, %r58;
	xor.b32  	%r163, %r162, %r40;
	shf.l.wrap.b32 	%r164, %r163, %r163, 1;
	xor.b32  	%r165, %r121, %r156;
	xor.b32  	%r166, %r165, %r67;
	xor.b32  	%r167, %r166, %r49;
	shf.l.wrap.b32 	%r168, %r167, %r167, 1;
	xor.b32  	%r169, %r130, %r160;
	xor.b32  	%r170, %r169, %r76;
	xor.b32  	%r171, %r170, %r58;
	shf.l.wrap.b32 	%r172, %r171, %r171, 1;
	xor.b32  	%r173, %r139, %r164;
	xor.b32  	%r174, %r173, %r85;
	xor.b32  	%r175, %r174, %r67;
	shf.l.wrap.b32 	%r176, %r175, %r175, 1;
	xor.b32  	%r177, %r148, %r168;
	xor.b32  	%r178, %r177, %r94;
	xor.b32  	%r179, %r178, %r76;
	shf.l.wrap.b32 	%r180, %r179, %r179, 1;
	xor.b32  	%r181, %r152, %r172;
	xor.b32  	%r182, %r181, %r103;
	xor.b32  	%r183, %r182, %r85;
	shf.l.wrap.b32 	%r184, %r183, %r183, 1;
	xor.b32  	%r185, %r156, %r176;
	xor.b32  	%r186, %r185, %r112;
	xor.b32  	%r187, %r186, %r94;
	shf.l.wrap.b32 	%r188, %r187, %r187, 1;
	xor.b32  	%r189, %r160, %r180;
	xor.b32  	%r190, %r189, %r121;
	xor.b32  	%r191, %r190, %r103;
	shf.l.wrap.b32 	%r192, %r191, %r191, 1;
	xor.b32  	%r193, %r164, %r184;
	xor.b32  	%r194, %r193, %r130;
	xor.b32  	%r195, %r194, %r112;
	shf.l.wrap.b32 	%r196, %r195, %r195, 1;
	xor.b32  	%r197, %r168, %r188;
	xor.b32  	%r198, %r197, %r139;
	xor.b32  	%r199, %r198, %r121;
	shf.l.wrap.b32 	%r200, %r199, %r199, 1;
	xor.b32  	%r201, %r172, %r192;
	xor.b32  	%r202, %r201, %r148;
	xor.b32  	%r203, %r202, %r130;
	shf.l.wrap.b32 	%r204, %r203, %r203, 1;
	xor.b32  	%r205, %r176, %r196;
	xor.b32  	%r206, %r205, %r152;
	xor.b32  	%r207, %r206, %r139;
	shf.l.wrap.b32 	%r208, %r207, %r207, 1;
	xor.b32  	%r209, %r180, %r200;
	xor.b32  	%r210, %r209, %r156;
	xor.b32  	%r211, %r210, %r148;
	shf.l.wrap.b32 	%r212, %r211, %r211, 1;
	xor.b32  	%r213, %r184, %r204;
	xor.b32  	%r214, %r213, %r160;
	xor.b32  	%r215, %r214, %r152;
	shf.l.wrap.b32 	%r216, %r215, %r215, 1;
	xor.b32  	%r217, %r188, %r208;
	xor.b32  	%r218, %r217, %r164;
	xor.b32  	%r219, %r218, %r156;
	shf.l.wrap.b32 	%r220, %r219, %r219, 1;
	xor.b32  	%r221, %r192, %r212;
	xor.b32  	%r222, %r221, %r168;
	xor.b32  	%r223, %r222, %r160;
	shf.l.wrap.b32 	%r224, %r223, %r223, 1;
	xor.b32  	%r225, %r196, %r216;
	xor.b32  	%r226, %r225, %r172;
	xor.b32  	%r227, %r226, %r164;
	shf.l.wrap.b32 	%r228, %r227, %r227, 1;
	xor.b32  	%r229, %r200, %r220;
	xor.b32  	%r230, %r229, %r176;
	xor.b32  	%r231, %r230, %r168;
	shf.l.wrap.b32 	%r232, %r231, %r231, 1;
	xor.b32  	%r233, %r204, %r224;
	xor.b32  	%r234, %r233, %r180;
	xor.b32  	%r235, %r234, %r172;
	shf.l.wrap.b32 	%r236, %r235, %r235, 1;
	xor.b32  	%r237, %r208, %r228;
	xor.b32  	%r238, %r237, %r184;
	xor.b32  	%r239, %r238, %r176;
	shf.l.wrap.b32 	%r240, %r239, %r239, 1;
	xor.b32  	%r241, %r212, %r232;
	xor.b32  	%r242, %r241, %r188;
	xor.b32  	%r243, %r242, %r180;
	shf.l.wrap.b32 	%r244, %r243, %r243, 1;
	xor.b32  	%r245, %r216, %r236;
	xor.b32  	%r246, %r245, %r192;
	xor.b32  	%r247, %r246, %r184;
	shf.l.wrap.b32 	%r248, %r247, %r247, 1;
	xor.b32  	%r249, %r220, %r240;
	xor.b32  	%r250, %r249, %r196;
	xor.b32  	%r251, %r250, %r188;
	shf.l.wrap.b32 	%r252, %r251, %r251, 1;
	xor.b32  	%r253, %r224, %r244;
	xor.b32  	%r254, %r253, %r200;
	xor.b32  	%r255, %r254, %r192;
	shf.l.wrap.b32 	%r256, %r255, %r255, 1;
	xor.b32  	%r257, %r228, %r248;
	xor.b32  	%r258, %r257, %r204;
	xor.b32  	%r259, %r258, %r196;
	shf.l.wrap.b32 	%r260, %r259, %r259, 1;
	xor.b32  	%r261, %r232, %r252;
	xor.b32  	%r262, %r261, %r208;
	xor.b32  	%r263, %r262, %r200;
	shf.l.wrap.b32 	%r264, %r263, %r263, 1;
	xor.b32  	%r265, %r236, %r256;
	xor.b32  	%r266, %r265, %r212;
	xor.b32  	%r267, %r266, %r204;
	shf.l.wrap.b32 	%r268, %r267, %r267, 1;
	xor.b32  	%r269, %r240, %r260;
	xor.b32  	%r270, %r269, %r216;
	xor.b32  	%r271, %r270, %r208;
	shf.l.wrap.b32 	%r272, %r271, %r271, 1;
	xor.b32  	%r273, %r244, %r264;
	xor.b32  	%r274, %r273, %r220;
	xor.b32  	%r275, %r274, %r212;
	shf.l.wrap.b32 	%r276, %r275, %r275, 1;
	xor.b32  	%r277, %r248, %r268;
	xor.b32  	%r278, %r277, %r224;
	xor.b32  	%r279, %r278, %r216;
	shf.l.wrap.b32 	%r280, %r279, %r279, 1;
	xor.b32  	%r281, %r252, %r272;
	xor.b32  	%r282, %r281, %r228;
	xor.b32  	%r283, %r282, %r220;
	shf.l.wrap.b32 	%r284, %r283, %r283, 1;
	xor.b32  	%r285, %r256, %r276;
	xor.b32  	%r286, %r285, %r232;
	xor.b32  	%r287, %r286, %r224;
	shf.l.wrap.b32 	%r288, %r287, %r287, 1;
	xor.b32  	%r289, %r260, %r280;
	xor.b32  	%r290, %r289, %r236;
	xor.b32  	%r291, %r290, %r228;
	shf.l.wrap.b32 	%r292, %r291, %r291, 1;
	xor.b32  	%r293, %r264, %r284;
	xor.b32  	%r294, %r293, %r240;
	xor.b32  	%r295, %r294, %r232;
	shf.l.wrap.b32 	%r296, %r295, %r295, 1;
	xor.b32  	%r297, %r268, %r288;
	xor.b32  	%r298, %r297, %r244;
	xor.b32  	%r299, %r298, %r236;
	shf.l.wrap.b32 	%r300, %r299, %r299, 1;
	xor.b32  	%r301, %r272, %r292;
	xor.b32  	%r302, %r301, %r248;
	xor.b32  	%r303, %r302, %r240;
	shf.l.wrap.b32 	%r304, %r303, %r303, 1;
	xor.b32  	%r305, %r276, %r296;
	xor.b32  	%r306, %r305, %r252;
	xor.b32  	%r307, %r306, %r244;
	shf.l.wrap.b32 	%r308, %r307, %r307, 1;
	xor.b32  	%r309, %r280, %r300;
	xor.b32  	%r310, %r309, %r256;
	xor.b32  	%r311, %r310, %r248;
	shf.l.wrap.b32 	%r312, %r311, %r311, 1;
	xor.b32  	%r313, %r284, %r304;
	xor.b32  	%r314, %r313, %r260;
	xor.b32  	%r315, %r314, %r252;
	shf.l.wrap.b32 	%r316, %r315, %r315, 1;
	xor.b32  	%r317, %r288, %r308;
	xor.b32  	%r318, %r317, %r264;
	xor.b32  	%r319, %r318, %r256;
	shf.l.wrap.b32 	%r320, %r319, %r319, 1;
	xor.b32  	%r321, %r292, %r312;
	xor.b32  	%r322, %r321, %r268;
	xor.b32  	%r323, %r322, %r260;
	shf.l.wrap.b32 	%r324, %r323, %r323, 1;
	xor.b32  	%r325, %r296, %r316;
	xor.b32  	%r326, %r325, %r272;
	xor.b32  	%r327, %r326, %r264;
	shf.l.wrap.b32 	%r328, %r327, %r327, 1;
	xor.b32  	%r329, %r300, %r320;
	xor.b32  	%r330, %r329, %r276;
	xor.b32  	%r331, %r330, %r268;
	shf.l.wrap.b32 	%r332, %r331, %r331, 1;
	xor.b32  	%r333, %r304, %r324;
	xor.b32  	%r334, %r333, %r280;
	xor.b32  	%r335, %r334, %r272;
	shf.l.wrap.b32 	%r336, %r335, %r335, 1;
	xor.b32  	%r337, %r308, %r328;
	xor.b32  	%r338, %r337, %r284;
	xor.b32  	%r339, %r338, %r276;
	shf.l.wrap.b32 	%r340, %r339, %r339, 1;
	xor.b32  	%r341, %r312, %r332;
	xor.b32  	%r342, %r341, %r288;
	xor.b32  	%r343, %r342, %r280;
	shf.l.wrap.b32 	%r344, %r343, %r343, 1;
	xor.b32  	%r345, %r316, %r336;
	xor.b32  	%r346, %r345, %r292;
	xor.b32  	%r347, %r346, %r284;
	shf.l.wrap.b32 	%r348, %r347, %r347, 1;
	xor.b32  	%r349, %r320, %r340;
	xor.b32  	%r350, %r349, %r296;
	xor.b32  	%r351, %r350, %r288;
	shf.l.wrap.b32 	%r352, %r351, %r351, 1;
	xor.b32  	%r353, %r324, %r344;
	xor.b32  	%r354, %r353, %r300;
	xor.b32  	%r355, %r354, %r292;
	shf.l.wrap.b32 	%r356, %r355, %r355, 1;
	xor.b32  	%r357, %r328, %r348;
	xor.b32  	%r358, %r357, %r304;
	xor.b32  	%r359, %r358, %r296;
	shf.l.wrap.b32 	%r360, %r359, %r359, 1;
	xor.b32  	%r361, %r332, %r352;
	xor.b32  	%r362, %r361, %r308;
	xor.b32  	%r363, %r362, %r300;
	shf.l.wrap.b32 	%r364, %r363, %r363, 1;
	xor.b32  	%r365, %r336, %r356;
	xor.b32  	%r366, %r365, %r312;
	xor.b32  	%r367, %r366, %r304;
	shf.l.wrap.b32 	%r368, %r367, %r367, 1;
	xor.b32  	%r369, %r340, %r360;
	xor.b32  	%r370, %r369, %r316;
	xor.b32  	%r371, %r370, %r308;
	shf.l.wrap.b32 	%r372, %r371, %r371, 1;
	xor.b32  	%r373, %r344, %r364;
	xor.b32  	%r374, %r373, %r320;
	xor.b32  	%r375, %r374, %r312;
	shf.l.wrap.b32 	%r376, %r375, %r375, 1;
	xor.b32  	%r377, %r348, %r368;
	xor.b32  	%r378, %r377, %r324;
	xor.b32  	%r379, %r378, %r316;
	shf.l.wrap.b32 	%r380, %r379, %r379, 1;
	xor.b32  	%r381, %r352, %r372;
	xor.b32  	%r382, %r381, %r328;
	xor.b32  	%r383, %r382, %r320;
	shf.l.wrap.b32 	%r384, %r383, %r383, 1;
	xor.b32  	%r385, %r356, %r376;
	xor.b32  	%r386, %r385, %r332;
	xor.b32  	%r387, %r386, %r324;
	shf.l.wrap.b32 	%r388, %r387, %r387, 1;
	xor.b32  	%r389, %r360, %r380;
	xor.b32  	%r390, %r389, %r336;
	xor.b32  	%r391, %r390, %r328;
	shf.l.wrap.b32 	%r392, %r391, %r391, 1;
	xor.b32  	%r393, %r364, %r384;
	xor.b32  	%r394, %r393, %r340;
	xor.b32  	%r395, %r394, %r332;
	shf.l.wrap.b32 	%r396, %r395, %r395, 1;
	xor.b32  	%r397, %r368, %r388;
	xor.b32  	%r398, %r397, %r344;
	xor.b32  	%r399, %r398, %r336;
	shf.l.wrap.b32 	%r400, %r399, %r399, 1;
	xor.b32  	%r401, %r372, %r392;
	xor.b32  	%r402, %r401, %r348;
	xor.b32  	%r403, %r402, %r340;
	shf.l.wrap.b32 	%r404, %r403, %r403, 1;
	add.s32 	%r405, %r13, -1615554381;
	shf.l.wrap.b32 	%r406, %r405, %r405, 5;
	add.s32 	%r407, %r406, %r22;
	add.s32 	%r408, %r407, 1722862861;
	not.b32 	%r409, %r408;
	and.b32  	%r410, %r405, 1506887872;
	sub.s32 	%r411, 1615554380, %r13;
	and.b32  	%r412, %r411, 2079550178;
	or.b32  	%r413, %r410, %r412;
	shf.l.wrap.b32 	%r414, %r408, %r408, 5;
	add.s32 	%r415, %r414, %r413;
	add.s32 	%r416, %r415, %r31;
	add.s32 	%r417, %r416, -214083945;
	shf.l.wrap.b32 	%r418, %r405, %r405, 30;
	and.b32  	%r419, %r408, %r418;
	and.b32  	%r420, %r409, 1506887872;
	or.b32  	%r421, %r419, %r420;
	shf.l.wrap.b32 	%r422, %r417, %r417, 5;
	add.s32 	%r423, %r422, %r421;
	add.s32 	%r424, %r423, %r40;
	add.s32 	%r425, %r424, -696916869;
	shf.l.wrap.b32 	%r426, %r408, %r408, 30;
	and.b32  	%r427, %r417, %r426;
	not.b32 	%r428, %r417;
	and.b32  	%r429, %r418, %r428;
	or.b32  	%r430, %r427, %r429;
	shf.l.wrap.b32 	%r431, %r425, %r425, 5;
	add.s32 	%r432, %r431, %r430;
	add.s32 	%r433, %r432, %r49;
	add.s32 	%r434, %r433, -1269579175;
	shf.l.wrap.b32 	%r435, %r417, %r417, 30;
	and.b32  	%r436, %r425, %r435;
	not.b32 	%r437, %r425;
	and.b32  	%r438, %r426, %r437;
	or.b32  	%r439, %r436, %r438;
	shf.l.wrap.b32 	%r440, %r434, %r434, 5;
	add.s32 	%r441, %r440, %r418;
	add.s32 	%r442, %r441, %r439;
	add.s32 	%r443, %r442, %r58;
	add.s32 	%r444, %r443, 1518500249;
	shf.l.wrap.b32 	%r445, %r425, %r425, 30;
	and.b32  	%r446, %r434, %r445;
	not.b32 	%r447, %r434;
	and.b32  	%r448, %r435, %r447;
	or.b32  	%r449, %r446, %r448;
	shf.l.wrap.b32 	%r450, %r444, %r444, 5;
	add.s32 	%r451, %r450, %r426;
	add.s32 	%r452, %r451, %r449;
	add.s32 	%r453, %r452, %r67;
	add.s32 	%r454, %r453, 1518500249;
	shf.l.wrap.b32 	%r455, %r434, %r434, 30;
	and.b32  	%r456, %r444, %r455;
	not.b32 	%r457, %r444;
	and.b32  	%r458, %r445, %r457;
	or.b32  	%r459, %r456, %r458;
	shf.l.wrap.b32 	%r460, %r454, %r454, 5;
	add.s32 	%r461, %r460, %r435;
	add.s32 	%r462, %r461, %r459;
	add.s32 	%r463, %r462, %r76;
	add.s32 	%r464, %r463, 1518500249;
	shf.l.wrap.b32 	%r465, %r444, %r444, 30;
	and.b32  	%r466, %r454, %r465;
	not.b32 	%r467, %r454;
	and.b32  	%r468, %r455, %r467;
	or.b32  	%r469, %r466, %r468;
	shf.l.wrap.b32 	%r470, %r464, %r464, 5;
	add.s32 	%r471, %r470, %r445;
	add.s32 	%r472, %r471, %r469;
	add.s32 	%r473, %r472, %r85;
	add.s32 	%r474, %r473, 1518500249;
	shf.l.wrap.b32 	%r475, %r454, %r454, 30;
	and.b32  	%r476, %r464, %r475;
	not.b32 	%r477, %r464;
	and.b32  	%r478, %r465, %r477;
	or.b32  	%r479, %r476, %r478;
	shf.l.wrap.b32 	%r480, %r474, %r474, 5;
	add.s32 	%r481, %r480, %r455;
	add.s32 	%r482, %r481, %r479;
	add.s32 	%r483, %r482, %r94;
	add.s32 	%r484, %r483, 1518500249;
	shf.l.wrap.b32 	%r485, %r464, %r464, 30;
	and.b32  	%r486, %r474, %r485;
	not.b32 	%r487, %r474;
	and.b32  	%r488, %r475, %r487;
	or.b32  	%r489, %r486, %r488;
	shf.l.wrap.b32 	%r490, %r484, %r484, 5;
	add.s32 	%r491, %r490, %r465;
	add.s32 	%r492, %r491, %r489;
	add.s32 	%r493, %r492, %r103;
	add.s32 	%r494, %r493, 1518500249;
	shf.l.wrap.b32 	%r495, %r474, %r474, 30;
	and.b32  	%r496, %r484, %r495;
	not.b32 	%r497, %r484;
	and.b32  	%r498, %r485, %r497;
	or.b32  	%r499, %r496, %r498;
	shf.l.wrap.b32 	%r500, %r494, %r494, 5;
	add.s32 	%r501, %r500, %r475;
	add.s32 	%r502, %r501, %r499;
	add.s32 	%r503, %r502, %r112;
	add.s32 	%r504, %r503, 1518500249;
	shf.l.wrap.b32 	%r505, %r484, %r484, 30;
	and.b32  	%r506, %r494, %r505;
	not.b32 	%r507, %r494;
	and.b32  	%r508, %r495, %r507;
	or.b32  	%r509, %r506, %r508;
	shf.l.wrap.b32 	%r510, %r504, %r504, 5;
	add.s32 	%r511, %r510, %r485;
	add.s32 	%r512, %r511, %r509;
	add.s32 	%r513, %r512, %r121;
	add.s32 	%r514, %r513, 1518500249;
	shf.l.wrap.b32 	%r515, %r494, %r494, 30;
	and.b32  	%r516, %r504, %r515;
	not.b32 	%r517, %r504;
	and.b32  	%r518, %r505, %r517;
	or.b32  	%r519, %r516, %r518;
	shf.l.wrap.b32 	%r520, %r514, %r514, 5;
	add.s32 	%r521, %r520, %r495;
	add.s32 	%r522, %r521, %r519;
	add.s32 	%r523, %r522, %r130;
	add.s32 	%r524, %r523, 1518500249;
	shf.l.wrap.b32 	%r525, %r504, %r504, 30;
	and.b32  	%r526, %r514, %r525;
	not.b32 	%r527, %r514;
	and.b32  	%r528, %r515, %r527;
	or.b32  	%r529, %r526, %r528;
	shf.l.wrap.b32 	%r530, %r524, %r524, 5;
	add.s32 	%r531, %r530, %r505;
	add.s32 	%r532, %r531, %r529;
	add.s32 	%r533, %r532, %r139;
	add.s32 	%r534, %r533, 1518500249;
	shf.l.wrap.b32 	%r535, %r514, %r514, 30;
	and.b32  	%r536, %r524, %r535;
	not.b32 	%r537, %r524;
	and.b32  	%r538, %r525, %r537;
	or.b32  	%r539, %r536, %r538;
	shf.l.wrap.b32 	%r540, %r534, %r534, 5;
	add.s32 	%r541, %r540, %r515;
	add.s32 	%r542, %r541, %r539;
	add.s32 	%r543, %r542, %r148;
	add.s32 	%r544, %r543, 1518500249;
	shf.l.wrap.b32 	%r545, %r524, %r524, 30;
	and.b32  	%r546, %r534, %r545;
	not.b32 	%r547, %r534;
	and.b32  	%r548, %r535, %r547;
	or.b32  	%r549, %r546, %r548;
	shf.l.wrap.b32 	%r550, %r544, %r544, 5;
	add.s32 	%r551, %r550, %r525;
	add.s32 	%r552, %r551, %r549;
	add.s32 	%r553, %r552, %r152;
	add.s32 	%r554, %r553, 1518500249;
	shf.l.wrap.b32 	%r555, %r534, %r534, 30;
	and.b32  	%r556, %r544, %r555;
	not.b32 	%r557, %r544;
	and.b32  	%r558, %r545, %r557;
	or.b32  	%r559, %r556, %r558;
	shf.l.wrap.b32 	%r560, %r554, %r554, 5;
	add.s32 	%r561, %r560, %r535;
	add.s32 	%r562, %r561, %r559;
	add.s32 	%r563, %r562, %r156;
	add.s32 	%r564, %r563, 1518500249;
	shf.l.wrap.b32 	%r565, %r544, %r544, 30;
	and.b32  	%r566, %r554, %r565;
	not.b32 	%r567, %r554;
	and.b32  	%r568, %r555, %r567;
	or.b32  	%r569, %r566, %r568;
	shf.l.wrap.b32 	%r570, %r564, %r564, 5;
	add.s32 	%r571, %r570, %r545;
	add.s32 	%r572, %r571, %r569;
	add.s32 	%r573, %r572, %r160;
	add.s32 	%r574, %r573, 1518500249;
	shf.l.wrap.b32 	%r575, %r554, %r554, 30;
	and.b32  	%r576, %r564, %r575;
	not.b32 	%r577, %r564;
	and.b32  	%r578, %r565, %r577;
	or.b32  	%r579, %r576, %r578;
	shf.l.wrap.b32 	%r580, %r574, %r574, 5;
	add.s32 	%r581, %r580, %r555;
	add.s32 	%r582, %r581, %r579;
	add.s32 	%r583, %r582, %r164;
	add.s32 	%r584, %r583, 1518500249;
	shf.l.wrap.b32 	%r585, %r564, %r564, 30;
	xor.b32  	%r586, %r585, %r575;
	xor.b32  	%r587, %r586, %r574;
	shf.l.wrap.b32 	%r588, %r584, %r584, 5;
	add.s32 	%r589, %r588, %r565;
	add.s32 	%r590, %r589, %r587;
	add.s32 	%r591, %r590, %r168;
	add.s32 	%r592, %r591, 1859775393;
	shf.l.wrap.b32 	%r593, %r574, %r574, 30;
	xor.b32  	%r594, %r593, %r585;
	xor.b32  	%r595, %r594, %r584;
	shf.l.wrap.b32 	%r596, %r592, %r592, 5;
	add.s32 	%r597, %r596, %r575;
	add.s32 	%r598, %r597, %r595;
	add.s32 	%r599, %r598, %r172;
	add.s32 	%r600, %r599, 1859775393;
	shf.l.wrap.b32 	%r601, %r584, %r584, 30;
	xor.b32  	%r602, %r601, %r593;
	xor.b32  	%r603, %r602, %r592;
	shf.l.wrap.b32 	%r604, %r600, %r600, 5;
	add.s32 	%r605, %r604, %r585;
	add.s32 	%r606, %r605, %r603;
	add.s32 	%r607, %r606, %r176;
	add.s32 	%r608, %r607, 1859775393;
	shf.l.wrap.b32 	%r609, %r592, %r592, 30;
	xor.b32  	%r610, %r609, %r601;
	xor.b32  	%r611, %r610, %r600;
	shf.l.wrap.b32 	%r612, %r608, %r608, 5;
	add.s32 	%r613, %r612, %r593;
	add.s32 	%r614, %r613, %r611;
	add.s32 	%r615, %r614, %r180;
	add.s32 	%r616, %r615, 1859775393;
	shf.l.wrap.b32 	%r617, %r600, %r600, 30;
	xor.b32  	%r618, %r617, %r609;
	xor.b32  	%r619, %r618, %r608;
	shf.l.wrap.b32 	%r620, %r616, %r616, 5;
	add.s32 	%r621, %r620, %r601;
	add.s32 	%r622, %r621, %r619;
	add.s32 	%r623, %r622, %r184;
	add.s32 	%r624, %r623, 1859775393;
	shf.l.wrap.b32 	%r625, %r608, %r608, 30;
	xor.b32  	%r626, %r625, %r617;
	xor.b32  	%r627, %r626, %r616;
	shf.l.wrap.b32 	%r628, %r624, %r624, 5;
	add.s32 	%r629, %r628, %r609;
	add.s32 	%r630, %r629, %r627;
	add.s32 	%r631, %r630, %r188;
	add.s32 	%r632, %r631, 1859775393;
	shf.l.wrap.b32 	%r633, %r616, %r616, 30;
	xor.b32  	%r634, %r633, %r625;
	xor.b32  	%r635, %r634, %r624;
	shf.l.wrap.b32 	%r636, %r632, %r632, 5;
	add.s32 	%r637, %r636, %r617;
	add.s32 	%r638, %r637, %r635;
	add.s32 	%r639, %r638, %r192;
	add.s32 	%r640, %r639, 1859775393;
	shf.l.wrap.b32 	%r641, %r624, %r624, 30;
	xor.b32  	%r642, %r641, %r633;
	xor.b32  	%r643, %r642, %r632;
	shf.l.wrap.b32 	%r644, %r640, %r640, 5;
	add.s32 	%r645, %r644, %r625;
	add.s32 	%r646, %r645, %r643;
	add.s32 	%r647, %r646, %r196;
	add.s32 	%r648, %r647, 1859775393;
	shf.l.wrap.b32 	%r649, %r632, %r632, 30;
	xor.b32  	%r650, %r649, %r641;
	xor.b32  	%r651, %r650, %r640;
	shf.l.wrap.b32 	%r652, %r648, %r648, 5;
	add.s32 	%r653, %r652, %r633;
	add.s32 	%r654, %r653, %r651;
	add.s32 	%r655, %r654, %r200;
	add.s32 	%r656, %r655, 1859775393;
	shf.l.wrap.b32 	%r657, %r640, %r640, 30;
	xor.b32  	%r658, %r657, %r649;
	xor.b32  	%r659, %r658, %r648;
	shf.l.wrap.b32 	%r660, %r656, %r656, 5;
	add.s32 	%r661, %r660, %r641;
	add.s32 	%r662, %r661, %r659;
	add.s32 	%r663, %r662, %r204;
	add.s32 	%r664, %r663, 1859775393;
	shf.l.wrap.b32 	%r665, %r648, %r648, 30;
	xor.b32  	%r666, %r665, %r657;
	xor.b32  	%r667, %r666, %r656;
	shf.l.wrap.b32 	%r668, %r664, %r664, 5;
	add.s32 	%r669, %r668, %r649;
	add.s32 	%r670, %r669, %r667;
	add.s32 	%r671, %r670, %r208;
	add.s32 	%r672, %r671, 1859775393;
	shf.l.wrap.b32 	%r673, %r656, %r656, 30;
	xor.b32  	%r674, %r673, %r665;
	xor.b32  	%r675, %r674, %r664;
	shf.l.wrap.b32 	%r676, %r672, %r672, 5;
	add.s32 	%r677, %r676, %r657;
	add.s32 	%r678, %r677, %r675;
	add.s32 	%r679, %r678, %r212;
	add.s32 	%r680, %r679, 1859775393;
	shf.l.wrap.b32 	%r681, %r664, %r664, 30;
	xor.b32  	%r682, %r681, %r673;
	xor.b32  	%r683, %r682, %r672;
	shf.l.wrap.b32 	%r684, %r680, %r680, 5;
	add.s32 	%r685, %r684, %r665;
	add.s32 	%r686, %r685, %r683;
	add.s32 	%r687, %r686, %r216;
	add.s32 	%r688, %r687, 1859775393;
	shf.l.wrap.b32 	%r689, %r672, %r672, 30;
	xor.b32  	%r690, %r689, %r681;
	xor.b32  	%r691, %r690, %r680;
	shf.l.wrap.b32 	%r692, %r688, %r688, 5;
	add.s32 	%r693, %r692, %r673;
	add.s32 	%r694, %r693, %r691;
	add.s32 	%r695, %r694, %r220;
	add.s32 	%r696, %r695, 1859775393;
	shf.l.wrap.b32 	%r697, %r680, %r680, 30;
	xor.b32  	%r698, %r697, %r689;
	xor.b32  	%r699, %r698, %r688;
	shf.l.wrap.b32 	%r700, %r696, %r696, 5;
	add.s32 	%r701, %r700, %r681;
	add.s32 	%r702, %r701, %r699;
	add.s32 	%r703, %r702, %r224;
	add.s32 	%r704, %r703, 1859775393;
	shf.l.wrap.b32 	%r705, %r688, %r688, 30;
	xor.b32  	%r706, %r705, %r697;
	xor.b32  	%r707, %r706, %r696;
	shf.l.wrap.b32 	%r708, %r704, %r704, 5;
	add.s32 	%r709, %r708, %r689;
	add.s32 	%r710, %r709, %r707;
	add.s32 	%r711, %r710, %r228;
	add.s32 	%r712, %r711, 1859775393;
	shf.l.wrap.b32 	%r713, %r696, %r696, 30;
	xor.b32  	%r714, %r713, %r705;
	xor.b32  	%r715, %r714, %r704;
	shf.l.wrap.b32 	%r716, %r712, %r712, 5;
	add.s32 	%r717, %r716, %r697;
	add.s32 	%r718, %r717, %r715;
	add.s32 	%r719, %r718, %r232;
	add.s32 	%r720, %r719, 1859775393;
	shf.l.wrap.b32 	%r721, %r704, %r704, 30;
	xor.b32  	%r722, %r721, %r713;
	xor.b32  	%r723, %r722, %r712;
	shf.l.wrap.b32 	%r724, %r720, %r720, 5;
	add.s32 	%r725, %r724, %r705;
	add.s32 	%r726, %r725, %r723;
	add.s32 	%r727, %r726, %r236;
	add.s32 	%r728, %r727, 1859775393;
	shf.l.wrap.b32 	%r729, %r712, %r712, 30;
	xor.b32  	%r730, %r729, %r721;
	xor.b32  	%r731, %r730, %r720;
	shf.l.wrap.b32 	%r732, %r728, %r728, 5;
	add.s32 	%r733, %r732, %r713;
	add.s32 	%r734, %r733, %r731;
	add.s32 	%r735, %r734, %r240;
	add.s32 	%r736, %r735, 1859775393;
	shf.l.wrap.b32 	%r737, %r720, %r720, 30;
	xor.b32  	%r738, %r737, %r729;
	xor.b32  	%r739, %r738, %r728;
	shf.l.wrap.b32 	%r740, %r736, %r736, 5;
	add.s32 	%r741, %r740, %r721;
	add.s32 	%r742, %r741, %r739;
	add.s32 	%r743, %r742, %r244;
	add.s32 	%r744, %r743, 1859775393;
	shf.l.wrap.b32 	%r745, %r728, %r728, 30;
	or.b32  	%r746, %r745, %r737;
	and.b32  	%r747, %r736, %r746;
	and.b32  	%r748, %r745, %r737;
	or.b32  	%r749, %r747, %r748;
	shf.l.wrap.b32 	%r750, %r744, %r744, 5;
	add.s32 	%r751, %r750, %r729;
	add.s32 	%r752, %r751, %r749;
	add.s32 	%r753, %r752, %r248;
	add.s32 	%r754, %r753, -1894007588;
	shf.l.wrap.b32 	%r755, %r736, %r736, 30;
	or.b32  	%r756, %r755, %r745;
	and.b32  	%r757, %r744, %r756;
	and.b32  	%r758, %r755, %r745;
	or.b32  	%r759, %r757, %r758;
	shf.l.wrap.b32 	%r760, %r754, %r754, 5;
	add.s32 	%r761, %r760, %r737;
	add.s32 	%r762, %r761, %r759;
	add.s32 	%r763, %r762, %r252;
	add.s32 	%r764, %r763, -1894007588;
	shf.l.wrap.b32 	%r765, %r744, %r744, 30;
	or.b32  	%r766, %r765, %r755;
	and.b32  	%r767, %r754, %r766;
	and.b32  	%r768, %r765, %r755;
	or.b32  	%r769, %r767, %r768;
	shf.l.wrap.b32 	%r770, %r764, %r764, 5;
	add.s32 	%r771, %r770, %r745;
	add.s32 	%r772, %r771, %r769;
	add.s32 	%r773, %r772, %r256;
	add.s32 	%r774, %r773, -1894007588;
	shf.l.wrap.b32 	%r775, %r754, %r754, 30;
	or.b32  	%r776, %r775, %r765;
	and.b32  	%r777, %r764, %r776;
	and.b32  	%r778, %r775, %r765;
	or.b32  	%r779, %r777, %r778;
	shf.l.wrap.b32 	%r780, %r774, %r774, 5;
	add.s32 	%r781, %r780, %r755;
	add.s32 	%r782, %r781, %r779;
	add.s32 	%r783, %r782, %r260;
	add.s32 	%r784, %r783, -1894007588;
	shf.l.wrap.b32 	%r785, %r764, %r764, 30;
	or.b32  	%r786, %r785, %r775;
	and.b32  	%r787, %r774, %r786;
	and.b32  	%r788, %r785, %r775;
	or.b32  	%r789, %r787, %r788;
	shf.l.wrap.b32 	%r790, %r784, %r784, 5;
	add.s32 	%r791, %r790, %r765;
	add.s32 	%r792, %r791, %r789;
	add.s32 	%r793, %r792, %r264;
	add.s32 	%r794, %r793, -1894007588;
	shf.l.wrap.b32 	%r795, %r774, %r774, 30;
	or.b32  	%r796, %r795, %r785;
	and.b32  	%r797, %r784, %r796;
	and.b32  	%r798, %r795, %r785;
	or.b32  	%r799, %r797, %r798;
	shf.l.wrap.b32 	%r800, %r794, %r794, 5;
	add.s32 	%r801, %r800, %r775;
	add.s32 	%r802, %r801, %r799;
	add.s32 	%r803, %r802, %r268;
	add.s32 	%r804, %r803, -1894007588;
	shf.l.wrap.b32 	%r805, %r784, %r784, 30;
	or.b32  	%r806, %r805, %r795;
	and.b32  	%r807, %r794, %r806;
	and.b32  	%r808, %r805, %r795;
	or.b32  	%r809, %r807, %r808;
	shf.l.wrap.b32 	%r810, %r804, %r804, 5;
	add.s32 	%r811, %r810, %r785;
	add.s32 	%r812, %r811, %r809;
	add.s32 	%r813, %r812, %r272;
	add.s32 	%r814, %r813, -1894007588;
	shf.l.wrap.b32 	%r815, %r794, %r794, 30;
	or.b32  	%r816, %r815, %r805;
	and.b32  	%r817, %r804, %r816;
	and.b32  	%r818, %r815, %r805;
	or.b32  	%r819, %r817, %r818;
	shf.l.wrap.b32 	%r820, %r814, %r814, 5;
	add.s32 	%r821, %r820, %r795;
	add.s32 	%r822, %r821, %r819;
	add.s32 	%r823, %r822, %r276;
	add.s32 	%r824, %r823, -1894007588;
	shf.l.wrap.b32 	%r825, %r804, %r804, 30;
	or.b32  	%r826, %r825, %r815;
	and.b32  	%r827, %r814, %r826;
	and.b32  	%r828, %r825, %r815;
	or.b32  	%r829, %r827, %r828;
	shf.l.wrap.b32 	%r830, %r824, %r824, 5;
	add.s32 	%r831, %r830, %r805;
	add.s32 	%r832, %r831, %r829;
	add.s32 	%r833, %r832, %r280;
	add.s32 	%r834, %r833, -1894007588;
	shf.l.wrap.b32 	%r835, %r814, %r814, 30;
	or.b32  	%r836, %r835, %r825;
	and.b32  	%r837, %r824, %r836;
	and.b32  	%r838, %r835, %r825;
	or.b32  	%r839, %r837, %r838;
	shf.l.wrap.b32 	%r840, %r834, %r834, 5;
	add.s32 	%r841, %r840, %r815;
	add.s32 	%r842, %r841, %r839;
	add.s32 	%r843, %r842, %r284;
	add.s32 	%r844, %r843, -1894007588;
	shf.l.wrap.b32 	%r845, %r824, %r824, 30;
	or.b32  	%r846, %r845, %r835;
	and.b32  	%r847, %r834, %r846;
	and.b32  	%r848, %r845, %r835;
	or.b32  	%r849, %r847, %r848;
	shf.l.wrap.b32 	%r850, %r844, %r844, 5;
	add.s32 	%r851, %r850, %r825;
	add.s32 	%r852, %r851, %r849;
	add.s32 	%r853, %r852, %r288;
	add.s32 	%r854, %r853, -1894007588;
	shf.l.wrap.b32 	%r855, %r834, %r834, 30;
	or.b32  	%r856, %r855, %r845;
	and.b32  	%r857, %r844, %r856;
	and.b32  	%r858, %r855, %r845;
	or.b32  	%r859, %r857, %r858;
	shf.l.wrap.b32 	%r860, %r854, %r854, 5;
	add.s32 	%r861, %r860, %r835;
	add.s32 	%r862, %r861, %r859;
	add.s32 	%r863, %r862, %r292;
	add.s32 	%r864, %r863, -1894007588;
	shf.l.wrap.b32 	%r865, %r844, %r844, 30;
	or.b32  	%r866, %r865, %r855;
	and.b32  	%r867, %r854, %r866;
	and.b32  	%r868, %r865, %r855;
	or.b32  	%r869, %r867, %r868;
	shf.l.wrap.b32 	%r870, %r864, %r864, 5;
	add.s32 	%r871, %r870, %r845;
	add.s32 	%r872, %r871, %r869;
	add.s32 	%r873, %r872, %r296;
	add.s32 	%r874, %r873, -1894007588;
	shf.l.wrap.b32 	%r875, %r854, %r854, 30;
	or.b32  	%r876, %r875, %r865;
	and.b32  	%r877, %r864, %r876;
	and.b32  	%r878, %r875, %r865;
	or.b32  	%r879, %r877, %r878;
	shf.l.wrap.b32 	%r880, %r874, %r874, 5;
	add.s32 	%r881, %r880, %r855;
	add.s32 	%r882, %r881, %r879;
	add.s32 	%r883, %r882, %r300;
	add.s32 	%r884, %r883, -1894007588;
	shf.l.wrap.b32 	%r885, %r864, %r864, 30;
	or.b32  	%r886, %r885, %r875;
	and.b32  	%r887, %r874, %r886;
	and.b32  	%r888, %r885, %r875;
	or.b32  	%r889, %r887, %r888;
	shf.l.wrap.b32 	%r890, %r884, %r884, 5;
	add.s32 	%r891, %r890, %r865;
	add.s32 	%r892, %r891, %r889;
	add.s32 	%r893, %r892, %r304;
	add.s32 	%r894, %r893, -1894007588;
	shf.l.wrap.b32 	%r895, %r874, %r874, 30;
	or.b32  	%r896, %r895, %r885;
	and.b32  	%r897, %r884, %r896;
	and.b32  	%r898, %r895, %r885;
	or.b32  	%r899, %r897, %r898;
	shf.l.wrap.b32 	%r900, %r894, %r894, 5;
	add.s32 	%r901, %r900, %r875;
	add.s32 	%r902, %r901, %r899;
	add.s32 	%r903, %r902, %r308;
	add.s32 	%r904, %r903, -1894007588;
	shf.l.wrap.b32 	%r905, %r884, %r884, 30;
	or.b32  	%r906, %r905, %r895;
	and.b32  	%r907, %r894, %r906;
	and.b32  	%r908, %r905, %r895;
	or.b32  	%r909, %r907, %r908;
	shf.l.wrap.b32 	%r910, %r904, %r904, 5;
	add.s32 	%r911, %r910, %r885;
	add.s32 	%r912, %r911, %r909;
	add.s32 	%r913, %r912, %r312;
	add.s32 	%r914, %r913, -1894007588;
	shf.l.wrap.b32 	%r915, %r894, %r894, 30;
	or.b32  	%r916, %r915, %r905;
	and.b32  	%r917, %r904, %r916;
	and.b32  	%r918, %r915, %r905;
	or.b32  	%r919, %r917, %r918;
	shf.l.wrap.b32 	%r920, %r914, %r914, 5;
	add.s32 	%r921, %r920, %r895;
	add.s32 	%r922, %r921, %r919;
	add.s32 	%r923, %r922, %r316;
	add.s32 	%r924, %r923, -1894007588;
	shf.l.wrap.b32 	%r925, %r904, %r904, 30;
	or.b32  	%r926, %r925, %r915;
	and.b32  	%r927, %r914, %r926;
	and.b32  	%r928, %r925, %r915;
	or.b32  	%r929, %r927, %r928;
	shf.l.wrap.b32 	%r930, %r924, %r924, 5;
	add.s32 	%r931, %r930, %r905;
	add.s32 	%r932, %r931, %r929;
	add.s32 	%r933, %r932, %r320;
	add.s32 	%r934, %r933, -1894007588;
	shf.l.wrap.b32 	%r935, %r914, %r914, 30;
	or.b32  	%r936, %r935, %r925;
	and.b32  	%r937, %r924, %r936;
	and.b32  	%r938, %r935, %r925;
	or.b32  	%r939, %r937, %r938;
	shf.l.wrap.b32 	%r940, %r934, %r934, 5;
	add.s32 	%r941, %r940, %r915;
	add.s32 	%r942, %r941, %r939;
	add.s32 	%r943, %r942, %r324;
	add.s32 	%r944, %r943, -1894007588;
	shf.l.wrap.b32 	%r945, %r924, %r924, 30;
	xor.b32  	%r946, %r945, %r935;
	xor.b32  	%r947, %r946, %r934;
	shf.l.wrap.b32 	%r948, %r944, %r944, 5;
	add.s32 	%r949, %r948, %r925;
	add.s32 	%r950, %r949, %r947;
	add.s32 	%r951, %r950, %r328;
	add.s32 	%r952, %r951, -899497514;
	shf.l.wrap.b32 	%r953, %r934, %r934, 30;
	xor.b32  	%r954, %r953, %r945;
	xor.b32  	%r955, %r954, %r944;
	shf.l.wrap.b32 	%r956, %r952, %r952, 5;
	add.s32 	%r957, %r956, %r935;
	add.s32 	%r958, %r957, %r955;
	add.s32 	%r959, %r958, %r332;
	add.s32 	%r960, %r959, -899497514;
	shf.l.wrap.b32 	%r961, %r944, %r944, 30;
	xor.b32  	%r962, %r961, %r953;
	xor.b32  	%r963, %r962, %r952;
	shf.l.wrap.b32 	%r964, %r960, %r960, 5;
	add.s32 	%r965, %r964, %r945;
	add.s32 	%r966, %r965, %r963;
	add.s32 	%r967, %r966, %r336;
	add.s32 	%r968, %r967, -899497514;
	shf.l.wrap.b32 	%r969, %r952, %r952, 30;
	xor.b32  	%r970, %r969, %r961;
	xor.b32  	%r971, %r970, %r960;
	shf.l.wrap.b32 	%r972, %r968, %r968, 5;
	add.s32 	%r973, %r972, %r953;
	add.s32 	%r974, %r973, %r971;
	add.s32 	%r975, %r974, %r340;
	add.s32 	%r976, %r975, -899497514;
	shf.l.wrap.b32 	%r977, %r960, %r960, 30;
	xor.b32  	%r978, %r977, %r969;
	xor.b32  	%r979, %r978, %r968;
	shf.l.wrap.b32 	%r980, %r976, %r976, 5;
	add.s32 	%r981, %r980, %r961;
	add.s32 	%r982, %r981, %r979;
	add.s32 	%r983, %r982, %r344;
	add.s32 	%r984, %r983, -899497514;
	shf.l.wrap.b32 	%r985, %r968, %r968, 30;
	xor.b32  	%r986, %r985, %r977;
	xor.b32  	%r987, %r986, %r976;
	shf.l.wrap.b32 	%r988, %r984, %r984, 5;
	add.s32 	%r989, %r988, %r969;
	add.s32 	%r990, %r989, %r987;
	add.s32 	%r991, %r990, %r348;
	add.s32 	%r992, %r991, -899497514;
	shf.l.wrap.b32 	%r993, %r976, %r976, 30;
	xor.b32  	%r994, %r993, %r985;
	xor.b32  	%r995, %r994, %r984;
	shf.l.wrap.b32 	%r996, %r992, %r992, 5;
	add.s32 	%r997, %r996, %r977;
	add.s32 	%r998, %r997, %r995;
	add.s32 	%r999, %r998, %r352;
	add.s32 	%r1000, %r999, -899497514;
	shf.l.wrap.b32 	%r1001, %r984, %r984, 30;
	xor.b32  	%r1002, %r1001, %r993;
	xor.b32  	%r1003, %r1002, %r992;
	shf.l.wrap.b32 	%r1004, %r1000, %r1000, 5;
	add.s32 	%r1005, %r1004, %r985;
	add.s32 	%r1006, %r1005, %r1003;
	add.s32 	%r1007, %r1006, %r356;
	add.s32 	%r1008, %r1007, -899497514;
	shf.l.wrap.b32 	%r1009, %r992, %r992, 30;
	xor.b32  	%r1010, %r1009, %r1001;
	xor.b32  	%r1011, %r1010, %r1000;
	shf.l.wrap.b32 	%r1012, %r1008, %r1008, 5;
	add.s32 	%r1013, %r1012, %r993;
	add.s32 	%r1014, %r1013, %r1011;
	add.s32 	%r1015, %r1014, %r360;
	add.s32 	%r1016, %r1015, -899497514;
	shf.l.wrap.b32 	%r1017, %r1000, %r1000, 30;
	xor.b32  	%r1018, %r1017, %r1009;
	xor.b32  	%r1019, %r1018, %r1008;
	shf.l.wrap.b32 	%r1020, %r1016, %r1016, 5;
	add.s32 	%r1021, %r1020, %r1001;
	add.s32 	%r1022, %r1021, %r1019;
	add.s32 	%r1023, %r1022, %r364;
	add.s32 	%r1024, %r1023, -899497514;
	shf.l.wrap.b32 	%r1025, %r1008, %r1008, 30;
	xor.b32  	%r1026, %r1025, %r1017;
	xor.b32  	%r1027, %r1026, %r1016;
	shf.l.wrap.b32 	%r1028, %r1024, %r1024, 5;
	add.s32 	%r1029, %r1028, %r1009;
	add.s32 	%r1030, %r1029, %r1027;
	add.s32 	%r1031, %r1030, %r368;
	add.s32 	%r1032, %r1031, -899497514;
	shf.l.wrap.b32 	%r1033, %r1016, %r1016, 30;
	xor.b32  	%r1034, %r1033, %r1025;
	xor.b32  	%r1035, %r1034, %r1024;
	shf.l.wrap.b32 	%r1036, %r1032, %r1032, 5;
	add.s32 	%r1037, %r1036, %r1017;
	add.s32 	%r1038, %r1037, %r1035;
	add.s32 	%r1039, %r1038, %r372;
	add.s32 	%r1040, %r1039, -899497514;
	shf.l.wrap.b32 	%r1041, %r1024, %r1024, 30;
	xor.b32  	%r1042, %r1041, %r1033;
	xor.b32  	%r1043, %r1042, %r1032;
	shf.l.wrap.b32 	%r1044, %r1040, %r1040, 5;
	add.s32 	%r1045, %r1044, %r1025;
	add.s32 	%r1046, %r1045, %r1043;
	add.s32 	%r1047, %r1046, %r376;
	add.s32 	%r1048, %r1047, -899497514;
	shf.l.wrap.b32 	%r1049, %r1032, %r1032, 30;
	xor.b32  	%r1050, %r1049, %r1041;
	xor.b32  	%r1051, %r1050, %r1040;
	shf.l.wrap.b32 	%r1052, %r1048, %r1048, 5;
	add.s32 	%r1053, %r1052, %r1033;
	add.s32 	%r1054, %r1053, %r1051;
	add.s32 	%r1055, %r1054, %r380;
	add.s32 	%r1056, %r1055, -899497514;
	shf.l.wrap.b32 	%r1057, %r1040, %r1040, 30;
	xor.b32  	%r1058, %r1057, %r1049;
	xor.b32  	%r1059, %r1058, %r1048;
	shf.l.wrap.b32 	%r1060, %r1056, %r1056, 5;
	add.s32 	%r1061, %r1060, %r1041;
	add.s32 	%r1062, %r1061, %r1059;
	add.s32 	%r1063, %r1062, %r384;
	add.s32 	%r1064, %r1063, -899497514;
	shf.l.wrap.b32 	%r1065, %r1048, %r1048, 30;
	xor.b32  	%r1066, %r1065, %r1057;
	xor.b32  	%r1067, %r1066, %r1056;
	shf.l.wrap.b32 	%r1068, %r1064, %r1064, 5;
	add.s32 	%r1069, %r1068, %r1049;
	add.s32 	%r1070, %r1069, %r1067;
	add.s32 	%r1071, %r1070, %r388;
	add.s32 	%r1072, %r1071, -899497514;
	shf.l.wrap.b32 	%r1073, %r1056, %r1056, 30;
	xor.b32  	%r1074, %r1073, %r1065;
	xor.b32  	%r1075, %r1074, %r1064;
	shf.l.wrap.b32 	%r1076, %r1072, %r1072, 5;
	add.s32 	%r1077, %r1076, %r1057;
	add.s32 	%r1078, %r1077, %r1075;
	add.s32 	%r1079, %r1078, %r392;
	add.s32 	%r1080, %r1079, -899497514;
	shf.l.wrap.b32 	%r1081, %r1064, %r1064, 30;
	xor.b32  	%r1082, %r1081, %r1073;
	xor.b32  	%r1083, %r1082, %r1072;
	shf.l.wrap.b32 	%r1084, %r1080, %r1080, 5;
	add.s32 	%r1085, %r1084, %r1065;
	add.s32 	%r1086, %r1085, %r1083;
	add.s32 	%r1087, %r1086, %r396;
	add.s32 	%r1088, %r1087, -899497514;
	shf.l.wrap.b32 	%r1089, %r1072, %r1072, 30;
	xor.b32  	%r1090, %r1089, %r1081;
	xor.b32  	%r1091, %r1090, %r1080;
	shf.l.wrap.b32 	%r1092, %r1088, %r1088, 5;
	add.s32 	%r1093, %r1092, %r1073;
	add.s32 	%r1094, %r1093, %r1091;
	add.s32 	%r1095, %r1094, %r400;
	add.s32 	%r1096, %r1095, -899497514;
	shf.l.wrap.b32 	%r1097, %r1080, %r1080, 30;
	xor.b32  	%r1098, %r1097, %r1089;
	xor.b32  	%r1099, %r1098, %r1088;
	shf.l.wrap.b32 	%r1100, %r1096, %r1096, 5;
	add.s32 	%r1101, %r1100, %r1081;
	add.s32 	%r1102, %r1101, %r1099;
	add.s32 	%r1103, %r1102, %r404;
	shf.l.wrap.b32 	%r1104, %r1088, %r1088, 30;
	add.s32 	%r1105, %r1103, 833086679;
	add.s32 	%r1106, %r1095, -1171231393;
	add.s32 	%r1107, %r1104, -1732584194;
	add.s32 	%r1108, %r1097, 271733878;
	add.s32 	%r1109, %r1089, -1009589776;
	shr.u32 	%r1110, %r1105, 24;
	st.global.u8 	[%rd9], %r1110;
	shr.u32 	%r1111, %r1105, 16;
	st.global.u8 	[%rd9+1], %r1111;
	shr.u32 	%r1112, %r1105, 8;
	st.global.u8 	[%rd9+2], %r1112;
	st.global.u8 	[%rd9+3], %r1105;
	shr.u32 	%r1113, %r1106, 24;
	st.global.u8 	[%rd9+4], %r1113;
	shr.u32 	%r1114, %r1106, 16;
	st.global.u8 	[%rd9+5], %r1114;
	shr.u32 	%r1115, %r1106, 8;
	st.global.u8 	[%rd9+6], %r1115;
	st.global.u8 	[%rd9+7], %r1106;
	shr.u32 	%r1116, %r1107, 24;
	st.global.u8 	[%rd9+8], %r1116;
	shr.u32 	%r1117, %r1107, 16;
	st.global.u8 	[%rd9+9], %r1117;
	shr.u32 	%r1118, %r1107, 8;
	st.global.u8 	[%rd9+10], %r1118;
	st.global.u8 	[%rd9+11], %r1107;
	shr.u32 	%r1119, %r1108, 24;
	st.global.u8 	[%rd9+12], %r1119;
	shr.u32 	%r1120, %r1108, 16;
	st.global.u8 	[%rd9+13], %r1120;
	shr.u32 	%r1121, %r1108, 8;
	st.global.u8 	[%rd9+14], %r1121;
	st.global.u8 	[%rd9+15], %r1108;
	shr.u32 	%r1122, %r1109, 24;
	st.global.u8 	[%rd9+16], %r1122;
	shr.u32 	%r1123, %r1109, 16;
	st.global.u8 	[%rd9+17], %r1123;
	shr.u32 	%r1124, %r1109, 8;
	st.global.u8 	[%rd9+18], %r1124;
	st.global.u8 	[%rd9+19], %r1109;
$L__BB24_2:
	ret;

}
	// .globl	_Z11sha1_kernelILi25EEvPKhPhm
.visible .entry _Z11sha1_kernelILi25EEvPKhPhm(
	.param .u64 .ptr .align 1 _Z11sha1_kernelILi25EEvPKhPhm_param_0,
	.param .u64 .ptr .align 1 _Z11sha1_kernelILi25EEvPKhPhm_param_1,
	.param .u64 _Z11sha1_kernelILi25EEvPKhPhm_param_2
)
{
	.reg .pred 	%p<2>;
	.reg .b16 	%rs<17>;
	.reg .b32 	%r<1125>;
	.reg .b64 	%rd<10>;

	ld.param.u64 	%rd2, [_Z11sha1_kernelILi25EEvPKhPhm_param_0];
	ld.param.u64 	%rd3, [_Z11sha1_kernelILi25EEvPKhPhm_param_1];
	ld.param.u64 	%rd4, [_Z11sha1_kernelILi25EEvPKhPhm_param_2];
	mov.u32 	%r1, %ctaid.x;
	mov.u32 	%r2, %ntid.x;
	mov.u32 	%r3, %tid.x;
	mad.lo.s32 	%r4, %r1, %r2, %r3;
	cvt.u64.u32 	%rd1, %r4;
	setp.le.u64 	%p1, %rd4, %rd1;
	@%p1 bra 	$L__BB25_2;
	cvta.to.global.u64 	%rd5, %rd3;
	cvta.to.global.u64 	%rd6, %rd2;
	shl.b64 	%rd7, %rd1, 6;
	add.s64 	%rd8, %rd6, %rd7;
	mad.lo.s64 	%rd9, %rd1, 20, %rd5;
	ld.global.u8 	%r5, [%rd8];
	shl.b32 	%r6, %r5, 24;
	ld.global.u8 	%r7, [%rd8+1];
	shl.b32 	%r8, %r7, 16;
	or.b32  	%r9, %r8, %r6;
	ld.global.u8 	%rs1, [%rd8+2];
	mul.wide.u16 	%r10, %rs1, 256;
	or.b32  	%r11, %r9, %r10;
	ld.global.u8 	%r12, [%rd8+3];
	or.b32  	%r13, %r11, %r12;
	ld.global.u8 	%r14, [%rd8+4];
	shl.b32 	%r15, %r14, 24;
	ld.global.u8 	%r16, [%rd8+5];
	shl.b32 	%r17, %r16, 16;
	or.b32  	%r18, %r17, %r15;
	ld.global.u8 	%rs2, [%rd8+6];
	mul.wide.u16 	%r19, %rs2, 256;
	or.b32  	%r20, %r18, %r19;
	ld.global.u8 	%r21, [%rd8+7];
	or.b32  	%r22, %r20, %r21;
	ld.global.u8 	%r23, [%rd8+8];
	shl.b32 	%r24, %r23, 24;
	ld.global.u8 	%r25, [%rd8+9];
	shl.b32 	%r26, %r25, 16;
	or.b32  	%r27, %r26, %r24;
	ld.global.u8 	%rs3, [%rd8+10];
	mul.wide.u16 	%r28, %rs3, 256;
	or.b32  	%r29, %r27, %r28;
	ld.global.u8 	%r30, [%rd8+11];
	or.b32  	%r31, %r29, %r30;
	ld.global.u8 	%r32, [%rd8+12];
	shl.b32 	%r33, %r32, 24;
	ld.global.u8 	%r34, [%rd8+13];
	shl.b32 	%r35, %r34, 16;
	or.b32  	%r36, %r35, %r33;
	ld.global.u8 	%rs4, [%rd8+14];
	mul.wide.u16 	%r37, %rs4, 256;
	or.b32  	%r38, %r36, %r37;
	ld.global.u8 	%r39, [%rd8+15];
	or.b32  	%r40, %r38, %r39;
	ld.global.u8 	%r41, [%rd8+16];
	shl.b32 	%r42, %r41, 24;
	ld.global.u8 	%r43, [%rd8+17];
	shl.b32 	%r44, %r43, 16;
	or.b32  	%r45, %r44, %r42;
	ld.global.u8 	%rs5, [%rd8+18];
	mul.wide.u16 	%r46, %rs5, 256;
	or.b32  	%r47, %r45, %r46;
	ld.global.u8 	%r48, [%rd8+19];
	or.b32  	%r49, %r47, %r48;
	ld.global.u8 	%r50, [%rd8+20];
	shl.b32 	%r51, %r50, 24;
	ld.global.u8 	%r52, [%rd8+21];
	shl.b32 	%r53, %r52, 16;
	or.b32  	%r54, %r53, %r51;
	ld.global.u8 	%rs6, [%rd8+22];
	mul.wide.u16 	%r55, %rs6, 256;
	or.b32  	%r56, %r54, %r55;
	ld.global.u8 	%r57, [%rd8+23];
	or.b32  	%r58, %r56, %r57;
	ld.global.u8 	%r59, [%rd8+24];
	shl.b32 	%r60, %r59, 24;
	ld.global.u8 	%r61, [%rd8+25];
	shl.b32 	%r62, %r61, 16;
	or.b32  	%r63, %r62, %r60;
	ld.global.u8 	%rs7, [%rd8+26];
	mul.wide.u16 	%r64, %rs7, 256;
	or.b32  	%r65, %r63, %r64;
	ld.global.u8 	%r66, [%rd8+27];
	or.b32  	%r67, %r65, %r66;
	ld.global.u8 	%r68, [%rd8+28];
	shl.b32 	%r69, %r68, 24;
	ld.global.u8 	%r70, [%rd8+29];
	shl.b32 	%r71, %r70, 16;
	or.b32  	%r72, %r71, %r69;
	ld.global.u8 	%rs8, [%rd8+30];
	mul.wide.u16 	%r73, %rs8, 256;
	or.b32  	%r74, %r72, %r73;
	ld.global.u8 	%r75, [%rd8+31];
	or.b32  	%r76, %r74, %r75;
	ld.global.u8 	%r77, [%rd8+32];
	shl.b32 	%r78, %r77, 24;
	ld.global.u8 	%r79, [%rd8+33];
	shl.b32 	%r80, %r79, 16;
	or.b32  	%r81, %r80, %r78;
	ld.global.u8 	%rs9, [%rd8+34];
	mul.wide.u16 	%r82, %rs9, 256;
	or.b32  	%r83, %r81, %r82;
	ld.global.u8 	%r84, [%rd8+35];
	or.b32  	%r85, %r83, %r84;
	ld.global.u8 	%r86, [%rd8+36];
	shl.b32 	%r87, %r86, 24;
	ld.global.u8 	%r88, [%rd8+37];
	shl.b32 	%r89, %r88, 16;
	or.b32  	%r90, %r89, %r87;
	ld.global.u8 	%rs10, [%rd8+38];
	mul.wide.u16 	%r91, %rs10, 256;
	or.b32  	%r92, %r90, %r91;
	ld.global.u8 	%r93, [%rd8+39];
	or.b32  	%r94, %r92, %r93;
	ld.global.u8 	%r95, [%rd8+40];
	shl.b32 	%r96, %r95, 24;
	ld.global.u8 	%r97, [%rd8+41];
	shl.b32 	%r98, %r97, 16;
	or.b32  	%r99, %r98, %r96;
	ld.global.u8 	%rs11, [%rd8+42];
	mul.wide.u16 	%r100, %rs11, 256;
	or.b32  	%r101, %r99, %r100;
	ld.global.u8 	%r102, [%rd8+43];
	or.b32  	%r103, %r101, %r102;
	ld.global.u8 	%r104, [%rd8+44];
	shl.b32 	%r105, %r104, 24;
	ld.global.u8 	%r106, [%rd8+45];
	shl.b32 	%r107, %r106, 16;
	or.b32  	%r108, %r107, %r105;
	ld.global.u8 	%rs12, [%rd8+46];
	mul.wide.u16 	%r109, %rs12, 256;
	or.b32  	%r110, %r108, %r109;
	ld.global.u8 	%r111, [%rd8+47];
	or.b32  	%r112, %r110, %r111;
	ld.global.u8 	%r113, [%rd8+48];
	shl.b32 	%r114, %r113, 24;
	ld.global.u8 	%r115, [%rd8+49];
	shl.b32 	%r116, %r115, 16;
	or.b32  	%r117, %r116, %r114;
	ld.global.u8 	%rs13, [%rd8+50];
	mul.wide.u16 	%r118, %rs13, 256;
	or.b32  	%r119, %r117, %r118;
	ld.global.u8 	%r120, [%rd8+51];
	or.b32  	%r121, %r119, %r120;
	ld.global.u8 	%r122, [%rd8+52];
	shl.b32 	%r123, %r122, 24;
	ld.global.u8 	%r124, [%rd8+53];
	shl.b32 	%r125, %r124, 16;
	or.b32  	%r126, %r125, %r123;
	ld.global.u8 	%rs14, [%rd8+54];
	mul.wide.u16 	%r127, %rs14, 256;
	or.b32  	%r128, %r126, %r127;
	ld.global.u8 	%r129, [%rd8+55];
	or.b32  	%r130, %r128, %r129;
	ld.global.u8 	%r131, [%rd8+56];
	shl.b32 	%r132, %r131, 24;
	ld.global.u8 	%r133, [%rd8+57];
	shl.b32 	%r134, %r133, 16;
	or.b32  	%r135, %r134, %r132;
	ld.global.u8 	%rs15, [%rd8+58];
	mul.wide.u16 	%r136, %rs15, 256;
	or.b32  	%r137, %r135, %r136;
	ld.global.u8 	%r138, [%rd8+59];
	or.b32  	%r139, %r137, %r138;
	ld.global.u8 	%r140, [%rd8+60];
	shl.b32 	%r141, %r140, 24;
	ld.global.u8 	%r142, [%rd8+61];
	shl.b32 	%r143, %r142, 16;
	or.b32  	%r144, %r143, %r141;
	ld.global.u8 	%rs16, [%rd8+62];
	mul.wide.u16 	%r145, %rs16, 256;
	or.b32  	%r146, %r144, %r145;
	ld.global.u8 	%r147, [%rd8+63];
	or.b32  	%r148, %r146, %r147;
	xor.b32  	%r149, %r85, %r130;
	xor.b32  	%r150, %r149, %r31;
	xor.b32  	%r151, %r150, %r13;
	shf.l.wrap.b32 	%r152, %r151, %r151, 1;
	xor.b32  	%r153, %r94, %r139;
	xor.b32  	%r154, %r153, %r40;
	xor.b32  	%r155, %r154, %r22;
	shf.l.wrap.b32 	%r156, %r155, %r155, 1;
	xor.b32  	%r157, %r103, %r148;
	xor.b32  	%r158, %r157, %r49;
	xor.b32  	%r159, %r158, %r31;
	shf.l.wrap.b32 	%r160, %r159, %r159, 1;
	xor.b32  	%r161, %r112, %r152;
	xor.b32  	%r162, %r161, %r58;
	xor.b32  	%r163, %r162, %r40;
	shf.l.wrap.b32 	%r164, %r163, %r163, 1;
	xor.b32  	%r165, %r121, %r156;
	xor.b32  	%r166, %r165, %r67;
	xor.b32  	%r167, %r166, %r49;
	shf.l.wrap.b32 	%r168, %r167, %r167, 1;
	xor.b32  	%r169, %r130, %r160;
	xor.b32  	%r170, %r169, %r76;
	xor.b32  	%r171, %r170, %r58;
	shf.l.wrap.b32 	%r172, %r171, %r171, 1;
	xor.b32  	%r173, %r139, %r164;
	xor.b32  	%r174, %r173, %r85;
	xor.b32  	%r175, %r174, %r67;
	shf.l.wrap.b32 	%r176, %r175, %r175, 1;
	xor.b32  	%r177, %r148, %r168;
	xor.b32  	%r178, %r177, %r94;
	xor.b32  	%r179, %r178, %r76;
	shf.l.wrap.b32 	%r180, %r179, %r179, 1;
	xor.b32  	%r181, %r152, %r172;
	xor.b32  	%r182, %r181, %r103;
	xor.b32  	%r183, %r182, %r85;
	shf.l.wrap.b32 	%r184, %r183, %r183, 1;
	xor.b32  	%r185, %r156, %r176;
	xor.b32  	%r186, %r185, %r112;
	xor.b32  	%r187, %r186, %r94;
	shf.l.wrap.b32 	%r188, %r187, %r187, 1;
	xor.b32  	%r189, %r160, %r180;
	xor.b32  	%r190, %r189, %r121;
	xor.b32  	%r191, %r190, %r103;
	shf.l.wrap.b32 	%r192, %r191, %r191, 1;
	xor.b32  	%r193, %r164, %r184;
	xor.b32  	%r194, %r193, %r130;
	xor.b32  	%r195, %r194, %r112;
	shf.l.wrap.b32 	%r196, %r195, %r195, 1;
	xor.b32  	%r197, %r168, %r188;
	xor.b32  	%r198, %r197, %r139;
	xor.b32  	%r199, %r198, %r121;
	shf.l.wrap.b32 	%r200, %r199, %r199, 1;
	xor.b32  	%r201, %r172, %r192;
	xor.b32  	%r202, %r201, %r148;
	xor.b32  	%r203, %r202, %r130;
	shf.l.wrap.b32 	%r204, %r203, %r203, 1;
	xor.b32  	%r205, %r176, %r196;
	xor.b32  	%r206, %r205, %r152;
	xor.b32  	%r207, %r206, %r139;
	shf.l.wrap.b32 	%r208, %r207, %r207, 1;
	xor.b32  	%r209, %r180, %r200;
	xor.b32  	%r210, %r209, %r156;
	xor.b32  	%r211, %r210, %r148;
	shf.l.wrap.b32 	%r212, %r211, %r211, 1;
	xor.b32  	%r213, %r184, %r204;
	xor.b32  	%r214, %r213, %r160;
	xor.b32  	%r215, %r214, %r152;
	shf.l.wrap.b32 	%r216, %r215, %r215, 1;
	xor.b32  	%r217, %r188, %r208;
	xor.b32  	%r218, %r217, %r164;
	xor.b32  	%r219, %r218, %r156;
	shf.l.wrap.b32 	%r220, %r219, %r219, 1;
	xor.b32  	%r221, %r192, %r212;
	xor.b32  	%r222, %r221, %r168;
	xor.b32  	%r223, %r222, %r160;
	shf.l.wrap.b32 	%r224, %r223, %r223, 1;
	xor.b32  	%r225, %r196, %r216;
	xor.b32  	%r226, %r225, %r172;
	xor.b32  	%r227, %r226, %r164;
	shf.l.wrap.b32 	%r228, %r227, %r227, 1;
	xor.b32  	%r229, %r200, %r220;
	xor.b32  	%r230, %r229, %r176;
	xor.b32  	%r231, %r230, %r168;
	shf.l.wrap.b32 	%r232, %r231, %r231, 1;
	xor.b32  	%r233, %r204, %r224;
	xor.b32  	%r234, %r233, %r180;
	xor.b32  	%r235, %r234, %r172;
	shf.l.wrap.b32 	%r236, %r235, %r235, 1;
	xor.b32  	%r237, %r208, %r228;
	xor.b32  	%r238, %r237, %r184;
	xor.b32  	%r239, %r238, %r176;
	shf.l.wrap.b32 	%r240, %r239, %r239, 1;
	xor.b32  	%r241, %r212, %r232;
	xor.b32  	%r242, %r241, %r188;
	xor.b32  	%r243, %r242, %r180;
	shf.l.wrap.b32 	%r244, %r243, %r243, 1;
	xor.b32  	%r245, %r216, %r236;
	xor.b32  	%r246, %r245, %r192;
	xor.b32  	%r247, %r246, %r184;
	shf.l.wrap.b32 	%r248, %r247, %r247, 1;
	xor.b32  	%r249, %r220, %r240;
	xor.b32  	%r250, %r249, %r196;
	xor.b32  	%r251, %r250, %r188;
	shf.l.wrap.b32 	%r252, %r251, %r251, 1;
	xor.b32  	%r253, %r224, %r244;
	xor.b32  	%r254, %r253, %r200;
	xor.b32  	%r255, %r254, %r192;
	shf.l.wrap.b32 	%r256, %r255, %r255, 1;
	xor.b32  	%r257, %r228, %r248;
	xor.b32  	%r258, %r257, %r204;
	xor.b32  	%r259, %r258, %r196;
	shf.l.wrap.b32 	%r260, %r259, %r259, 1;
	xor.b32  	%r261, %r232, %r252;
	xor.b32  	%r262, %r261, %r208;
	xor.b32  	%r263, %r262, %r200;
	shf.l.wrap.b32 	%r264, %r263, %r263, 1;
	xor.b32  	%r265, %r236, %r256;
	xor.b32  	%r266, %r265, %r212;
	xor.b32  	%r267, %r266, %r204;
	shf.l.wrap.b32 	%r268, %r267, %r267, 1;
	xor.b32  	%r269, %r240, %r260;
	xor.b32  	%r270, %r269, %r216;
	xor.b32  	%r271, %r270, %r208;
	shf.l.wrap.b32 	%r272, %r271, %r271, 1;
	xor.b32  	%r273, %r244, %r264;
	xor.b32  	%r274, %r273, %r220;
	xor.b32  	%r275, %r274, %r212;
	shf.l.wrap.b32 	%r276, %r275, %r275, 1;
	xor.b32  	%r277, %r248, %r268;
	xor.b32  	%r278, %r277, %r224;
	xor.b32  	%r279, %r278, %r216;
	shf.l.wrap.b32 	%r280, %r279, %r279, 1;
	xor.b32  	%r281, %r252, %r272;
	xor.b32  	%r282, %r281, %r228;
	xor.b32  	%r283, %r282, %r220;
	shf.l.wrap.b32 	%r284, %r283, %r283, 1;
	xor.b32  	%r285, %r256, %r276;
	xor.b32  	%r286, %r285, %r232;
	xor.b32  	%r287, %r286, %r224;
	shf.l.wrap.b32 	%r288, %r287, %r287, 1;
	xor.b32  	%r289, %r260, %r280;
	xor.b32  	%r290, %r289, %r236;
	xor.b32  	%r291, %r290, %r228;
	shf.l.wrap.b32 	%r292, %r291, %r291, 1;
	xor.b32  	%r293, %r264, %r284;
	xor.b32  	%r294, %r293, %r240;
	xor.b32  	%r295, %r294, %r232;
	shf.l.wrap.b32 	%r296, %r295, %r295, 1;
	xor.b32  	%r297, %r268, %r288;
	xor.b32  	%r298, %r297, %r244;
	xor.b32  	%r299, %r298, %r236;
	shf.l.wrap.b32 	%r300, %r299, %r299, 1;
	xor.b32  	%r301, %r272, %r292;
	xor.b32  	%r302, %r301, %r248;
	xor.b32  	%r303, %r302, %r240;
	shf.l.wrap.b32 	%r304, %r303, %r303, 1;
	xor.b32  	%r305, %r276, %r296;
	xor.b32  	%r306, %r305, %r252;
	xor.b32  	%r307, %r306, %r244;
	shf.l.wrap.b32 	%r308, %r307, %r307, 1;
	xor.b32  	%r309, %r280, %r300;
	xor.b32  	%r310, %r309, %r256;
	xor.b32  	%r311, %r310, %r248;
	shf.l.wrap.b32 	%r312, %r311, %r311, 1;
	xor.b32  	%r313, %r284, %r304;
	xor.b32  	%r314, %r313, %r260;
	xor.b32  	%r315, %r314, %r252;
	shf.l.wrap.b32 	%r316, %r315, %r315, 1;
	xor.b32  	%r317, %r288, %r308;
	xor.b32  	%r318, %r317, %r264;
	xor.b32  	%r319, %r318, %r256;
	shf.l.wrap.b32 	%r320, %r319, %r319, 1;
	xor.b32  	%r321, %r292, %r312;
	xor.b32  	%r322, %r321, %r268;
	xor.b32  	%r323, %r322, %r260;
	shf.l.wrap.b32 	%r324, %r323, %r323, 1;
	xor.b32  	%r325, %r296, %r316;
	xor.b32  	%r326, %r325, %r272;
	xor.b32  	%r327, %r326, %r264;
	shf.l.wrap.b32 	%r328, %r327, %r327, 1;
	xor.b32  	%r329, %r300, %r320;
	xor.b32  	%r330, %r329, %r276;
	xor.b32  	%r331, %r330, %r268;
	shf.l.wrap.b32 	%r332, %r331, %r331, 1;
	xor.b32  	%r333, %r304, %r324;
	xor.b32  	%r334, %r333, %r280;
	xor.b32  	%r335, %r334, %r272;
	shf.l.wrap.b32 	%r336, %r335, %r335, 1;
	xor.b32  	%r337, %r308, %r328;
	xor.b32  	%r338, %r337, %r284;
	xor.b32  	%r339, %r338, %r276;
	shf.l.wrap.b32 	%r340, %r339, %r339, 1;
	xor.b32  	%r341, %r312, %r332;
	xor.b32  	%r342, %r341, %r288;
	xor.b32  	%r343, %r342, %r280;
	shf.l.wrap.b32 	%r344, %r343, %r343, 1;
	xor.b32  	%r345, %r316, %r336;
	xor.b32  	%r346, %r345, %r292;
	xor.b32  	%r347, %r346, %r284;
	shf.l.wrap.b32 	%r348, %r347, %r347, 1;
	xor.b32  	%r349, %r320, %r340;
	xor.b32  	%r350, %r349, %r296;
	xor.b32  	%r351, %r350, %r288;
	shf.l.wrap.b32 	%r352, %r351, %r351, 1;
	xor.b32  	%r353, %r324, %r344;
	xor.b32  	%r354, %r353, %r300;
	xor.b32  	%r355, %r354, %r292;
	shf.l.wrap.b32 	%r356, %r355, %r355, 1;
	xor.b32  	%r357, %r328, %r348;
	xor.b32  	%r358, %r357, %r304;
	xor.b32  	%r359, %r358, %r296;
	shf.l.wrap.b32 	%r360, %r359, %r359, 1;
	xor.b32  	%r361, %r332, %r352;
	xor.b32  	%r362, %r361, %r308;
	xor.b32  	%r363, %r362, %r300;
	shf.l.wrap.b32 	%r364, %r363, %r363, 1;
	xor.b32  	%r365, %r336, %r356;
	xor.b32  	%r366, %r365, %r312;
	xor.b32  	%r367, %r366, %r304;
	shf.l.wrap.b32 	%r368, %r367, %r367, 1;
	xor.b32  	%r369, %r340, %r360;
	xor.b32  	%r370, %r369, %r316;
	xor.b32  	%r371, %r370, %r308;
	shf.l.wrap.b32 	%r372, %r371, %r371, 1;
	xor.b32  	%r373, %r344, %r364;
	xor.b32  	%r374, %r373, %r320;
	xor.b32  	%r375, %r374, %r312;
	shf.l.wrap.b32 	%r376, %r375, %r375, 1;
	xor.b32  	%r377, %r348, %r368;
	xor.b32  	%r378, %r377, %r324;
	xor.b32  	%r379, %r378, %r316;
	shf.l.wrap.b32 	%r380, %r379, %r379, 1;
	xor.b32  	%r381, %r352, %r372;
	xor.b32  	%r382, %r381, %r328;
	xor.b32  	%r383, %r382, %r320;
	shf.l.wrap.b32 	%r384, %r383, %r383, 1;
	xor.b32  	%r385, %r356, %r376;
	xor.b32  	%r386, %r385, %r332;
	xor.b32  	%r387, %r386, %r324;
	shf.l.wrap.b32 	%r388, %r387, %r387, 1;
	xor.b32  	%r389, %r360, %r380;
	xor.b32  	%r390, %r389, %r336;
	xor.b32  	%r391, %r390, %r328;
	shf.l.wrap.b32 	%r392, %r391, %r391, 1;
	xor.b32  	%r393, %r364, %r384;
	xor.b32  	%r394, %r393, %r340;
	xor.b32  	%r395, %r394, %r332;
	shf.l.wrap.b32 	%r396, %r395, %r395, 1;
	xor.b32  	%r397, %r368, %r388;
	xor.b32  	%r398, %r397, %r344;
	xor.b32  	%r399, %r398, %r336;
	shf.l.wrap.b32 	%r400, %r399, %r399, 1;
	xor.b32  	%r401, %r372, %r392;
	xor.b32  	%r402, %r401, %r348;
	xor.b32  	%r403, %r402, %r340;
	shf.l.wrap.b32 	%r404, %r403, %r403, 1;
	add.s32 	%r405, %r13, -1615554381;
	shf.l.wrap.b32 	%r406, %r405, %r405, 5;
	add.s32 	%r407, %r406, %r22;
	add.s32 	%r408, %r407, 1722862861;
	not.b32 	%r409, %r408;
	and.b32  	%r410, %r405, 1506887872;
	sub.s32 	%r411, 1615554380, %r13;
	and.b32  	%r412, %r411, 2079550178;
	or.b32  	%r413, %r410, %r412;
	shf.l.wrap.b32 	%r414, %r408, %r408, 5;
	add.s32 	%r415, %r414, %r413;
	add.s32 	%r416, %r415, %r31;
	add.s32 	%r417, %r416, -214083945;
	shf.l.wrap.b32 	%r418, %r405, %r405, 30;
	and.b32  	%r419, %r408, %r418;
	and.b32  	%r420, %r409, 1506887872;
	or.b32  	%r421, %r419, %r420;
	shf.l.wrap.b32 	%r422, %r417, %r417, 5;
	add.s32 	%r423, %r422, %r421;
	add.s32 	%r424, %r423, %r40;
	add.s32 	%r425, %r424, -696916869;
	shf.l.wrap.b32 	%r426, %r408, %r408, 30;
	and.b32  	%r427, %r417, %r426;
	not.b32 	%r428, %r417;
	and.b32  	%r429, %r418, %r428;
	or.b32  	%r430, %r427, %r429;
	shf.l.wrap.b32 	%r431, %r425, %r425, 5;
	add.s32 	%r432, %r431, %r430;
	add.s32 	%r433, %r432, %r49;
	add.s32 	%r434, %r433, -1269579175;
	shf.l.wrap.b32 	%r435, %r417, %r417, 30;
	and.b32  	%r436, %r425, %r435;
	not.b32 	%r437, %r425;
	and.b32  	%r438, %r426, %r437;
	or.b32  	%r439, %r436, %r438;
	shf.l.wrap.b32 	%r440, %r434, %r434, 5;
	add.s32 	%r441, %r440, %r418;
	add.s32 	%r442, %r441, %r439;
	add.s32 	%r443, %r442, %r58;
	add.s32 	%r444, %r443, 1518500249;
	shf.l.wrap.b32 	%r445, %r425, %r425, 30;
	and.b32  	%r446, %r434, %r445;
	not.b32 	%r447, %r434;
	and.b32  	%r448, %r435, %r447;
	or.b32  	%r449, %r446, %r448;
	shf.l.wrap.b32 	%r450, %r444, %r444, 5;
	add.s32 	%r451, %r450, %r426;
	add.s32 	%r452, %r451, %r449;
	add.s32 	%r453, %r452, %r67;
	add.s32 	%r454, %r453, 1518500249;
	shf.l.wrap.b32 	%r455, %r434, %r434, 30;
	and.b32  	%r456, %r444, %r455;
	not.b32 	%r457, %r444;
	and.b32  	%r458, %r445, %r457;
	or.b32  	%r459, %r456, %r458;
	shf.l.wrap.b32 	%r460, %r454, %r454, 5;
	add.s32 	%r461, %r460, %r435;
	add.s32 	%r462, %r461, %r459;
	add.s32 	%r463, %r462, %r76;
	add.s32 	%r464, %r463, 1518500249;
	shf.l.wrap.b32 	%r465, %r444, %r444, 30;
	and.b32  	%r466, %r454, %r465;
	not.b32 	%r467, %r454;
	and.b32  	%r468, %r455, %r467;
	or.b32  	%r469, %r466, %r468;
	shf.l.wrap.b32 	%r470, %r464, %r464, 5;
	add.s32 	%r471, %r470, %r445;
	add.s32 	%r472, %r471, %r469;
	add.s32 	%r473, %r472, %r85;
	add.s32 	%r474, %r473, 1518500249;
	shf.l.wrap.b32 	%r475, %r454, %r454, 30;
	and.b32  	%r476, %r464, %r475;
	not.b32 	%r477, %r464;
	and.b32  	%r478, %r465, %r477;
	or.b32  	%r479, %r476, %r478;
	shf.l.wrap.b32 	%r480, %r474, %r474, 5;
	add.s32 	%r481, %r480, %r455;
	add.s32 	%r482, %r481, %r479;
	add.s32 	%r483, %r482, %r94;
	add.s32 	%r484, %r483, 1518500249;
	shf.l.wrap.b32 	%r485, %r464, %r464, 30;
	and.b32  	%r486, %r474, %r485;
	not.b32 	%r487, %r474;
	and.b32  	%r488, %r475, %r487;
	or.b32  	%r489, %r486, %r488;
	shf.l.wrap.b32 	%r490, %r484, %r484, 5;
	add.s32 	%r491, %r490, %r465;
	add.s32 	%r492, %r491, %r489;
	add.s32 	%r493, %r492, %r103;
	add.s32 	%r494, %r493, 1518500249;
	shf.l.wrap.b32 	%r495, %r474, %r474, 30;
	and.b32  	%r496, %r484, %r495;
	not.b32 	%r497, %r484;
	and.b32  	%r498, %r485, %r497;
	or.b32  	%r499, %r496, %r498;
	shf.l.wrap.b32 	%r500, %r494, %r494, 5;
	add.s32 	%r501, %r500, %r475;
	add.s32 	%r502, %r501, %r499;
	add.s32 	%r503, %r502, %r112;
	add.s32 	%r504, %r503, 1518500249;
	shf.l.wrap.b32 	%r505, %r484, %r484, 30;
	and.b32  	%r506, %r494, %r505;
	not.b32 	%r507, %r494;
	and.b32  	%r508, %r495, %r507;
	or.b32  	%r509, %r506, %r508;
	shf.l.wrap.b32 	%r510, %r504, %r504, 5;
	add.s32 	%r511, %r510, %r485;
	add.s32 	%r512, %r511, %r509;
	add.s32 	%r513, %r512, %r121;
	add.s32 	%r514, %r513, 1518500249;
	shf.l.wrap.b32 	%r515, %r494, %r494, 30;
	and.b32  	%r516, %r504, %r515;
	not.b32 	%r517, %r504;
	and.b32  	%r518, %r505, %r517;
	or.b32  	%r519, %r516, %r518;
	shf.l.wrap.b32 	%r520, %r514, %r514, 5;
	add.s32 	%r521, %r520, %r495;
	add.s32 	%r522, %r521, %r519;
	add.s32 	%r523, %r522, %r130;
	add.s32 	%r524, %r523, 1518500249;
	shf.l.wrap.b32 	%r525, %r504, %r504, 30;
	and.b32  	%r526, %r514, %r525;
	not.b32 	%r527, %r514;
	and.b32  	%r528, %r515, %r527;
	or.b32  	%r529, %r526, %r528;
	shf.l.wrap.b32 	%r530, %r524, %r524, 5;
	add.s32 	%r531, %r530, %r505;
	add.s32 	%r532, %r531, %r529;
	add.s32 	%r533, %r532, %r139;
	add.s32 	%r534, %r533, 1518500249;
	shf.l.wrap.b32 	%r535, %r514, %r514, 30;
	and.b32  	%r536, %r524, %r535;
	not.b32 	%r537, %r524;
	and.b32  	%r538, %r525, %r537;
	or.b32  	%r539, %r536, %r538;
	shf.l.wrap.b32 	%r540, %r534, %r534, 5;
	add.s32 	%r541, %r540, %r515;
	add.s32 	%r542, %r541, %r539;
	add.s32 	%r543, %r542, %r148;
	add.s32 	%r544, %r543, 1518500249;
	shf.l.wrap.b32 	%r545, %r524, %r524, 30;
	and.b32  	%r546, %r534, %r545;
	not.b32 	%r547, %r534;
	and.b32  	%r548, %r535, %r547;
	or.b32  	%r549, %r546, %r548;
	shf.l.wrap.b32 	%r550, %r544, %r544, 5;
	add.s32 	%r551, %r550, %r525;
	add.s32 	%r552, %r551, %r549;
	add.s32 	%r553, %r552, %r152;
	add.s32 	%r554, %r553, 1518500249;
	shf.l.wrap.b32 	%r555, %r534, %r534, 30;
	and.b32  	%r556, %r544, %r555;
	not.b32 	%r557, %r544;
	and.b32  	%r558, %r545, %r557;
	or.b32  	%r559, %r556, %r558;
	shf.l.wrap.b32 	%r560, %r554, %r554, 5;
	add.s32 	%r561, %r560, %r535;
	add.s32 	%r562, %r561, %r559;
	add.s32 	%r563, %r562, %r156;
	add.s32 	%r564, %r563, 1518500249;
	shf.l.wrap.b32 	%r565, %r544, %r544, 30;
	and.b32  	%r566, %r554, %r565;
	not.b32 	%r567, %r554;
	and.b32  	%r568, %r555, %r567;
	or.b32  	%r569, %r566, %r568;
	shf.l.wrap.b32 	%r570, %r564, %r564, 5;
	add.s32 	%r571, %r570, %r545;
	add.s32 	%r572, %r571, %r569;
	add.s32 	%r573, %r572, %r160;
	add.s32 	%r574, %r573, 1518500249;
	shf.l.wrap.b32 	%r575, %r554, %r554, 30;
	and.b32  	%r576, %r564, %r575;
	not.b32 	%r577, %r564;
	and.b32  	%r578, %r565, %r577;
	or.b32  	%r579, %r576, %r578;
	shf.l.wrap.b32 	%r580, %r574, %r574, 5;
	add.s32 	%r581, %r580, %r555;
	add.s32 	%r582, %r581, %r579;
	add.s32 	%r583, %r582, %r164;
	add.s32 	%r584, %r583, 1518500249;
	shf.l.wrap.b32 	%r585, %r564, %r564, 30;
	xor.b32  	%r586, %r585, %r575;
	xor.b32  	%r587, %r586, %r574;
	shf.l.wrap.b32 	%r588, %r584, %r584, 5;
	add.s32 	%r589, %r588, %r565;
	add.s32 	%r590, %r589, %r587;
	add.s32 	%r591, %r590, %r168;
	add.s32 	%r592, %r591, 1859775393;
	shf.l.wrap.b32 	%r593, %r574, %r574, 30;
	xor.b32  	%r594, %r593, %r585;
	xor.b32  	%r595, %r594, %r584;
	shf.l.wrap.b32 	%r596, %r592, %r592, 5;
	add.s32 	%r597, %r596, %r575;
	add.s32 	%r598, %r597, %r595;
	add.s32 	%r599, %r598, %r172;
	add.s32 	%r600, %r599, 1859775393;
	shf.l.wrap.b32 	%r601, %r584, %r584, 30;
	xor.b32  	%r602, %r601, %r593;
	xor.b32  	%r603, %r602, %r592;
	shf.l.wrap.b32 	%r604, %r600, %r600, 5;
	add.s32 	%r605, %r604, %r585;
	add.s32 	%r606, %r605, %r603;
	add.s32 	%r607, %r606, %r176;
	add.s32 	%r608, %r607, 1859775393;
	shf.l.wrap.b32 	%r609, %r592, %r592, 30;
	xor.b32  	%r610, %r609, %r601;
	xor.b32  	%r611, %r610, %r600;
	shf.l.wrap.b32 	%r612, %r608, %r608, 5;
	add.s32 	%r613, %r612, %r593;
	add.s32 	%r614, %r613, %r611;
	add.s32 	%r615, %r614, %r180;
	add.s32 	%r616, %r615, 1859775393;
	shf.l.wrap.b32 	%r617, %r600, %r600, 30;
	xor.b32  	%r618, %r617, %r609;
	xor.b32  	%r619, %r618, %r608;
	shf.l.wrap.b32 	%r620, %r616, %r616, 5;
	add.s32 	%r621, %r620, %r601;
	add.s32 	%r622, %r621, %r619;
	add.s32 	%r623, %r622, %r184;
	add.s32 	%r624, %r623, 1859775393;
	shf.l.wrap.b32 	%r625, %r608, %r608, 30;
	xor.b32  	%r626, %r625, %r617;
	xor.b32  	%r627, %r626, %r616;
	shf.l.wrap.b32 	%r628, %r624, %r624, 5;
	add.s32 	%r629, %r628, %r609;
	add.s32 	%r630, %r629, %r627;
	add.s32 	%r631, %r630, %r188;
	add.s32 	%r632, %r631, 1859775393;
	shf.l.wrap.b32 	%r633, %r616, %r616, 30;
	xor.b32  	%r634, %r633, %r625;
	xor.b32  	%r635, %r634, %r624;
	shf.l.wrap.b32 	%r636, %r632, %r632, 5;
	add.s32 	%r637, %r636, %r617;
	add.s32 	%r638, %r637, %r635;
	add.s32 	%r639, %r638, %r192;
	add.s32 	%r640, %r639, 1859775393;
	shf.l.wrap.b32 	%r641, %r624, %r624, 30;
	xor.b32  	%r642, %r641, %r633;
	xor.b32  	%r643, %r642, %r632;
	shf.l.wrap.b32 	%r644, %r640, %r640, 5;
	add.s32 	%r645, %r644, %r625;
	add.s32 	%r646, %r645, %r643;
	add.s32 	%r647, %r646, %r196;
	add.s32 	%r648, %r647, 1859775393;
	shf.l.wrap.b32 	%r649, %r632, %r632, 30;
	xor.b32  	%r650, %r649, %r641;
	xor.b32  	%r651, %r650, %r640;
	shf.l.wrap.b32 	%r652, %r648, %r648, 5;
	add.s32 	%r653, %r652, %r633;
	add.s32 	%r654, %r653, %r651;
	add.s32 	%r655, %r654, %r200;
	add.s32 	%r656, %r655, 1859775393;
	shf.l.wrap.b32 	%r657, %r640, %r640, 30;
	xor.b32  	%r658, %r657, %r649;
	xor.b32  	%r659, %r658, %r648;
	shf.l.wrap.b32 	%r660, %r656, %r656, 5;
	add.s32 	%r661, %r660, %r641;
	add.s32 	%r662, %r661, %r659;
	add.s32 	%r663, %r662, %r204;
	add.s32 	%r664, %r663, 1859775393;
	shf.l.wrap.b32 	%r665, %r648, %r648, 30;
	xor.b32  	%r666, %r665, %r657;
	xor.b32  	%r667, %r666, %r656;
	shf.l.wrap.b32 	%r668, %r664, %r664, 5;
	add.s32 	%r669, %r668, %r649;
	add.s32 	%r670, %r669, %r667;
	add.s32 	%r671, %r670, %r208;
	add.s32 	%r672, %r671, 1859775393;
	shf.l.wrap.b32 	%r673, %r656, %r656, 30;
	xor.b32  	%r674, %r673, %r665;
	xor.b32  	%r675, %r674, %r664;
	shf.l.wrap.b32 	%r676, %r672, %r672, 5;
	add.s32 	%r677, %r676, %r657;
	add.s32 	%r678, %r677, %r675;
	add.s32 	%r679, %r678, %r212;
	add.s32 	%r680, %r679, 1859775393;
	shf.l.wrap.b32 	%r681, %r664, %r664, 30;
	xor.b32  	%r682, %r681, %r673;
	xor.b32  	%r683, %r682, %r672;
	shf.l.wrap.b32 	%r684, %r680, %r680, 5;
	add.s32 	%r685, %r684, %r665;
	add.s32 	%r686, %r685, %r683;
	add.s32 	%r687, %r686, %r216;
	add.s32 	%r688, %r687, 1859775393;
	shf.l.wrap.b32 	%r689, %r672, %r672, 30;
	xor.b32  	%r690, %r689, %r681;
	xor.b32  	%r691, %r690, %r680;
	shf.l.wrap.b32 	%r692, %r688, %r688, 5;
	add.s32 	%r693, %r692, %r673;
	add.s32 	%r694, %r693, %r691;
	add.s32 	%r695, %r694, %r220;
	add.s32 	%r696, %r695, 1859775393;
	shf.l.wrap.b32 	%r697, %r680, %r680, 30;
	xor.b32  	%r698, %r697, %r689;
	xor.b32  	%r699, %r698, %r688;
	shf.l.wrap.b32 	%r700, %r696, %r696, 5;
	add.s32 	%r701, %r700, %r681;
	add.s32 	%r702, %r701, %r699;
	add.s32 	%r703, %r702, %r224;
	add.s32 	%r704, %r703, 1859775393;
	shf.l.wrap.b32 	%r705, %r688, %r688, 30;
	xor.b32  	%r706, %r705, %r697;
	xor.b32  	%r707, %r706, %r696;
	shf.l.wrap.b32 	%r708, %r704, %r704, 5;
	add.s32 	%r709, %r708, %r689;
	add.s32 	%r710, %r709, %r707;
	add.s32 	%r711, %r710, %r228;
	add.s32 	%r712, %r711, 1859775393;
	shf.l.wrap.b32 	%r713, %r696, %r696, 30;
	xor.b32  	%r714, %r713, %r705;
	xor.b32  	%r715, %r714, %r704;
	shf.l.wrap.b32 	%r716, %r712, %r712, 5;
	add.s32 	%r717, %r716, %r697;
	add.s32 	%r718, %r717, %r715;
	add.s32 	%r719, %r718, %r232;
	add.s32 	%r720, %r719, 1859775393;
	shf.l.wrap.b32 	%r721, %r704, %r704, 30;
	xor.b32  	%r722, %r721, %r713;
	xor.b32  	%r723, %r722, %r712;
	shf.l.wrap.b32 	%r724, %r720, %r720, 5;
	add.s32 	%r725, %r724, %r705;
	add.s32 	%r726, %r725, %r723;
	add.s32 	%r727, %r726, %r236;
	add.s32 	%r728, %r727, 1859775393;
	shf.l.wrap.b32 	%r729, %r712, %r712, 30;
	xor.b32  	%r730, %r729, %r721;
	xor.b32  	%r731, %r730, %r720;
	shf.l.wrap.b32 	%r732, %r728, %r728, 5;
	add.s32 	%r733, %r732, %r713;
	add.s32 	%r734, %r733, %r731;
	add.s32 	%r735, %r734, %r240;
	add.s32 	%r736, %r735, 1859775393;
	shf.l.wrap.b32 	%r737, %r720, %r720, 30;
	xor.b32  	%r738, %r737, %r729;
	xor.b32  	%r739, %r738, %r728;
	shf.l.wrap.b32 	%r740, %r736, %r736, 5;
	add.s32 	%r741, %r740, %r721;
	add.s32 	%r742, %r741, %r739;
	add.s32 	%r743, %r742, %r244;
	add.s32 	%r744, %r743, 1859775393;
	shf.l.wrap.b32 	%r745, %r728, %r728, 30;
	or.b32  	%r746, %r745, %r737;
	and.b32  	%r747, %r736, %r746;
	and.b32  	%r748, %r745, %r737;
	or.b32  	%r749, %r747, %r748;
	shf.l.wrap.b32 	%r750, %r744, %r744, 5;
	add.s32 	%r751, %r750, %r729;
	add.s32 	%r752, %r751, %r749;
	add.s32 	%r753, %r752, %r248;
	add.s32 	%r754, %r753, -1894007588;
	shf.l.wrap.b32 	%r755, %r736, %r736, 30;
	or.b32  	%r756, %r755, %r745;
	and.b32  	%r757, %r744, %r756;
	and.b32  	%r758, %r755, %r745;
	or.b32  	%r759, %r757, %r758;
	shf.l.wrap.b32 	%r760, %r754, %r754, 5;
	add.s32 	%r761, %r760, %r737;
	add.s32 	%r762, %r761, %r759;
	add.s32 	%r763, %r762, %r252;
	add.s32 	%r764, %r763, -1894007588;
	shf.l.wrap.b32 	%r765, %r744, %r744, 30;
	or.b32  	%r766, %r765, %r755;
	and.b32  	%r767, %r754, %r766;
	and.b32  	%r768, %r765, %r755;
	or.b32  	%r769, %r767, %r768;
	shf.l.wrap.b32 	%r770, %r764, %r764, 5;
	add.s32 	%r771, %r770, %r745;
	add.s32 	%r772, %r771, %r769;
	add.s32 	%r773, %r772, %r256;
	add.s32 	%r774, %r773, -1894007588;
	shf.l.wrap.b32 	%r775, %r754, %r754, 30;
	or.b32  	%r776, %r775, %r765;
	and.b32  	%r777, %r764, %r776;
	and.b32  	%r778, %r775, %r765;
	or.b32  	%r779, %r777, %r778;
	shf.l.wrap.b32 	%r780, %r774, %r774, 5;
	add.s32 	%r781, %r780, %r755;
	add.s32 	%r782, %r781, %r779;
	add.s32 	%r783, %r782, %r260;
	add.s32 	%r784, %r783, -1894007588;
	shf.l.wrap.b32 	%r785, %r764, %r764, 30;
	or.b32  	%r786, %r785, %r775;
	and.b32  	%r787, %r774, %r786;
	and.b32  	%r788, %r785, %r775;
	or.b32  	%r789, %r787, %r788;
	shf.l.wrap.b32 	%r790, %r784, %r784, 5;
	add.s32 	%r791, %r790, %r765;
	add.s32 	%r792, %r791, %r789;
	add.s32 	%r793, %r792, %r264;
	add.s32 	%r794, %r793, -1894007588;
	shf.l.wrap.b32 	%r795, %r774, %r774, 30;
	or.b32  	%r796, %r795, %r785;
	and.b32  	%r797, %r784, %r796;
	and.b32  	%r798, %r795, %r785;
	or.b32  	%r799, %r797, %r798;
	shf.l.wrap.b32 	%r800, %r794, %r794, 5;
	add.s32 	%r801, %r800, %r775;
	add.s32 	%r802, %r801, %r799;
	add.s32 	%r803, %r802, %r268;
	add.s32 	%r804, %r803, -1894007588;
	shf.l.wrap.b32 	%r805, %r784, %r784, 30;
	or.b32  	%r806, %r805, %r795;
	and.b32  	%r807, %r794, %r806;
	and.b32  	%r808, %r805, %r795;
	or.b32  	%r809, %r807, %r808;
	shf.l.wrap.b32 	%r810, %r804, %r804, 5;
	add.s32 	%r811, %r810, %r785;
	add.s32 	%r812, %r811, %r809;
	add.s32 	%r813, %r812, %r272;
	add.s32 	%r814, %r813, -1894007588;
	shf.l.wrap.b32 	%r815, %r794, %r794, 30;
	or.b32  	%r816, %r815, %r805;
	and.b32  	%r817, %r804, %r816;
	and.b32  	%r818, %r815, %r805;
	or.b32  	%r819, %r817, %r818;
	shf.l.wrap.b32 	%r820, %r814, %r814, 5;
	add.s32 	%r821, %r820, %r795;
	add.s32 	%r822, %r821, %r819;
	add.s32 	%r823, %r822, %r276;
	add.s32 	%r824, %r823, -1894007588;
	shf.l.wrap.b32 	%r825, %r804, %r804, 30;
	or.b32  	%r826, %r825, %r815;
	and.b32  	%r827, %r814, %r826;
	and.b32  	%r828, %r825, %r815;
	or.b32  	%r829, %r827, %r828;
	shf.l.wrap.b32 	%r830, %r824, %r824, 5;
	add.s32 	%r831, %r830, %r805;
	add.s32 	%r832, %r831, %r829;
	add.s32 	%r833, %r832, %r280;
	add.s32 	%r834, %r833, -1894007588;
	shf.l.wrap.b32 	%r835, %r814, %r814, 30;
	or.b32  	%r836, %r835, %r825;
	and.b32  	%r837, %r824, %r836;
	and.b32  	%r838, %r835, %r825;
	or.b32  	%r839, %r837, %r838;
	shf.l.wrap.b32 	%r840, %r834, %r834, 5;
	add.s32 	%r841, %r840, %r815;
	add.s32 	%r842, %r841, %r839;
	add.s32 	%r843, %r842, %r284;
	add.s32 	%r844, %r843, -1894007588;
	shf.l.wrap.b32 	%r845, %r824, %r824, 30;
	or.b32  	%r846, %r845, %r835;
	and.b32  	%r847, %r834, %r846;
	and.b32  	%r848, %r845, %r835;
	or.b32  	%r849, %r847, %r848;
	shf.l.wrap.b32 	%r850, %r844, %r844, 5;
	add.s32 	%r851, %r850, %r825;
	add.s32 	%r852, %r851, %r849;
	add.s32 	%r853, %r852, %r288;
	add.s32 	%r854, %r853, -1894007588;
	shf.l.wrap.b32 	%r855, %r834, %r834, 30;
	or.b32  	%r856, %r855, %r845;
	and.b32  	%r857, %r844, %r856;
	and.b32  	%r858, %r855, %r845;
	or.b32  	%r859, %r857, %r858;
	shf.l.wrap.b32 	%r860, %r854, %r854, 5;
	add.s32 	%r861, %r860, %r835;
	add.s32 	%r862, %r861, %r859;
	add.s32 	%r863, %r862, %r292;
	add.s32 	%r864, %r863, -1894007588;
	shf.l.wrap.b32 	%r865, %r844, %r844, 30;
	or.b32  	%r866, %r865, %r855;
	and.b32  	%r867, %r854, %r866;
	and.b32  	%r868, %r865, %r855;
	or.b32  	%r869, %r867, %r868;
	shf.l.wrap.b32 	%r870, %r864, %r864, 5;
	add.s32 	%r871, %r870, %r845;
	add.s32 	%r872, %r871, %r869;
	add.s32 	%r873, %r872, %r296;
	add.s32 	%r874, %r873, -1894007588;
	shf.l.wrap.b32 	%r875, %r854, %r854, 30;
	or.b32  	%r876, %r875, %r865;
	and.b32  	%r877, %r864, %r876;
	and.b32  	%r878, %r875, %r865;
	or.b32  	%r879, %r877, %r878;
	shf.l.wrap.b32 	%r880, %r874, %r874, 5;
	add.s32 	%r881, %r880, %r855;
	add.s32 	%r882, %r881, %r879;
	add.s32 	%r883, %r882, %r300;
	add.s32 	%r884, %r883, -1894007588;
	shf.l.wrap.b32 	%r885, %r864, %r864, 30;
	or.b32  	%r886, %r885, %r875;
	and.b32  	%r887, %r874, %r886;
	and.b32  	%r888, %r885, %r875;
	or.b32  	%r889, %r887, %r888;
	shf.l.wrap.b32 	%r890, %r884, %r884, 5;
	add.s32 	%r891, %r890, %r865;
	add.s32 	%r892, %r891, %r889;
	add.s32 	%r893, %r892, %r304;
	add.s32 	%r894, %r893, -1894007588;
	shf.l.wrap.b32 	%r895, %r874, %r874, 30;
	or.b32  	%r896, %r895, %r885;
	and.b32  	%r897, %r884, %r896;
	and.b32  	%r898, %r895, %r885;
	or.b32  	%r899, %r897, %r898;
	shf.l.wrap.b32 	%r900, %r894, %r894, 5;
	add.s32 	%r901, %r900, %r875;
	add.s32 	%r902, %r901, %r899;
	add.s32 	%r903, %r902, %r308;
	add.s32 	%r904, %r903, -1894007588;
	shf.l.wrap.b32 	%r905, %r884, %r884, 30;
	or.b32  	%r906, %r905, %r895;
	and.b32  	%r907, %r894, %r906;
	and.b32  	%r908, %r905, %r895;
	or.b32  	%r909, %r907, %r908;
	shf.l.wrap.b32 	%r910, %r904, %r904, 5;
	add.s32 	%r911, %r910, %r885;
	add.s32 	%r912, %r911, %r909;
	add.s32 	%r913, %r912, %r312;
	add.s32 	%r914, %r913, -1894007588;
	shf.l.wrap.b32 	%r915, %r894, %r894, 30;
	or.b32  	%r916, %r915, %r905;
	and.b32  	%r917, %r904, %r916;
	and.b32  	%r918, %r915, %r905;
	or.b32  	%r919, %r917, %r918;
	shf.l.wrap.b32 	%r920, %r914, %r914, 5;
	add.s32 	%r921, %r920, %r895;
	add.s32 	%r922, %r921, %r919;
	add.s32 	%r923, %r922, %r316;
	add.s32 	%r924, %r923, -1894007588;
	shf.l.wrap.b32 	%r925, %r904, %r904, 30;
	or.b32  	%r926, %r925, %r915;
	and.b32  	%r927, %r914, %r926;
	and.b32  	%r928, %r925, %r915;
	or.b32  	%r929, %r927, %r928;
	shf.l.wrap.b32 	%r930, %r924, %r924, 5;
	add.s32 	%r931, %r930, %r905;
	add.s32 	%r932, %r931, %r929;
	add.s32 	%r933, %r932, %r320;
	add.s32 	%r934, %r933, -1894007588;
	shf.l.wrap.b32 	%r935, %r914, %r914, 30;
	or.b32  	%r936, %r935, %r925;
	and.b32  	%r937, %r924, %r936;
	and.b32  	%r938, %r935, %r925;
	or.b32  	%r939, %r937, %r938;
	shf.l.wrap.b32 	%r940, %r934, %r934, 5;
	add.s32 	%r941, %r940, %r915;
	add.s32 	%r942, %r941, %r939;
	add.s32 	%r943, %r942, %r324;
	add.s32 	%r944, %r943, -1894007588;
	shf.l.wrap.b32 	%r945, %r924, %r924, 30;
	xor.b32  	%r946, %r945, %r935;
	xor.b32  	%r947, %r946, %r934;
	shf.l.wrap.b32 	%r948, %r944, %r944, 5;
	add.s32 	%r949, %r948, %r925;
	add.s32 	%r950, %r949, %r947;
	add.s32 	%r951, %r950, %r328;
	add.s32 	%r952, %r951, -899497514;
	shf.l.wrap.b32 	%r953, %r934, %r934, 30;
	xor.b32  	%r954, %r953, %r945;
	xor.b32  	%r955, %r954, %r944;
	shf.l.wrap.b32 	%r956, %r952, %r952, 5;
	add.s32 	%r957, %r956, %r935;
	add.s32 	%r958, %r957, %r955;
	add.s32 	%r959, %r958, %r332;
	add.s32 	%r960, %r959, -899497514;
	shf.l.wrap.b32 	%r961, %r944, %r944, 30;
	xor.b32  	%r962, %r961, %r953;
	xor.b32  	%r963, %r962, %r952;
	shf.l.wrap.b32 	%r964, %r960, %r960, 5;
	add.s32 	%r965, %r964, %r945;
	add.s32 	%r966, %r965, %r963;
	add.s32 	%r967, %r966, %r336;
	add.s32 	%r968, %r967, -899497514;
	shf.l.wrap.b32 	%r969, %r952, %r952, 30;
	xor.b32  	%r970, %r969, %r961;
	xor.b32  	%r971, %r970, %r960;
	shf.l.wrap.b32 	%r972, %r968, %r968, 5;
	add.s32 	%r973, %r972, %r953;
	add.s32 	%r974, %r973, %r971;
	add.s32 	%r975, %r974, %r340;
	add.s32 	%r976, %r975, -899497514;
	shf.l.wrap.b32 	%r977, %r960, %r960, 30;
	xor.b32  	%r978, %r977, %r969;
	xor.b32  	%r979, %r978, %r968;
	shf.l.wrap.b32 	%r980, %r976, %r976, 5;
	add.s32 	%r981, %r980, %r961;
	add.s32 	%r982, %r981, %r979;
	add.s32 	%r983, %r982, %r344;
	add.s32 	%r984, %r983, -899497514;
	shf.l.wrap.b32 	%r985, %r968, %r968, 30;
	xor.b32  	%r986, %r985, %r977;
	xor.b32  	%r987, %r986, %r976;
	shf.l.wrap.b32 	%r988, %r984, %r984, 5;
	add.s32 	%r989, %r988, %r969;
	add.s32 	%r990, %r989, %r987;
	add.s32 	%r991, %r990, %r348;
	add.s32 	%r992, %r991, -899497514;
	shf.l.wrap.b32 	%r993, %r976, %r976, 30;
	xor.b32  	%r994, %r993, %r985;
	xor.b32  	%r995, %r994, %r984;
	shf.l.wrap.b32 	%r996, %r992, %r992, 5;
	add.s32 	%r997, %r996, %r977;
	add.s32 	%r998, %r997, %r995;
	add.s32 	%r999, %r998, %r352;
	add.s32 	%r1000, %r999, -899497514;
	shf.l.wrap.b32 	%r1001, %r984, %r984, 30;
	xor.b32  	%r1002, %r1001, %r993;
	xor.b32  	%r1003, %r1002, %r992;
	shf.l.wrap.b32 	%r1004, %r1000, %r1000, 5;
	add.s32 	%r1005, %r1004, %r985;
	add.s32 	%r1006, %r1005, %r1003;
	add.s32 	%r1007, %r1006, %r356;
	add.s32 	%r1008, %r1007, -899497514;
	shf.l.wrap.b32 	%r1009, %r992, %r992, 30;
	xor.b32  	%r1010, %r1009, %r1001;
	xor.b32  	%r1011, %r1010, %r1000;
	shf.l.wrap.b32 	%r1012, %r1008, %r1008, 5;
	add.s32 	%r1013, %r1012, %r993;
	add.s32 	%r1014, %r1013, %r1011;
	add.s32 	%r1015, %r1014, %r360;
	add.s32 	%r1016, %r1015, -899497514;
	shf.l.wrap.b32 	%r1017, %r1000, %r1000, 30;
	xor.b32  	%r1018, %r1017, %r1009;
	xor.b32  	%r1019, %r1018, %r1008;
	shf.l.wrap.b32 	%r1020, %r1016, %r1016, 5;
	add.s32 	%r1021, %r1020, %r1001;
	add.s32 	%r1022, %r1021, %r1019;
	add.s32 	%r1023, %r1022, %r364;
	add.s32 	%r1024, %r1023, -899497514;
	shf.l.wrap.b32 	%r1025, %r1008, %r1008, 30;
	xor.b32  	%r1026, %r1025, %r1017;
	xor.b32  	%r1027, %r1026, %r1016;
	shf.l.wrap.b32 	%r1028, %r1024, %r1024, 5;
	add.s32 	%r1029, %r1028, %r1009;
	add.s32 	%r1030, %r1029, %r1027;
	add.s32 	%r1031, %r1030, %r368;
	add.s32 	%r1032, %r1031, -899497514;
	shf.l.wrap.b32 	%r1033, %r1016, %r1016, 30;
	xor.b32  	%r1034, %r1033, %r1025;
	xor.b32  	%r1035, %r1034, %r1024;
	shf.l.wrap.b32 	%r1036, %r1032, %r1032, 5;
	add.s32 	%r1037, %r1036, %r1017;
	add.s32 	%r1038, %r1037, %r1035;
	add.s32 	%r1039, %r1038, %r372;
	add.s32 	%r1040, %r1039, -899497514;
	shf.l.wrap.b32 	%r1041, %r1024, %r1024, 30;
	xor.b32  	%r1042, %r1041, %r1033;
	xor.b32  	%r1043, %r1042, %r1032;
	shf.l.wrap.b32 	%r1044, %r1040, %r1040, 5;
	add.s32 	%r1045, %r1044, %r1025;
	add.s32 	%r1046, %r1045, %r1043;
	add.s32 	%r1047, %r1046, %r376;
	add.s32 	%r1048, %r1047, -899497514;
	shf.l.wrap.b32 	%r1049, %r1032, %r1032, 30;
	xor.b32  	%r1050, %r1049, %r1041;
	xor.b32  	%r1051, %r1050, %r1040;
	shf.l.wrap.b32 	%r1052, %r1048, %r1048, 5;
	add.s32 	%r1053, %r1052, %r1033;
	add.s32 	%r1054, %r1053, %r1051;
	add.s32 	%r1055, %r1054, %r380;
	add.s32 	%r1056, %r1055, -899497514;
	shf.l.wrap.b32 	%r1057, %r1040, %r1040, 30;
	xor.b32  	%r1058, %r1057, %r1049;
	xor.b32  	%r1059, %r1058, %r1048;
	shf.l.wrap.b32 	%r1060, %r1056, %r1056, 5;
	add.s32 	%r1061, %r1060, %r1041;
	add.s32 	%r1062, %r1061, %r1059;
	add.s32 	%r1063, %r1062, %r384;
	add.s32 	%r1064, %r1063, -899497514;
	shf.l.wrap.b32 	%r1065, %r1048, %r1048, 30;
	xor.b32  	%r1066, %r1065, %r1057;
	xor.b32  	%r1067, %r1066, %r1056;
	shf.l.wrap.b32 	%r1068, %r1064, %r1064, 5;
	add.s32 	%r1069, %r1068, %r1049;
	add.s32 	%r1070, %r1069, %r1067;
	add.s32 	%r1071, %r1070, %r388;
	add.s32 	%r1072, %r1071, -899497514;
	shf.l.wrap.b32 	%r1073, %r1056, %r1056, 30;
	xor.b32  	%r1074, %r1073, %r1065;
	xor.b32  	%r1075, %r1074, %r1064;
	shf.l.wrap.b32 	%r1076, %r1072, %r1072, 5;
	add.s32 	%r1077, %r1076, %r1057;
	add.s32 	%r1078, %r1077, %r1075;
	add.s32 	%r1079, %r1078, %r392;
	add.s32 	%r1080, %r1079, -899497514;
	shf.l.wrap.b32 	%r1081, %r1064, %r1064, 30;
	xor.b32  	%r1082, %r1081, %r1073;
	xor.b32  	%r1083, %r1082, %r1072;
	shf.l.wrap.b32 	%r1084, %r1080, %r1080, 5;
	add.s32 	%r1085, %r1084, %r1065;
	add.s32 	%r1086, %r1085, %r1083;
	add.s32 	%r1087, %r1086, %r396;
	add.s32 	%r1088, %r1087, -899497514;
	shf.l.wrap.b32 	%r1089, %r1072, %r1072, 30;
	xor.b32  	%r1090, %r1089, %r1081;
	xor.b32  	%r1091, %r1090, %r1080;
	shf.l.wrap.b32 	%r1092, %r1088, %r1088, 5;
	add.s32 	%r1093, %r1092, %r1073;
	add.s32 	%r1094, %r1093, %r1091;
	add.s32 	%r1095, %r1094, %r400;
	add.s32 	%r1096, %r1095, -899497514;
	shf.l.wrap.b32 	%r1097, %r1080, %r1080, 30;
	xor.b32  	%r1098, %r1097, %r1089;
	xor.b32  	%r1099, %r1098, %r1088;
	shf.l.wrap.b32 	%r1100, %r1096, %r1096, 5;
	add.s32 	%r1101, %r1100, %r1081;
	add.s32 	%r1102, %r1101, %r1099;
	add.s32 	%r1103, %r1102, %r404;
	shf.l.wrap.b32 	%r1104, %r1088, %r1088, 30;
	add.s32 	%r1105, %r1103, 833086679;
	add.s32 	%r1106, %r1095, -1171231393;
	add.s32 	%r1107, %r1104, -1732584194;
	add.s32 	%r1108, %r1097, 271733878;
	add.s32 	%r1109, %r1089, -1009589776;
	shr.u32 	%r1110, %r1105, 24;
	st.global.u8 	[%rd9], %r1110;
	shr.u32 	%r1111, %r1105, 16;
	st.global.u8 	[%rd9+1], %r1111;
	shr.u32 	%r1112, %r1105, 8;
	st.global.u8 	[%rd9+2], %r1112;
	st.global.u8 	[%rd9+3], %r1105;
	shr.u32 	%r1113, %r1106, 24;
	st.global.u8 	[%rd9+4], %r1113;
	shr.u32 	%r1114, %r1106, 16;
	st.global.u8 	[%rd9+5], %r1114;
	shr.u32 	%r1115, %r1106, 8;
	st.global.u8 	[%rd9+6], %r1115;
	st.global.u8 	[%rd9+7], %r1106;
	shr.u32 	%r1116, %r1107, 24;
	st.global.u8 	[%rd9+8], %r1116;
	shr.u32 	%r1117, %r1107, 16;
	st.global.u8 	[%rd9+9], %r1117;
	shr.u32 	%r1118, %r1107, 8;
	st.global.u8 	[%rd9+10], %r1118;
	st.global.u8 	[%rd9+11], %r1107;
	shr.u32 	%r1119, %r1108, 24;
	st.global.u8 	[%rd9+12], %r1119;
	shr.u32 	%r1120, %r1108, 16;
	st.global.u8 	[%rd9+13], %r1120;
	shr.u32 	%r1121, %r1108, 8;
	st.global.u8 	[%rd9+14], %r1121;
	st.global.u8 	[%rd9+15], %r1108;
	shr.u32 	%r1122, %r1109, 24;
	st.global.u8 	[%rd9+16], %r1122;
	shr.u32 	%r1123, %r1109, 16;
	st.global.u8 	[%rd9+17], %r1123;
	shr.u32 	%r1124, %r1109, 8;
	st.global.u8 	[%rd9+18], %r1124;
	st.global.u8 	[%rd9+19], %r1109;
$L__BB25_2:
	ret;

}
	// .globl	_Z11sha1_kernelILi26EEvPKhPhm
.visible .entry _Z11sha1_kernelILi26EEvPKhPhm(
	.param .u64 .ptr .align 1 _Z11sha1_kernelILi26EEvPKhPhm_param_0,
	.param .u64 .ptr .align 1 _Z11sha1_kernelILi26EEvPKhPhm_param_1,
	.param .u64 _Z11sha1_kernelILi26EEvPKhPhm_param_2
)
{
	.reg .pred 	%p<2>;
	.reg .b16 	%rs<17>;
	.reg .b32 	%r<1125>;
	.reg .b64 	%rd<10>;

	ld.param.u64 	%rd2, [_Z11sha1_kernelILi26EEvPKhPhm_param_0];
	ld.param.u64 	%rd3, [_Z11sha1_kernelILi26EEvPKhPhm_param_1];
	ld.param.u64 	%rd4, [_Z11sha1_kernelILi26EEvPKhPhm_param_2];
	mov.u32 	%r1, %ctaid.x;
	mov.u32 	%r2, %ntid.x;
	mov.u32 	%r3, %tid.x;
	mad.lo.s32 	%r4, %r1, %r2, %r3;
	cvt.u64.u32 	%rd1, %r4;
	setp.le.u64 	%p1, %rd4, %rd1;
	@%p1 bra 	$L__BB26_2;
	cvta.to.global.u64 	%rd5, %rd3;
	cvta.to.global.u64 	%rd6, %rd2;
	shl.b64 	%rd7, %rd1, 6;
	add.s64 	%rd8, %rd6, %rd7;
	mad.lo.s64 	%rd9, %rd1, 20, %rd5;
	ld.global.u8 	%r5, [%rd8];
	shl.b32 	%r6, %r5, 24;
	ld.global.u8 	%r7, [%rd8+1];
	shl.b32 	%r8, %r7, 16;
	or.b32  	%r9, %r8, %r6;
	ld.global.u8 	%rs1, [%rd8+2];
	mul.wide.u16 	%r10, %rs1, 256;
	or.b32  	%r11, %r9, %r10;
	ld.global.u8 	%r12, [%rd8+3];
	or.b32  	%r13, %r11, %r12;
	ld.global.u8 	%r14, [%rd8+4];
	shl.b32 	%r15, %r14, 24;
	ld.global.u8 	%r16, [%rd8+5];
	shl.b32 	%r17, %r16, 16;
	or.b32  	%r18, %r17, %r15;
	ld.global.u8 	%rs2, [%rd8+6];
	mul.wide.u16 	%r19, %rs2, 256;
	or.b32  	%r20, %r18, %r19;
	ld.global.u8 	%r21, [%rd8+7];
	or.b32  	%r22, %r20, %r21;
	ld.global.u8 	%r23, [%rd8+8];
	shl.b32 	%r24, %r23, 24;
	ld.global.u8 	%r25, [%rd8+9];
	shl.b32 	%r26, %r25, 16;
	or.b32  	%r27, %r26, %r24;
	ld.global.u8 	%rs3, [%rd8+10];
	mul.wide.u16 	%r28, %rs3, 256;
	or.b32  	%r29, %r27, %r28;
	ld.global.u8 	%r30, [%rd8+11];
	or.b32  	%r31, %r29, %r30;
	ld.global.u8 	%r32, [%rd8+12];
	shl.b32 	%r33, %r32, 24;
	ld.global.u8 	%r34, [%rd8+13];
	shl.b32 	%r35, %r34, 16;
	or.b32  	%r36, %r35, %r33;
	ld.global.u8 	%rs4, [%rd8+14];
	mul.wide.u16 	%r37, %rs4, 256;
	or.b32  	%r38, %r36, %r37;
	ld.global.u8 	%r39, [%rd8+15];
	or.b32  	%r40, %r38, %r39;
	ld.global.u8 	%r41, [%rd8+16];
	shl.b32 	%r42, %r41, 24;
	ld.global.u8 	%r43, [%rd8+17];
	shl.b32 	%r44, %r43, 16;
	or.b32  	%r45, %r44, %r42;
	ld.global.u8 	%rs5, [%rd8+18];
	mul.wide.u16 	%r46, %rs5, 256;
	or.b32  	%r47, %r45, %r46;
	ld.global.u8 	%r48, [%rd8+19];
	or.b32  	%r49, %r47, %r48;
	ld.global.u8 	%r50, [%rd8+20];
	shl.b32 	%r51, %r50, 24;
	ld.global.u8 	%r52, [%rd8+21];
	shl.b32 	%r53, %r52, 16;
	or.b32  	%r54, %r53, %r51;
	ld.global.u8 	%rs6, [%rd8+22];
	mul.wide.u16 	%r55, %rs6, 256;
	or.b32  	%r56, %r54, %r55;
	ld.global.u8 	%r57, [%rd8+23];
	or.b32  	%r58, %r56, %r57;
	ld.global.u8 	%r59, [%rd8+24];
	shl.b32 	%r60, %r59, 24;
	ld.global.u8 	%r61, [%rd8+25];
	shl.b32 	%r62, %r61, 16;
	or.b32  	%r63, %r62, %r60;
	ld.global.u8 	%rs7, [%rd8+26];
	mul.wide.u16 	%r64, %rs7, 256;
	or.b32  	%r65, %r63, %r64;
	ld.global.u8 	%r66, [%rd8+27];
	or.b32  	%r67, %r65, %r66;
	ld.global.u8 	%r68, [%rd8+28];
	shl.b32 	%r69, %r68, 24;
	ld.global.u8 	%r70, [%rd8+29];
	shl.b32 	%r71, %r70, 16;
	or.b32  	%r72, %r71, %r69;
	ld.global.u8 	%rs8, [%rd8+30];
	mul.wide.u16 	%r73, %rs8, 256;
	or.b32  	%r74, %r72, %r73;
	ld.global.u8 	%r75, [%rd8+31];
	or.b32  	%r76, %r74, %r75;
	ld.global.u8 	%r77, [%rd8+32];
	shl.b32 	%r78, %r77, 24;
	ld.global.u8 	%r79, [%rd8+33];
	shl.b32 	%r80, %r79, 16;
	or.b32  	%r81, %r80, %r78;
	ld.global.u8 	%rs9, [%rd8+34];
	mul.wide.u16 	%r82, %rs9, 256;
	or.b32  	%r83, %r81, %r82;
	ld.global.u8 	%r84, [%rd8+35];
	or.b32  	%r85, %r83, %r84;
	ld.global.u8 	%r86, [%rd8+36];
	shl.b32 	%r87, %r86, 24;
	ld.global.u8 	%r88, [%rd8+37];
	shl.b32 	%r89, %r88, 16;
	or.b32  	%r90, %r89, %r87;
	ld.global.u8 	%rs10, [%rd8+38];
	mul.wide.u16 	%r91, %rs10, 256;
	or.b32  	%r92, %r90, %r91;
	ld.global.u8 	%r93, [%rd8+39];
	or.b32  	%r94, %r92, %r93;
	ld.global.u8 	%r95, [%rd8+40];
	shl.b32 	%r96, %r95, 24;
	ld.global.u8 	%r97, [%rd8+41];
	shl.b32 	%r98, %r97, 16;
	or.b32  	%r99, %r98, %r96;
	ld.global.u8 	%rs11, [%rd8+42];
	mul.wide.u16 	%r100, %rs11, 256;
	or.b32  	%r101, %r99, %r100;
	ld.global.u8 	%r102, [%rd8+43];
	or.b32  	%r103, %r101, %r102;
	ld.global.u8 	%r104, [%rd8+44];
	shl.b32 	%r105, %r104, 24;
	ld.global.u8 	%r106, [%rd8+45];
	shl.b32 	%r107, %r106, 16;
	or.b32  	%r108, %r107, %r105;
	ld.global.u8 	%rs12, [%rd8+46];
	mul.wide.u16 	%r109, %rs12, 256;
	or.b32  	%r110, %r108, %r109;
	ld.global.u8 	%r111, [%rd8+47];
	or.b32  	%r112, %r110, %r111;
	ld.global.u8 	%r113, [%rd8+48];
	shl.b32 	%r114, %r113, 24;
	ld.global.u8 	%r115, [%rd8+49];
	shl.b32 	%r116, %r115, 16;
	or.b32  	%r117, %r116, %r114;
	ld.global.u8 	%rs13, [%rd8+50];
	mul.wide.u16 	%r118, %rs13, 256;
	or.b32  	%r119, %r117, %r118;
	ld.global.u8 	%r120, [%rd8+51];
	or.b32  	%r121, %r119, %r120;
	ld.global.u8 	%r122, [%rd8+52];
	shl.b32 	%r123, %r122, 24;
	ld.global.u8 	%r124, [%rd8+53];
	shl.b32 	%r125, %r124, 16;
	or.b32  	%r126, %r125, %r123;
	ld.global.u8 	%rs14, [%rd8+54];
	mul.wide.u16 	%r127, %rs14, 256;
	or.b32  	%r128, %r126, %r127;
	ld.global.u8 	%r129, [%rd8+55];
	or.b32  	%r130, %r128, %r129;
	ld.global.u8 	%r131, [%rd8+56];
	shl.b32 	%r132, %r131, 24;
	ld.global.u8 	%r133, [%rd8+57];
	shl.b32 	%r134, %r133, 16;
	or.b32  	%r135, %r134, %r132;
	ld.global.u8 	%rs15, [%rd8+58];
	mul.wide.u16 	%r136, %rs15, 256;
	or.b32  	%r137, %r135, %r136;
	ld.global.u8 	%r138, [%rd8+59];
	or.b32  	%r139, %r137, %r138;
	ld.global.u8 	%r140, [%rd8+60];
	shl.b32 	%r141, %r140, 24;
	ld.global.u8 	%r142, [%rd8+61];
	shl.b32 	%r143, %r142, 16;
	or.b32  	%r144, %r143, %r141;
	ld.global.u8 	%rs16, [%rd8+62];
	mul.wide.u16 	%r145, %rs16, 256;
	or.b32  	%r146, %r144, %r145;
	ld.global.u8 	%r147, [%rd8+63];
	or.b32  	%r148, %r146, %r147;
	xor.b32  	%r149, %r85, %r130;
	xor.b32  	%r150, %r149, %r31;
	xor.b32  	%r151, %r150, %r13;
	shf.l.wrap.b32 	%r152, %r151, %r151, 1;
	xor.b32  	%r153, %r94, %r139;
	xor.b32  	%r154, %r153, %r40;
	xor.b32  	%r155, %r154, %r22;
	shf.l.wrap.b32 	%r156, %r155, %r155, 1;
	xor.b32  	%r157, %r103, %r148;
	xor.b32  	%r158, %r157, %r49;
	xor.b32  	%r159, %r158, %r31;
	shf.l.wrap.b32 	%r160, %r159, %r159, 1;
	xor.b32  	%r161, %r112, %r152;
	xor.b32  	%r162, %r161, %r58;
	xor.b32  	%r163, %r162, %r40;
	shf.l.wrap.b32 	%r164, %r163, %r163, 1;
	xor.b32  	%r165, %r121, %r156;
	xor.b32  	%r166, %r165, %r67;
	xor.b32  	%r167, %r166, %r49;
	shf.l.wrap.b32 	%r168, %r167, %r167, 1;
	xor.b32  	%r169, %r130, %r160;
	xor.b32  	%r170, %r169, %r76;
	xor.b32  	%r171, %r170, %r58;
	shf.l.wrap.b32 	%r172, %r171, %r171, 1;
	xor.b32  	%r173, %r139, %r164;
	xor.b32  	%r174, %r173, %r85;
	xor.b32  	%r175, %r174, %r67;
	shf.l.wrap.b32 	%r176, %r175, %r175, 1;
	xor.b32  	%r177, %r148, %r168;
	xor.b32  	%r178, %r177, %r94;
	xor.b32  	%r179, %r178, %r76;
	shf.l.wrap.b32 	%r180, %r179, %r179, 1;
	xor.b32  	%r181, %r152, %r172;
	xor.b32  	%r182, %r181, %r103;
	xor.b32  	%r183, %r182, %r85;
	shf.l.wrap.b32 	%r184, %r183, %r183, 1;
	xor.b32  	%r185, %r156, %r176;
	xor.b32  	%r186, %r185, %r112;
	xor.b32  	%r187, %r186, %r94;
	shf.l.wrap.b32 	%r188, %r187, %r187, 1;
	xor.b32  	%r189, %r160, %r180;
	xor.b32  	%r190, %r189, %r121;
	xor.b32  	%r191, %r190, %r103;
	shf.l.wrap.b32 	%r192, %r191, %r191, 1;
	xor.b32  	%r193, %r164, %r184;
	xor.b32  	%r194, %r193, %r130;
	xor.b32  	%r195, %r194, %r112;
	shf.l.wrap.b32 	%r196, %r195, %r195, 1;
	xor.b32  	%r197, %r168, %r188;
	xor.b32  	%r198, %r197, %r139;
	xor.b32  	%r199, %r198, %r121;
	shf.l.wrap.b32 	%r200, %r199, %r199, 1;
	xor.b32  	%r201, %r172, %r192;
	xor.b32  	%r202, %r201, %r148;
	xor.b32  	%r203, %r202, %r130;
	shf.l.wrap.b32 	%r204, %r203, %r203, 1;
	xor.b32  	%r205, %r176, %r196;
	xor.b32  	%r206, %r205, %r152;
	xor.b32  	%r207, %r206, %r139;
	shf.l.wrap.b32 	%r208, %r207, %r207, 1;
	xor.b32  	%r209, %r180, %r200;
	xor.b32  	%r210, %r209, %r156;
	xor.b32  	%r211, %r210, %r148;
	shf.l.wrap.b32 	%r212, %r211, %r211, 1;
	xor.b32  	%r213, %r184, %r204;
	xor.b32  	%r214, %r213, %r160;
	xor.b32  	%r215, %r214, %r152;
	shf.l.wrap.b32 	%r216, %r215, %r215, 1;
	xor.b32  	%r217, %r188, %r208;
	xor.b32  	%r218, %r217, %r164;
	xor.b32  	%r219, %r218, %r156;
	shf.l.wrap.b32 	%r220, %r219, %r219, 1;
	xor.b32  	%r221, %r192, %r212;
	xor.b32  	%r222, %r221, %r168;
	xor.b32  	%r223, %r222, %r160;
	shf.l.wrap.b32 	%r224, %r223, %r223, 1;
	xor.b32  	%r225, %r196, %r216;
	xor.b32  	%r226, %r225, %r172;
	xor.b32  	%r227, %r226, %r164;
	shf.l.wrap.b32 	%r228, %r227, %r227, 1;
	xor.b32  	%r229, %r200, %r220;
	xor.b32  	%r230, %r229, %r176;
	xor.b32  	%r231, %r230, %r168;
	shf.l.wrap.b32 	%r232, %r231, %r231, 1;
	xor.b32  	%r233, %r204, %r224;
	xor.b32  	%r234, %r233, %r180;
	xor.b32  	%r235, %r234, %r172;
	shf.l.wrap.b32 	%r236, %r235, %r235, 1;
	xor.b32  	%r237, %r208, %r228;
	xor.b32  	%r238, %r237, %r184;
	xor.b32  	%r239, %r238, %r176;
	shf.l.wrap.b32 	%r240, %r239, %r239, 1;
	xor.b32  	%r241, %r212, %r232;
	xor.b32  	%r242, %r241, %r188;
	xor.b32  	%r243, %r242, %r180;
	shf.l.wrap.b32 	%r244, %r243, %r243, 1;
	xor.b32  	%r245, %r216, %r236;
	xor.b32  	%r246, %r245, %r192;
	xor.b32  	%r247, %r246, %r184;
	shf.l.wrap.b32 	%r248, %r247, %r247, 1;
	xor.b32  	%r249, %r220, %r240;
	xor.b32  	%r250, %r249, %r196;
	xor.b32  	%r251, %r250, %r188;
	shf.l.wrap.b32 	%r252, %r251, %r251, 1;
	xor.b32  	%r253, %r224, %r244;
	xor.b32  	%r254, %r253, %r200;
	xor.b32  	%r255, %r254, %r192;
	shf.l.wrap.b32 	%r256, %r255, %r255, 1;
	xor.b32  	%r257, %r228, %r248;
	xor.b32  	%r258, %r257, %r204;
	xor.b32  	%r259, %r258, %r196;
	shf.l.wrap.b32 	%r260, %r259, %r259, 1;
	xor.b32  	%r261, %r232, %r252;
	xor.b32  	%r262, %r261, %r208;
	xor.b32  	%r263, %r262, %r200;
	shf.l.wrap.b32 	%r264, %r263, %r263, 1;
	xor.b32  	%r265, %r236, %r256;
	xor.b32  	%r266, %r265, %r212;
	xor.b32  	%r267, %r266, %r204;
	shf.l.wrap.b32 	%r268, %r267, %r267, 1;
	xor.b32  	%r269, %r240, %r260;
	xor.b32  	%r270, %r269, %r216;
	xor.b32  	%r271, %r270, %r208;
	shf.l.wrap.b32 	%r272, %r271, %r271, 1;
	xor.b32  	%r273, %r244, %r264;
	xor.b32  	%r274, %r273, %r220;
	xor.b32  	%r275, %r274, %r212;
	shf.l.wrap.b32 	%r276, %r275, %r275, 1;
	xor.b32  	%r277, %r248, %r268;
	xor.b32  	%r278, %r277, %r224;
	xor.b32  	%r279, %r278, %r216;
	shf.l.wrap.b32 	%r280, %r279, %r279, 1;
	xor.b32  	%r281, %r252, %r272;
	xor.b32  	%r282, %r281, %r228;
	xor.b32  	%r283, %r282, %r220;
	shf.l.wrap.b32 	%r284, %r283, %r283, 1;
	xor.b32  	%r285, %r256, %r276;
	xor.b32  	%r286, %r285, %r232;
	xor.b32  	%r287, %r286, %r224;
	shf.l.wrap.b32 	%r288, %r287, %r287, 1;
	xor.b32  	%r289, %r260, %r280;
	xor.b32  	%r290, %r289, %r236;
	xor.b32  	%r291, %r290, %r228;
	shf.l.wrap.b32 	%r292, %r291, %r291, 1;
	xor.b32  	%r293, %r264, %r284;
	xor.b32  	%r294, %r293, %r240;
	xor.b32  	%r295, %r294, %r232;
	shf.l.wrap.b32 	%r296, %r295, %r295, 1;
	xor.b32  	%r297, %r268, %r288;
	xor.b32  	%r298, %r297, %r244;
	xor.b32  	%r299, %r298, %r236;
	shf.l.wrap.b32 	%r300, %r299, %r299, 1;
	xor.b32  	%r301, %r272, %r292;
	xor.b32  	%r302, %r301, %r248;
	xor.b32  	%r303, %r302, %r240;
	shf.l.wrap.b32 	%r304, %r303, %r303, 1;
	xor.b32  	%r305, %r276, %r296;
	xor.b32  	%r306, %r305, %r252;
	xor.b32  	%r307, %r306, %r244;
	shf.l.wrap.b32 	%r308, %r307, %r307, 1;
	xor.b32  	%r309, %r280, %r300;
	xor.b32  	%r310, %r309, %r256;
	xor.b32  	%r311, %r310, %r248;
	shf.l.wrap.b32 	%r312, %r311, %r311, 1;
	xor.b32  	%r313, %r284, %r304;
	xor.b32  	%r314, %r313, %r260;
	xor.b32  	%r315, %r314, %r252;
	shf.l.wrap.b32 	%r316, %r315, %r315, 1;
	xor.b32  	%r317, %r288, %r308;
	xor.b32  	%r318, %r317, %r264;
	xor.b32  	%r319, %r318, %r256;
	shf.l.wrap.b32 	%r320, %r319, %r319, 1;
	xor.b32  	%r321, %r292, %r312;
	xor.b32  	%r322, %r321, %r268;
	xor.b32  	%r323, %r322, %r260;
	shf.l.wrap.b32 	%r324, %r323, %r323, 1;
	xor.b32  	%r325, %r296, %r316;
	xor.b32  	%r326, %r325, %r272;
	xor.b32  	%r327, %r326, %r264;
	shf.l.wrap.b32 	%r328, %r327, %r327, 1;
	xor.b32  	%r329, %r300, %r320;
	xor.b32  	%r330, %r329, %r276;
	xor.b32  	%r331, %r330, %r268;
	shf.l.wrap.b32 	%r332, %r331, %r331, 1;
	xor.b32  	%r333, %r304, %r324;
	xor.b32  	%r334, %r333, %r280;
	xor.b32  	%r335, %r334, %r272;
	shf.l.wrap.b32 	%r336, %r335, %r335, 1;
	xor.b32  	%r337, %r308, %r328;
	xor.b32  	%r338, %r337, %r284;
	xor.b32  	%r339, %r338, %r276;
	shf.l.wrap.b32 	%r340, %r339, %r339, 1;
	xor.b32  	%r341, %r312, %r332;
	xor.b32  	%r342, %r341, %r288;
	xor.b32  	%r343, %r342, %r280;
	shf.l.wrap.b32 	%r344, %r343, %r343, 1;
	xor.b32  	%r345, %r316, %r336;
	xor.b32  	%r346, %r345, %r292;
	xor.b32  	%r347, %r346, %r284;
	shf.l.wrap.b32 	%r348, %r347, %r347, 1;
	xor.b32  	%r349, %r320, %r340;
	xor.b32  	%r350, %r349, %r296;
	xor.b32  	%r351, %r350, %r288;
	shf.l.wrap.b32 	%r352, %r351, %r351, 1;
	xor.b32  	%r353, %r324, %r344;
	xor.b32  	%r354, %r353, %r300;
	xor.b32  	%r355, %r354, %r292;
	shf.l.wrap.b32 	%r356, %r355, %r355, 1;
	xor.b32  	%r357, %r328, %r348;
	xor.b32  	%r358, %r357, %r304;
	xor.b32  	%r359, %r358, %r296;
	shf.l.wrap.b32 	%r360, %r359, %r359, 1;
	xor.b32  	%r361, %r332, %r352;
	xor.b32  	%r362, %r361, %r308;
	xor.b32  	%r363, %r362, %r300;
	shf.l.wrap.b32 	%r364, %r363, %r363, 1;
	xor.b32  	%r365, %r336, %r356;
	xor.b32  	%r366, %r365, %r312;
	xor.b32  	%r367, %r366, %r304;
	shf.l.wrap.b32 	%r368, %r367, %r367, 1;
	xor.b32  	%r369, %r340, %r360;
	xor.b32  	%r370, %r369, %r316;
	xor.b32  	%r371, %r370, %r308;
	shf.l.wrap.b32 	%r372, %r371, %r371, 1;
	xor.b32  	%r373, %r344, %r364;
	xor.b32  	%r374, %r373, %r320;
	xor.b32  	%r375, %r374, %r312;
	shf.l.wrap.b32 	%r376, %r375, %r375, 1;
	xor.b32  	%r377, %r348, %r368;
	xor.b32  	%r378, %r377, %r324;
	xor.b32  	%r379, %r378, %r316;
	shf.l.wrap.b32 	%r380, %r379, %r379, 1;
	xor.b32  	%r381, %r352, %r372;
	xor.b32  	%r382, %r381, %r328;
	xor.b32  	%r383, %r382, %r320;
	shf.l.wrap.b32 	%r384, %r383, %r383, 1;
	xor.b32  	%r385, %r356, %r376;
	xor.b32  	%r386, %r385, %r332;
	xor.b32  	%r387, %r386, %r324;
	shf.l.wrap.b32 	%r388, %r387, %r387, 1;
	xor.b32  	%r389, %r360, %r380;
	xor.b32  	%r390, %r389, %r336;
	xor.b32  	%r391, %r390, %r328;
	shf.l.wrap.b32 	%r392, %r391, %r391, 1;
	xor.b32  	%r393, %r364, %r384;
	xor.b32  	%r394, %r393, %r340;
	xor.b32  	%r395, %r394, %r332;
	shf.l.wrap.b32 	%r396, %r395, %r395, 1;
	xor.b32  	%r397, %r368, %r388;
	xor.b32  	%r398, %r397, %r344;
	xor.b32  	%r399, %r398, %r336;
	shf.l.wrap.b32 	%r400, %r399, %r399, 1;
	xor.b32  	%r401, %r372, %r392;
	xor.b32  	%r402, %r401, %r348;
	xor.b32  	%r403, %r402, %r340;
	shf.l.wrap.b32 	%r404, %r403, %r403, 1;
	add.s32 	%r405, %r13, -1615554381;
	shf.l.wrap.b32 	%r406, %r405, %r405, 5;
	add.s32 	%r407, %r406, %r22;
	add.s32 	%r408, %r407, 1722862861;
	not.b32 	%r409, %r408;
	and.b32  	%r410, %r405, 1506887872;
	sub.s32 	%r411, 1615554380, %r13;
	and.b32  	%r412, %r411, 2079550178;
	or.b32  	%r413, %r410, %r412;
	shf.l.wrap.b32 	%r414, %r408, %r408, 5;
	add.s32 	%r415, %r414, %r413;
	add.s32 	%r416, %r415, %r31;
	add.s32 	%r417, %r416, -214083945;
	shf.l.wrap.b32 	%r418, %r405, %r405, 30;
	and.b32  	%r419, %r408, %r418;
	and.b32  	%r420, %r409, 1506887872;
	or.b32  	%r421, %r419, %r420;
	shf.l.wrap.b32 	%r422, %r417, %r417, 5;
	add.s32 	%r423, %r422, %r421;
	add.s32 	%r424, %r423, %r40;
	add.s32 	%r425, %r424, -696916869;
	shf.l.wrap.b32 	%r426, %r408, %r408, 30;
	and.b32  	%r427, %r417, %r426;
	not.b32 	%r428, %r417;
	and.b32  	%r429, %r418, %r428;
	or.b32  	%r430, %r427, %r429;
	shf.l.wrap.b32 	%r431, %r425, %r425, 5;
	add.s32 	%r432, %r431, %r430;
	add.s32 	%r433, %r432, %r49;
	add.s32 	%r434, %r433, -1269579175;
	shf.l.wrap.b32 	%r435, %r417, %r417, 30;
	and.b32  	%r436, %r425, %r435;
	not.b32 	%r437, %r425;
	and.b32  	%r438, %r426, %r437;
	or.b32  	%r439, %r436, %r438;
	shf.l.wrap.b32 	%r440, %r434, %r434, 5;
	add.s32 	%r441, %r440, %r418;
	add.s32 	%r442, %r441, %r439;
	add.s32 	%r443, %r442, %r58;
	add.s32 	%r444, %r443, 1518500249;
	shf.l.wrap.b32 	%r445, %r425, %r425, 30;
	and.b32  	%r446, %r434, %r445;
	not.b32 	%r447, %r434;
	and.b32  	%r448, %r435, %r447;
	or.b32  	%r449, %r446, %r448;
	shf.l.wrap.b32 	%r450, %r444, %r444, 5;
	add.s32 	%r451, %r450, %r426;
	add.s32 	%r452, %r451, %r449;
	add.s32 	%r453, %r452, %r67;
	add.s32 	%r454, %r453, 1518500249;
	shf.l.wrap.b32 	%r455, %r434, %r434, 30;
	and.b32  	%r456, %r444, %r455;
	not.b32 	%r457, %r444;
	and.b32  	%r458, %r445, %r457;
	or.b32  	%r459, %r456, %r458;
	shf.l.wrap.b32 	%r460, %r454, %r454, 5;
	add.s32 	%r461, %r460, %r435;
	add.s32 	%r462, %r461, %r459;
	add.s32 	%r463, %r462, %r76;
	add.s32 	%r464, %r463, 1518500249;
	shf.l.wrap.b32 	%r465, %r444, %r444, 30;
	and.b32  	%r466, %r454, %r465;
	not.b32 	%r467, %r454;
	and.b32  	%r468, %r455, %r467;
	or.b32  	%r469, %r466, %r468;
	shf.l.wrap.b32 	%r470, %r464, %r464, 5;
	add.s32 	%r471, %r470, %r445;
	add.s32 	%r472, %r471, %r469;
	add.s32 	%r473, %r472, %r85;
	add.s32 	%r474, %r473, 1518500249;
	shf.l.wrap.b32 	%r475, %r454, %r454, 30;
	and.b32  	%r476, %r464, %r475;
	not.b32 	%r477, %r464;
	and.b32  	%r478, %r465, %r477;
	or.b32  	%r479, %r476, %r478;
	shf.l.wrap.b32 	%r480, %r474, %r474, 5;
	add.s32 	%r481, %r480, %r455;
	add.s32 	%r482, %r481, %r479;
	add.s32 	%r483, %r482, %r94;
	add.s32 	%r484, %r483, 1518500249;
	shf.l.wrap.b32 	%r485, %r464, %r464, 30;
	and.b32  	%r486, %r474, %r485;
	not.b32 	%r487, %r474;
	and.b32  	%r488, %r475, %r487;
	or.b32  	%r489, %r486, %r488;
	shf.l.wrap.b32 	%r490, %r484, %r484, 5;
	add.s32 	%r491, %r490, %r465;
	add.s32 	%r492, %r491, %r489;
	add.s32 	%r493, %r492, %r103;
	add.s32 	%r494, %r493, 1518500249;
	shf.l.wrap.b32 	%r495, %r474, %r474, 30;
	and.b32  	%r496, %r484, %r495;
	not.b32 	%r497, %r484;
	and.b32  	%r498, %r485, %r497;
	or.b32  	%r499, %r496, %r498;
	shf.l.wrap.b32 	%r500, %r494, %r494, 5;
	add.s32 	%r501, %r500, %r475;
	add.s32 	%r502, %r501, %r499;
	add.s32 	%r503, %r502, %r112;
	add.s32 	%r504, %r503, 1518500249;
	shf.l.wrap.b32 	%r505, %r484, %r484, 30;
	and.b32  	%r506, %r494, %r505;
	not.b32 	%r507, %r494;
	and.b32  	%r508, %r495, %r507;
	or.b32  	%r509, %r506, %r508;
	shf.l.wrap.b32 	%r510, %r504, %r504, 5;
	add.s32 	%r511, %r510, %r485;
	add.s32 	%r512, %r511, %r509;
	add.s32 	%r513, %r512, %r121;
	add.s32 	%r514, %r513, 1518500249;
	shf.l.wrap.b32 	%r515, %r494, %r494, 30;
	and.b32  	%r516, %r504, %r515;
	not.b32 	%r517, %r504;
	and.b32  	%r518, %r505, %r517;
	or.b32  	%r519, %r516, %r518;
	shf.l.wrap.b32 	%r520, %r514, %r514, 5;
	add.s32 	%r521, %r520, %r495;
	add.s32 	%r522, %r521, %r519;
	add.s32 	%r523, %r522, %r130;
	add.s32 	%r524, %r523, 1518500249;
	shf.l.wrap.b32 	%r525, %r504, %r504, 30;
	and.b32  	%r526, %r514, %r525;
	not.b32 	%r527, %r514;
	and.b32  	%r528, %r515, %r527;
	or.b32  	%r529, %r526, %r528;
	shf.l.wrap.b32 	%r530, %r524, %r524, 5;
	add.s32 	%r531, %r530, %r505;
	add.s32 	%r532, %r531, %r529;
	add.s32 	%r533, %r532, %r139;
	add.s32 	%r534, %r533, 1518500249;
	shf.l.wrap.b32 	%r535, %r514, %r514, 30;
	and.b32  	%r536, %r524, %r535;
	not.b32 	%r537, %r524;
	and.b32  	%r538, %r525, %r537;
	or.b32  	%r539, %r536, %r538;
	shf.l.wrap.b32 	%r540, %r534, %r534, 5;
	add.s32 	%r541, %r540, %r515;
	add.s32 	%r542, %r541, %r539;
	add.s32 	%r543, %r542, %r148;
	add.s32 	%r544, %r543, 1518500249;
	shf.l.wrap.b32 	%r545, %r524, %r524, 30;
	and.b32  	%r546, %r534, %r545;
	not.b32 	%r547, %r534;
	and.b32  	%r548, %r535, %r547;
	or.b32  	%r549, %r546, %r548;
	shf.l.wrap.b32 	%r550, %r544, %r544, 5;
	add.s32 	%r551, %r550, %r525;
	add.s32 	%r552, %r551, %r549;
	add.s32 	%r553, %r552, %r152;
	add.s32 	%r554, %r553, 1518500249;
	shf.l.wrap.b32 	%r555, %r534, %r534, 30;
	and.b32  	%r556, %r544, %r555;
	not.b32 	%r557, %r544;
	and.b32  	%r558, %r545, %r557;
	or.b32  	%r559, %r556, %r558;
	shf.l.wrap.b32 	%r560, %r554, %r554, 5;
	add.s32 	%r561, %r560, %r535;
	add.s32 	%r562, %r561, %r559;
	add.s32 	%r563, %r562, %r156;
	add.s32 	%r564, %r563, 1518500249;
	shf.l.wrap.b32 	%r565, %r544, %r544, 30;
	and.b32  	%r566, %r554, %r565;
	not.b32 	%r567, %r554;
	and.b32  	%r568, %r555, %r567;
	or.b32  	%r569, %r566, %r568;
	shf.l.wrap.b32 	%r570, %r564, %r564, 5;
	add.s32 	%r571, %r570, %r545;
	add.s32 	%r572, %r571, %r569;
	add.s32 	%r573, %r572, %r160;
	add.s32 	%r574, %r573, 1518500249;
	shf.l.wrap.b32 	%r575, %r554, %r554, 30;
	and.b32  	%r576, %r564, %r575;
	not.b32 	%r577, %r564;
	and.b32  	%r578, %r565, %r577;
	or.b32  	%r579, %r576, %r578;
	shf.l.wrap.b32 	%r580, %r574, %r574, 5;
	add.s32 	%r581, %r580, %r555;
	add.s32 	%r582, %r581, %r579;
	add.s32 	%r583, %r582, %r164;
	add.s32 	%r584, %r583, 1518500249;
	shf.l.wrap.b32 	%r585, %r564, %r564, 30;
	xor.b32  	%r586, %r585, %r575;
	xor.b32  	%r587, %r586, %r574;
	shf.l.wrap.b32 	%r588, %r584, %r584, 5;
	add.s32 	%r589, %r588, %r565;
	add.s32 	%r590, %r589, %r587;
	add.s32 	%r591, %r590, %r168;
	add.s32 	%r592, %r591, 1859775393;
	shf.l.wrap.b32 	%r593, %r574, %r574, 30;
	xor.b32  	%r594, %r593, %r585;
	xor.b32  	%r595, %r594, %r584;
	shf.l.wrap.b32 	%r596, %r592, %r592, 5;
	add.s32 	%r597, %r596, %r575;
	add.s32 	%r598, %r597, %r595;
	add.s32 	%r599, %r598, %r172;
	add.s32 	%r600, %r599, 1859775393;
	shf.l.wrap.b32 	%r601, %r584, %r584, 30;
	xor.b32  	%r602, %r601, %r593;
	xor.b32  	%r603, %r602, %r592;
	shf.l.wrap.b32 	%r604, %r600, %r600, 5;
	add.s32 	%r605, %r604, %r585;
	add.s32 	%r606, %r605, %r603;
	add.s32 	%r607, %r606, %r176;
	add.s32 	%r608, %r607, 1859775393;
	shf.l.wrap.b32 	%r609, %r592, %r592, 30;
	xor.b32  	%r610, %r609, %r601;
	xor.b32  	%r611, %r610, %r600;
	shf.l.wrap.b32 	%r612, %r608, %r608, 5;
	add.s32 	%r613, %r612, %r593;
	add.s32 	%r614, %r613, %r611;
	add.s32 	%r615, %r614, %r180;
	add.s32 	%r616, %r615, 1859775393;
	shf.l.wrap.b32 	%r617, %r600, %r600, 30;
	xor.b32  	%r618, %r617, %r609;
	xor.b32  	%r619, %r618, %r608;
	shf.l.wrap.b32 	%r620, %r616, %r616, 5;
	add.s32 	%r621, %r620, %r601;
	add.s32 	%r622, %r621, %r619;
	add.s32 	%r623, %r622, %r184;
	add.s32 	%r624, %r623, 1859775393;
	shf.l.wrap.b32 	%r625, %r608, %r608, 30;
	xor.b32  	%r626, %r625, %r617;
	xor.b32  	%r627, %r626, %r616;
	shf.l.wrap.b32 	%r628, %r624, %r624, 5;
	add.s32 	%r629, %r628, %r609;
	add.s32 	%r630, %r629, %r627;
	add.s32 	%r631, %r630, %r188;
	add.s32 	%r632, %r631, 1859775393;
	shf.l.wrap.b32 	%r633, %r616, %r616, 30;
	xor.b32  	%r634, %r633, %r625;
	xor.b32  	%r635, %r634, %r624;
	shf.l.wrap.b32 	%r636, %r632, %r632, 5;
	add.s32 	%r637, %r636, %r617;
	add.s32 	%r638, %r637, %r635;
	add.s32 	%r639, %r638, %r192;
	add.s32 	%r640, %r639, 1859775393;
	shf.l.wrap.b32 	%r641, %r624, %r624, 30;
	xor.b32  	%r642, %r641, %r633;
	xor.b32  	%r643, %r642, %r632;
	shf.l.wrap.b32 	%r644, %r640, %r640, 5;
	add.s32 	%r645, %r644, %r625;
	add.s32 	%r646, %r645, %r643;
	add.s32 	%r647, %r646, %r196;
	add.s32 	%r648, %r647, 1859775393;
	shf.l.wrap.b32 	%r649, %r632, %r632, 30;
	xor.b32  	%r650, %r649, %r641;
	xor.b32  	%r651, %r650, %r640;
	shf.l.wrap.b32 	%r652, %r648, %r648, 5;
	add.s32 	%r653, %r652, %r633;
	add.s32 	%r654, %r653, %r651;
	add.s32 	%r655, %r654, %r200;
	add.s32 	%r656, %r655, 1859775393;
	shf.l.wrap.b32 	%r657, %r640, %r640, 30;
	xor.b32  	%r658, %r657, %r649;
	xor.b32  	%r659, %r658, %r648;
	shf.l.wrap.b32 	%r660, %r656, %r656, 5;
	add.s32 	%r661, %r660, %r641;
	add.s32 	%r662, %r661, %r659;
	add.s32 	%r663, %r662, %r204;
	add.s32 	%r664, %r663, 1859775393;
	shf.l.wrap.b32 	%r665, %r648, %r648, 30;
	xor.b32  	%r666, %r665, %r657;
	xor.b32  	%r667, %r666, %r656;
	shf.l.wrap.b32 	%r668, %r664, %r664, 5;
	add.s32 	%r669, %r668, %r649;
	add.s32 	%r670, %r669, %r667;
	add.s32 	%r671, %r670, %r208;
	add.s32 	%r672, %r671, 1859775393;
	shf.l.wrap.b32 	%r673, %r656, %r656, 30;
	xor.b32  	%r674, %r673, %r665;
	xor.b32  	%r675, %r674, %r664;
	shf.l.wrap.b32 	%r676, %r672, %r672, 5;
	add.s32 	%r677, %r676, %r657;
	add.s32 	%r678, %r677, %r675;
	add.s32 	%r679, %r678, %r212;
	add.s32 	%r680, %r679, 1859775393;
	shf.l.wrap.b32 	%r681, %r664, %r664, 30;
	xor.b32  	%r682, %r681, %r673;
	xor.b32  	%r683, %r682, %r672;
	shf.l.wrap.b32 	%r684, %r680, %r680, 5;
	add.s32 	%r685, %r684, %r665;
	add.s32 	%r686, %r685, %r683;
	add.s32 	%r687, %r686, %r216;
	add.s32 	%r688, %r687, 1859775393;
	shf.l.wrap.b32 	%r689, %r672, %r672, 30;
	xor.b32  	%r690, %r689, %r681;
	xor.b32  	%r691, %r690, %r680;
	shf.l.wrap.b32 	%r692, %r688, %r688, 5;
	add.s32 	%r693, %r692, %r673;
	add.s32 	%r694, %r693, %r691;
	add.s32 	%r695, %r694, %r220;
	add.s32 	%r696, %r695, 1859775393;
	shf.l.wrap.b32 	%r697, %r680, %r680, 30;
	xor.b32  	%r698, %r697, %r689;
	xor.b32  	%r699, %r698, %r688;
	shf.l.wrap.b32 	%r700, %r696, %r696, 5;
	add.s32 	%r701, %r700, %r681;
	add.s32 	%r702, %r701, %r699;
	add.s32 	%r703, %r702, %r224;
	add.s32 	%r704, %r703, 1859775393;
	shf.l.wrap.b32 	%r705, %r688, %r688, 30;
	xor.b32  	%r706, %r705, %r697;
	xor.b32  	%r707, %r706, %r696;
	shf.l.wrap.b32 	%r708, %r704, %r704, 5;
	add.s32 	%r709, %r708, %r689;
	add.s32 	%r710, %r709, %r707;
	add.s32 	%r711, %r710, %r228;
	add.s32 	%r712, %r711, 1859775393;
	shf.l.wrap.b32 	%r713, %r696, %r696, 30;
	xor.b32  	%r714, %r713, %r705;
	xor.b32  	%r715, %r714, %r704;
	shf.l.wrap.b32 	%r716, %r712, %r712, 5;
	add.s32 	%r717, %r716, %r697;
	add.s32 	%r718, %r717, %r715;
	add.s32 	%r719, %r718, %r232;
	add.s32 	%r720, %r719, 1859775393;
	shf.l.wrap.b32 	%r721, %r704, %r704, 30;
	xor.b32  	%r722, %r721, %r713;
	xor.b32  	%r723, %r722, %r712;
	shf.l.wrap.b32 	%r724, %r720, %r720, 5;
	add.s32 	%r725, %r724, %r705;
	add.s32 	%r726, %r725, %r723;
	add.s32 	%r727, %r726, %r236;
	add.s32 	%r728, %r727, 1859775393;
	shf.l.wrap.b32 	%r729, %r712, %r712, 30;
	xor.b32  	%r730, %r729, %r721;
	xor.b32  	%r731, %r730, %r720;
	shf.l.wrap.b32 	%r732, %r728, %r728, 5;
	add.s32 	%r733, %r732, %r713;
	add.s32 	%r734, %r733, %r731;
	add.s32 	%r735, %r734, %r240;
	add.s32 	%r736, %r735, 1859775393;
	shf.l.wrap.b32 	%r737, %r720, %r720, 30;
	xor.b32  	%r738, %r737, %r729;
	xor.b32  	%r739, %r738, %r728;
	shf.l.wrap.b32 	%r740, %r736, %r736, 5;
	add.s32 	%r741, %r740, %r721;
	add.s32 	%r742, %r741, %r739;
	add.s32 	%r743, %r742, %r244;
	add.s32 	%r744, %r743, 1859775393;
	shf.l.wrap.b32 	%r745, %r728, %r728, 30;
	or.b32  	%r746, %r745, %r737;
	and.b32  	%r747, %r736, %r746;
	and.b32  	%r748, %r745, %r737;
	or.b32  	%r749, %r747, %r748;
	shf.l.wrap.b32 	%r750, %r744, %r744, 5;
	add.s32 	%r751, %r750, %r729;
	add.s32 	%r752, %r751, %r749;
	add.s32 	%r753, %r752, %r248;
	add.s32 	%r754, %r753, -1894007588;
	shf.l.wrap.b32 	%r755, %r736, %r736, 30;
	or.b32  	%r756, %r755, %r745;
	and.b32  	%r757, %r744, %r756;
	and.b32  	%r758, %r755, %r745;
	or.b32  	%r759, %r757, %r758;
	shf.l.wrap.b32 	%r760, %r754, %r754, 5;
	add.s32 	%r761, %r760, %r737;
	add.s32 	%r762, %r761, %r759;
	add.s32 	%r763, %r762, %r252;
	add.s32 	%r764, %r763, -1894007588;
	shf.l.wrap.b32 	%r765, %r744, %r744, 30;
	or.b32  	%r766, %r765, %r755;
	and.b32  	%r767, %r754, %r766;
	and.b32  	%r768, %r765, %r755;
	or.b32  	%r769, %r767, %r768;
	shf.l.wrap.b32 	%r770, %r764, %r764, 5;
	add.s32 	%r771, %r770, %r745;
	add.s32 	%r772, %r771, %r769;
	add.s32 	%r773, %r772, %r256;
	add.s32 	%r774, %r773, -1894007588;
	shf.l.wrap.b32 	%r775, %r754, %r754, 30;
	or.b32  	%r776, %r775, %r765;
	and.b32  	%r777, %r764, %r776;
	and.b32  	%r778, %r775, %r765;
	or.b32  	%r779, %r777, %r778;
	shf.l.wrap.b32 	%r780, %r774, %r774, 5;
	add.s32 	%r781, %r780, %r755;
	add.s32 	%r782, %r781, %r779;
	add.s32 	%r783, %r782, %r260;
	add.s32 	%r784, %r783, -1894007588;
	shf.l.wrap.b32 	%r785, %r764, %r764, 30;
	or.b32  	%r786, %r785, %r775;
	and.b32  	%r787, %r774, %r786;
	and.b32  	%r788, %r785, %r775;
	or.b32  	%r789, %r787, %r788;
	shf.l.wrap.b32 	%r790, %r784, %r784, 5;
	add.s32 	%r791, %r790, %r765;
	add.s32 	%r792, %r791, %r789;
	add.s32 	%r793, %r792, %r264;
	add.s32 	%r794, %r793, -1894007588;
	shf.l.wrap.b32 	%r795, %r774, %r774, 30;
	or.b32  	%r796, %r795, %r785;
	and.b32  	%r797, %r784, %r796;
	and.b32  	%r798, %r795, %r785;
	or.b32  	%r799, %r797, %r798;
	shf.l.wrap.b32 	%r800, %r794, %r794, 5;
	add.s32 	%r801, %r800, %r775;
	add.s32 	%r802, %r801, %r799;
	add.s32 	%r803, %r802, %r268;
	add.s32 	%r804, %r803, -1894007588;
	shf.l.wrap.b32 	%r805, %r784, %r784, 30;
	or.b32  	%r806, %r805, %r795;
	and.b32  	%r807, %r794, %r806;
	and.b32  	%r808, %r805, %r795;
	or.b32  	%r809, %r807, %r808;
	shf.l.wrap.b32 	%r810, %r804, %r804, 5;
	add.s32 	%r811, %r810, %r785;
	add.s32 	%r812, %r811, %r809;
	add.s32 	%r813, %r812, %r272;
	add.s32 	%r814, %r813, -1894007588;
	shf.l.wrap.b32 	%r815, %r794, %r794, 30;
	or.b32  	%r816, %r815, %r805;
	and.b32  	%r817, %r804, %r816;
	and.b32  	%r818, %r815, %r805;
	or.b32  	%r819, %r817, %r818;
	shf.l.wrap.b32 	%r820, %r814, %r814, 5;
	add.s32 	%r821, %r820, %r795;
	add.s32 	%r822, %r821, %r819;
	add.s32 	%r823, %r822, %r276;
	add.s32 	%r824, %r823, -1894007588;
	shf.l.wrap.b32 	%r825, %r804, %r804, 30;
	or.b32  	%r826, %r825, %r815;
	and.b32  	%r827, %r814, %r826;
	and.b32  	%r828, %r825, %r815;
	or.b32  	%r829, %r827, %r828;
	shf.l.wrap.b32 	%r830, %r824, %r824, 5;
	add.s32 	%r831, %r830, %r805;
	add.s32 	%r832, %r831, %r829;
	add.s32 	%r833, %r832, %r280;
	add.s32 	%r834, %r833, -1894007588;
	shf.l.wrap.b32 	%r835, %r814, %r814, 30;
	or.b32  	%r836, %r835, %r825;
	and.b32  	%r837, %r824, %r836;
	and.b32  	%r838, %r835, %r825;
	or.b32  	%r839, %r837, %r838;
	shf.l.wrap.b32 	%r840, %r834, %r834, 5;
	add.s32 	%r841, %r840, %r815;
	add.s32 	%r842, %r841, %r839;
	add.s32 	%r843, %r842, %r284;
	add.s32 	%r844, %r843, -1894007588;
	shf.l.wrap.b32 	%r845, %r824, %r824, 30;
	or.b32  	%r846, %r845, %r835;
	and.b32  	%r847, %r834, %r846;
	and.b32  	%r848, %r845, %r835;
	or.b32  	%r849, %r847, %r848;
	shf.l.wrap.b32 	%r850, %r844, %r844, 5;
	add.s32 	%r851, %r850, %r825;
	add.s32 	%r852, %r851, %r849;
	add.s32 	%r853, %r852, %r288;
	add.s32 	%r854, %r853, -1894007588;
	shf.l.wrap.b32 	%r855, %r834, %r834, 30;
	or.b32  	%r856, %r855, %r845;
	and.b32  	%r857, %r844, %r856;
	and.b32  	%r858, %r855, %r845;
	or.b32  	%r859, %r857, %r858;
	shf.l.wrap.b32 	%r860, %r854, %r854, 5;
	add.s32 	%r861, %r860, %r835;
	add.s32 	%r862, %r861, %r859;
	add.s32 	%r863, %r862, %r292;
	add.s32 	%r864, %r863, -1894007588;
	shf.l.wrap.b32 	%r865, %r844, %r844, 30;
	or.b32  	%r866, %r865, %r855;
	and.b32  	%r867, %r854, %r866;
	and.b32  	%r868, %r865, %r855;
	or.b32  	%r869, %r867, %r868;
	shf.l.wrap.b32 	%r870, %r864, %r864, 5;
	add.s32 	%r871, %r870, %r845;
	add.s32 	%r872, %r871, %r869;
	add.s32 	%r873, %r872, %r296;
	add.s32 	%r874, %r873, -1894007588;
	shf.l.wrap.b32 	%r875, %r854, %r854, 30;
	or.b32  	%r876, %r875, %r865;
	and.b32  	%r877, %r864, %r876;
	and.b32  	%r878, %r875, %r865;
	or.b32  	%r879, %r877, %r878;
	shf.l.wrap.b32 	%r880, %r874, %r874, 5;
	add.s32 	%r881, %r880, %r855;
	add.s32 	%r882, %r881, %r879;
	add.s32 	%r883, %r882, %r300;
	add.s32 	%r884, %r883, -1894007588;
	shf.l.wrap.b32 	%r885, %r864, %r864, 30;
	or.b32  	%r886, %r885, %r875;
	and.b32  	%r887, %r874, %r886;
	and.b32  	%r888, %r885, %r875;
	or.b32  	%r889, %r887, %r888;
	shf.l.wrap.b32 	%r890, %r884, %r884, 5;
	add.s32 	%r891, %r890, %r865;
	add.s32 	%r892, %r891, %r889;
	add.s32 	%r893, %r892, %r304;
	add.s32 	%r894, %r893, -1894007588;
	shf.l.wrap.b32 	%r895, %r874, %r874, 30;
	or.b32  	%r896, %r895, %r885;
	and.b32  	%r897, %r884, %r896;
	and.b32  	%r898, %r895, %r885;
	or.b32  	%r899, %r897, %r898;
	shf.l.wrap.b32 	%r900, %r894, %r894, 5;
	add.s32 	%r901, %r900, %r875;
	add.s32 	%r902, %r901, %r899;
	add.s32 	%r903, %r902, %r308;
	add.s32 	%r904, %r903, -1894007588;
	shf.l.wrap.b32 	%r905, %r884, %r884, 30;
	or.b32  	%r906, %r905, %r895;
	and.b32  	%r907, %r894, %r906;
	and.b32  	%r908, %r905, %r895;
	or.b32  	%r909, %r907, %r908;
	shf.l.wrap.b32 	%r910, %r904, %r904, 5;
	add.s32 	%r911, %r910, %r885;
	add.s32 	%r912, %r911, %r909;
	add.s32 	%r913, %r912, %r312;
	add.s32 	%r914, %r913, -1894007588;
	shf.l.wrap.b32 	%r915, %r894, %r894, 30;
	or.b32  	%r916, %r915, %r905;
	and.b32  	%r917, %r904, %r916;
	and.b32  	%r918, %r915, %r905;
	or.b32  	%r919, %r917, %r918;
	shf.l.wrap.b32 	%r920, %r914, %r914, 5;
	add.s32 	%r921, %r920, %r895;
	add.s32 	%r922, %r921, %r919;
	add.s32 	%r923, %r922, %r316;
	add.s32 	%r924, %r923, -1894007588;
	shf.l.wrap.b32 	%r925, %r904, %r904, 30;
	or.b32  	%r926, %r925, %r915;
	and.b32  	%r927, %r914, %r926;
	and.b32  	%r928, %r925, %r915;
	or.b32  	%r929, %r927, %r928;
	shf.l.wrap.b32 	%r930, %r924, %r924, 5;
	add.s32 	%r931, %r930, %r905;
	add.s32 	%r932, %r931, %r929;
	add.s32 	%r933, %r932, %r320;
	add.s32 	%r934, %r933, -1894007588;
	shf.l.wrap.b32 	%r935, %r914, %r914, 30;
	or.b32  	%r936, %r935, %r925;
	and.b32  	%r937, %r924, %r936;
	and.b32  	%r938, %r935, %r925;
	or.b32  	%r939, %r937, %r938;
	shf.l.wrap.b32 	%r940, %r934, %r934, 5;
	add.s32 	%r941, %r940, %r915;
	add.s32 	%r942, %r941, %r939;
	add.s32 	%r943, %r942, %r324;
	add.s32 	%r944, %r943, -1894007588;
	shf.l.wrap.b32 	%r945, %r924, %r924, 30;
	xor.b32  	%r946, %r945, %r935;
	xor.b32  	%r947, %r946, %r934;
	shf.l.wrap.b32 	%r948, %r944, %r944, 5;
	add.s32 	%r949, %r948, %r925;
	add.s32 	%r950, %r949, %r947;
	add.s32 	%r951, %r950, %r328;
	add.s32 	%r952, %r951, -899497514;
	shf.l.wrap.b32 	%r953, %r934, %r934, 30;
	xor.b32  	%r954, %r953, %r945;
	xor.b32  	%r955, %r954, %r944;
	shf.l.wrap.b32 	%r956, %r952, %r952, 5;
	add.s32 	%r957, %r956, %r935;
	add.s32 	%r958, %r957, %r955;
	add.s32 	%r959, %r958, %r332;
	add.s32 	%r960, %r959, -899497514;
	shf.l.wrap.b32 	%r961, %r944, %r944, 30;
	xor.b32  	%r962, %r961, %r953;
	xor.b32  	%r963, %r962, %r952;
	shf.l.wrap.b32 	%r964, %r960, %r960, 5;
	add.s32 	%r965, %r964, %r945;
	add.s32 	%r966, %r965, %r963;
	add.s32 	%r967, %r966, %r336;
	add.s32 	%r968, %r967, -899497514;
	shf.l.wrap.b32 	%r969, %r952, %r952, 30;
	xor.b32  	%r970, %r969, %r961;
	xor.b32  	%r971, %r970, %r960;
	shf.l.wrap.b32 	%r972, %r968, %r968, 5;
	add.s32 	%r973, %r972, %r953;
	add.s32 	%r974, %r973, %r971;
	add.s32 	%r975, %r974, %r340;
	add.s32 	%r976, %r975, -899497514;
	shf.l.wrap.b32 	%r977, %r960, %r960, 30;
	xor.b32  	%r978, %r977, %r969;
	xor.b32  	%r979, %r978, %r968;
	shf.l.wrap.b32 	%r980, %r976, %r976, 5;
	add.s32 	%r981, %r980, %r961;
	add.s32 	%r982, %r981, %r979;
	add.s32 	%r983, %r982, %r344;
	add.s32 	%r984, %r983, -899497514;
	shf.l.wrap.b32 	%r985, %r968, %r968, 30;
	xor.b32  	%r986, %r985, %r977;
	xor.b32  	%r987, %r986, %r976;
	shf.l.wrap.b32 	%r988, %r984, %r984, 5;
	add.s32 	%r989, %r988, %r969;
	add.s32 	%r990, %r989, %r987;
	add.s32 	%r991, %r990, %r348;
	add.s32 	%r992, %r991, -899497514;
	shf.l.wrap.b32 	%r993, %r976, %r976, 30;
	xor.b32  	%r994, %r993, %r985;
	xor.b32  	%r995, %r994, %r984;
	shf.l.wrap.b32 	%r996, %r992, %r992, 5;
	add.s32 	%r997, %r996, %r977;
	add.s32 	%r998, %r997, %r995;
	add.s32 	%r999, %r998, %r352;
	add.s32 	%r1000, %r999, -899497514;
	shf.l.wrap.b32 	%r1001, %r984, %r984, 30;
	xor.b32  	%r1002, %r1001, %r993;
	xor.b32  	%r1003, %r1002, %r992;
	shf.l.wrap.b32 	%r1004, %r1000, %r1000, 5;
	add.s32 	%r1005, %r1004, %r985;
	add.s32 	%r1006, %r1005, %r1003;
	add.s32 	%r1007, %r1006, %r356;
	add.s32 	%r1008, %r1007, -899497514;
	shf.l.wrap.b32 	%r1009, %r992, %r992, 30;
	xor.b32  	%r1010, %r1009, %r1001;
	xor.b32  	%r1011, %r1010, %r1000;
	shf.l.wrap.b32 	%r1012, %r1008, %r1008, 5;
	add.s32 	%r1013, %r1012, %r993;
	add.s32 	%r1014, %r1013, %r1011;
	add.s32 	%r1015, %r1014, %r360;
	add.s32 	%r1016, %r1015, -899497514;
	shf.l.wrap.b32 	%r1017, %r1000, %r1000, 30;
	xor.b32  	%r1018, %r1017, %r1009;
	xor.b32  	%r1019, %r1018, %r1008;
	shf.l.wrap.b32 	%r1020, %r1016, %r1016, 5;
	add.s32 	%r1021, %r1020, %r1001;
	add.s32 	%r1022, %r1021, %r1019;
	add.s32 	%r1023, %r1022, %r364;
	add.s32 	%r1024, %r1023, -899497514;
	shf.l.wrap.b32 	%r1025, %r1008, %r1008, 30;
	xor.b32  	%r1026, %r1025, %r1017;
	xor.b32  	%r1027, %r1026, %r1016;
	shf.l.wrap.b32 	%r1028, %r1024, %r1024, 5;
	add.s32 	%r1029, %r1028, %r1009;
	add.s32 	%r1030, %r1029, %r1027;
	add.s32 	%r1031, %r1030, %r368;
	add.s32 	%r1032, %r1031, -899497514;
	shf.l.wrap.b32 	%r1033, %r1016, %r1016, 30;
	xor.b32  	%r1034, %r1033, %r1025;
	xor.b32  	%r1035, %r1034, %r1024;
	shf.l.wrap.b32 	%r1036, %r1032, %r1032, 5;
	add.s32 	%r1037, %r1036, %r1017;
	add.s32 	%r1038, %r1037, %r1035;
	add.s32 	%r1039, %r1038, %r372;
	add.s32 	%r1040, %r1039, -899497514;
	shf.l.wrap.b32 	%r1041, %r1024, %r1024, 30;
	xor.b32  	%r1042, %r1041, %r1033;
	xor.b32  	%r1043, %r1042, %r1032;
	shf.l.wrap.b32 	%r1044, %r1040, %r1040, 5;
	add.s32 	%r1045, %r1044, %r1025;
	add.s32 	%r1046, %r1045, %r1043;
	add.s32 	%r1047, %r1046, %r376;
	add.s32 	%r1048, %r1047, -899497514;
	shf.l.wrap.b32 	%r1049, %r1032, %r1032, 30;
	xor.b32  	%r1050, %r1049, %r1041;
	xor.b32  	%r1051, %r1050, %r1040;
	shf.l.wrap.b32 	%r1052, %r1048, %r1048, 5;
	add.s32 	%r1053, %r1052, %r1033;
	add.s32 	%r1054, %r1053, %r1051;
	add.s32 	%r1055, %r1054, %r380;
	add.s32 	%r1056, %r1055, -899497514;
	shf.l.wrap.b32 	%r1057, %r1040, %r1040, 30;
	xor.b32  	%r1058, %r1057, %r1049;
	xor.b32  	%r1059, %r1058, %r1048;
	shf.l.wrap.b32 	%r1060, %r1056, %r1056, 5;
	add.s32 	%r1061, %r1060, %r1041;
	add.s32 	%r1062, %r1061, %r1059;
	add.s32 	%r1063, %r1062, %r384;
	add.s32 	%r1064, %r1063, -899497514;
	shf.l.wrap.b32 	%r1065, %r1048, %r1048, 30;
	xor.b32  	%r1066, %r1065, %r1057;
	xor.b32  	%r1067, %r1066, %r1056;
	shf.l.wrap.b32 	%r1068, %r1064, %r1064, 5;
	add.s32 	%r1069, %r1068, %r1049;
	add.s32 	%r1070, %r1069, %r1067;
	add.s32 	%r1071, %r1070, %r388;
	add.s32 	%r1072, %r1071, -899497514;
	shf.l.wrap.b32 	%r1073, %r1056, %r1056, 30;
	xor.b32  	%r1074, %r1073, %r1065;
	xor.b32  	%r1075, %r1074, %r1064;
	shf.l.wrap.b32 	%r1076, %r1072, %r1072, 5;
	add.s32 	%r1077, %r1076, %r1057;
	add.s32 	%r1078, %r1077, %r1075;
	add.s32 	%r1079, %r1078, %r392;
	add.s32 	%r1080, %r1079, -899497514;
	shf.l.wrap.b32 	%r1081, %r1064, %r1064, 30;
	xor.b32  	%r1082, %r1081, %r1073;
	xor.b32  	%r1083, %r1082, %r1072;
	shf.l.wrap.b32 	%r1084, %r1080, %r1080, 5;
	add.s32 	%r1085, %r1084, %r1065;
	add.s32 	%r1086, %r1085, %r1083;
	add.s32 	%r1087, %r1086, %r396;
	add.s32 	%r1088, %r1087, -899497514;
	shf.l.wrap.b32 	%r1089, %r1072, %r1072, 30;
	xor.b32  	%r1090, %r1089, %r1081;
	xor.b32  	%r1091, %r1090, %r1080;
	shf.l.wrap.b32 	%r1092, %r1088, %r1088, 5;
	add.s32 	%r1093, %r1092, %r1073;
	add.s32 	%r1094, %r1093, %r1091;
	add.s32 	%r1095, %r1094, %r400;
	add.s32 	%r1096, %r1095, -899497514;
	shf.l.wrap.b32 	%r1097, %r1080, %r1080, 30;
	xor.b32  	%r1098, %r1097, %r1089;
	xor.b32  	%r1099, %r1098, %r1088;
	shf.l.wrap.b32 	%r1100, %r1096, %r1096, 5;
	add.s32 	%r1101, %r1100, %r1081;
	add.s32 	%r1102, %r1101, %r1099;
	add.s32 	%r1103, %r1102, %r404;
	shf.l.wrap.b32 	%r1104, %r1088, %r1088, 30;
	add.s32 	%r1105, %r1103, 833086679;
	add.s32 	%r1106, %r1095, -1171231393;
	add.s32 	%r1107, %r1104, -1732584194;
	add.s32 	%r1108, %r1097, 271733878;
	add.s32 	%r1109, %r1089, -1009589776;
	shr.u32 	%r1110, %r1105, 24;
	st.global.u8 	[%rd9], %r1110;
	shr.u32 	%r1111, %r1105, 16;
	st.global.u8 	[%rd9+1], %r1111;
	shr.u32 	%r1112, %r1105, 8;
	st.global.u8 	[%rd9+2], %r1112;
	st.global.u8 	[%rd9+3], %r1105;
	shr.u32 	%r1113, %r1106, 24;
	st.global.u8 	[%rd9+4], %r1113;
	shr.u32 	%r1114, %r1106, 16;
	st.global.u8 	[%rd9+5], %r1114;
	shr.u32 	%r1115, %r1106, 8;
	st.global.u8 	[%rd9+6], %r1115;
	st.global.u8 	[%rd9+7], %r1106;
	shr.u32 	%r1116, %r1107, 24;
	st.global.u8 	[%rd9+8], %r1116;
	shr.u32 	%r1117, %r1107, 16;
	st.global.u8 	[%rd9+9], %r1117;
	shr.u32 	%r1118, %r1107, 8;
	st.global.u8 	[%rd9+10], %r1118;
	st.global.u8 	[%rd9+11], %r1107;
	shr.u32 	%r1119, %r1108, 24;
	st.global.u8 	[%rd9+12], %r1119;
	shr.u32 	%r1120, %r1108, 16;
	st.global.u8 	[%rd9+13], %r1120;
	shr.u32 	%r1121, %r1108, 8;
	st.global.u8 	[%rd9+14], %r1121;
	st.global.u8 	[%rd9+15], %r1108;
	shr.u32 	%r1122, %r1109, 24;
	st.global.u8 	[%rd9+16], %r1122;
	shr.u32 	%r1123, %r1109, 16;
	st.global.u8 	[%rd9+17], %r1123;
	shr.u32 	%r1124, %r1109, 8;
	st.global.u8 	[%rd9+18], %r1124;
	st.global.u8 	[%rd9+19], %r1109;
$L__BB26_2:
	ret;

}
	// .globl	_Z11sha1_kernelILi27EEvPKhPhm
.visible .entry _Z11sha1_kernelILi27EEvPKhPhm(
	.param .u64 .ptr .align 1 _Z11sha1_kernelILi27EEvPKhPhm_param_0,
	.param .u64 .ptr .align 1 _Z11sha1_kernelILi27EEvPKhPhm_param_1,
	.param .u64 _Z11sha1_kernelILi27EEvPKhPhm_param_2
)
{
	.reg .pred 	%p<2>;
	.reg .b16 	%rs<17>;
	.reg .b32 	%r<1125>;
	.reg .b64 	%rd<10>;

	ld.param.u64 	%rd2, [_Z11sha1_kernelILi27EEvPKhPhm_param_0];
	ld.param.u64 	%rd3, [_Z11sha1_kernelILi27EEvPKhPhm_param_1];
	ld.param.u64 	%rd4, [_Z11sha1_kernelILi27EEvPKhPhm_param_2];
	mov.u32 	%r1, %ctaid.x;
	mov.u32 	%r2, %ntid.x;
	mov.u32 	%r3, %tid.x;
	mad.lo.s32 	%r4, %r1, %r2, %r3;
	cvt.u64.u32 	%rd1, %r4;
	setp.le.u64 	%p1, %rd4, %rd1;
	@%p1 bra 	$L__BB27_2;
	cvta.to.global.u64 	%rd5, %rd3;
	cvta.to.global.u64 	%rd6, %rd2;
	shl.b64 	%rd7, %rd1, 6;
	add.s64 	%rd8, %rd6, %rd7;
	mad.lo.s64 	%rd9, %rd1, 20, %rd5;
	ld.global.u8 	%r5, [%rd8];
	shl.b32 	%r6, %r5, 24;
	ld.global.u8 	%r7, [%rd8+1];
	shl.b32 	%r8, %r7, 16;
	or.b32  	%r9, %r8, %r6;
	ld.global.u8 	%rs1, [%rd8+2];
	mul.wide.u16 	%r10, %rs1, 256;
	or.b32  	%r11, %r9, %r10;
	ld.global.u8 	%r12, [%rd8+3];
	or.b32  	%r13, %r11, %r12;
	ld.global.u8 	%r14, [%rd8+4];
	shl.b32 	%r15, %r14, 24;
	ld.global.u8 	%r16, [%rd8+5];
	shl.b32 	%r17, %r16, 16;
	or.b32  	%r18, %r17, %r15;
	ld.global.u8 	%rs2, [%rd8+6];
	mul.wide.u16 	%r19, %rs2, 256;
	or.b32  	%r20, %r18, %r19;
	ld.global.u8 	%r21, [%rd8+7];
	or.b32  	%r22, %r20, %r21;
	ld.global.u8 	%r23, [%rd8+8];
	shl.b32 	%r24, %r23, 24;
	ld.global.u8 	%r25, [%rd8+9];
	shl.b32 	%r26, %r25, 16;
	or.b32  	%r27, %r26, %r24;
	ld.global.u8 	%rs3, [%rd8+10];
	mul.wide.u16 	%r28, %rs3, 256;
	or.b32  	%r29, %r27, %r28;
	ld.global.u8 	%r30, [%rd8+11];
	or.b32  	%r31, %r29, %r30;
	ld.global.u8 	%r32, [%rd8+12];
	shl.b32 	%r33, %r32, 24;
	ld.global.u8 	%r34, [%rd8+13];
	shl.b32 	%r35, %r34, 16;
	or.b32  	%r36, %r35, %r33;
	ld.global.u8 	%rs4, [%rd8+14];
	mul.wide.u16 	%r37, %rs4, 256;
	or.b32  	%r38, %r36, %r37;
	ld.global.u8 	%r39, [%rd8+15];
	or.b32  	%r40, %r38, %r39;
	ld.global.u8 	%r41, [%rd8+16];
	shl.b32 	%r42, %r41, 24;
	ld.global.u8 	%r43, [%rd8+17];
	shl.b32 	%r44, %r43, 16;
	or.b32  	%r45, %r44, %r42;
	ld.global.u8 	%rs5, [%rd8+18];
	mul.wide.u16 	%r46, %rs5, 256;
	or.b32  	%r47, %r45, %r46;
	ld.global.u8 	%r48, [%rd8+19];
	or.b32  	%r49, %r47, %r48;
	ld.global.u8 	%r50, [%rd8+20];
	shl.b32 	%r51, %r50, 24;
	ld.global.u8 	%r52, [%rd8+21];
	shl.b32 	%r53, %r52, 16;
	or.b32  	%r54, %r53, %r51;
	ld.global.u8 	%rs6, [%rd8+22];
	mul.wide.u16 	%r55, %rs6, 256;
	or.b32  	%r56, %r54, %r55;
	ld.global.u8 	%r57, [%rd8+23];
	or.b32  	%r58, %r56, %r57;
	ld.global.u8 	%r59, [%rd8+24];
	shl.b32 	%r60, %r59, 24;
	ld.global.u8 	%r61, [%rd8+25];
	shl.b32 	%r62, %r61, 16;
	or.b32  	%r63, %r62, %r60;
	ld.global.u8 	%rs7, [%rd8+26];
	mul.wide.u16 	%r64, %rs7, 256;
	or.b32  	%r65, %r63, %r64;
	ld.global.u8 	%r66, [%rd8+27];
	or.b32  	%r67, %r65, %r66;
	ld.global.u8 	%r68, [%rd8+28];
	shl.b32 	%r69, %r68, 24;
	ld.global.u8 	%r70, [%rd8+29];
	shl.b32 	%r71, %r70, 16;
	or.b32  	%r72, %r71, %r69;
	ld.global.u8 	%rs8, [%rd8+30];
	mul.wide.u16 	%r73, %rs8, 256;
	or.b32  	%r74, %r72, %r73;
	ld.global.u8 	%r75, [%rd8+31];
	or.b32  	%r76, %r74, %r75;
	ld.global.u8 	%r77, [%rd8+32];
	shl.b32 	%r78, %r77, 24;
	ld.global.u8 	%r79, [%rd8+33];
	shl.b32 	%r80, %r79, 16;
	or.b32  	%r81, %r80, %r78;
	ld.global.u8 	%rs9, [%rd8+34];
	mul.wide.u16 	%r82, %rs9, 256;
	or.b32  	%r83, %r81, %r82;
	ld.global.u8 	%r84, [%rd8+35];
	or.b32  	%r85, %r83, %r84;
	ld.global.u8 	%r86, [%rd8+36];
	shl.b32 	%r87, %r86, 24;
	ld.global.u8 	%r88, [%rd8+37];
	shl.b32 	%r89, %r88, 16;
	or.b32  	%r90, %r89, %r87;
	ld.global.u8 	%rs10, [%rd8+38];
	mul.wide.u16 	%r91, %rs10, 256;
	or.b32  	%r92, %r90, %r91;
	ld.global.u8 	%r93, [%rd8+39];
	or.b32  	%r94, %r92, %r93;
	ld.global.u8 	%r95, [%rd8+40];
	shl.b32 	%r96, %r95, 24;
	ld.global.u8 	%r97, [%rd8+41];
	shl.b32 	%r98, %r97, 16;
	or.b32  	%r99, %r98, %r96;
	ld.global.u8 	%rs11, [%rd8+42];
	mul.wide.u16 	%r100, %rs11, 256;
	or.b32  	%r101, %r99, %r100;
	ld.global.u8 	%r102, [%rd8+43];
	or.b32  	%r103, %r101, %r102;
	ld.global.u8 	%r104, [%rd8+44];
	shl.b32 	%r105, %r104, 24;
	ld.global.u8 	%r106, [%rd8+45];
	shl.b32 	%r107, %r106, 16;
	or.b32  	%r108, %r107, %r105;
	ld.global.u8 	%rs12, [%rd8+46];
	mul.wide.u16 	%r109, %rs12, 256;
	or.b32  	%r110, %r108, %r109;
	ld.global.u8 	%r111, [%rd8+47];
	or.b32  	%r112, %r110, %r111;
	ld.global.u8 	%r113, [%rd8+48];
	shl.b32 	%r114, %r113, 24;
	ld.global.u8 	%r115, [%rd8+49];
	shl.b32 	%r116, %r115, 16;
	or.b32  	%r117, %r116, %r114;
	ld.global.u8 	%rs13, [%rd8+50];
	mul.wide.u16 	%r118, %rs13, 256;
	or.b32  	%r119, %r117, %r118;
	ld.global.u8 	%r120, [%rd8+51];
	or.b32  	%r121, %r119, %r120;
	ld.global.u8 	%r122, [%rd8+52];
	shl.b32 	%r123, %r122, 24;
	ld.global.u8 	%r124, [%rd8+53];
	shl.b32 	%r125, %r124, 16;
	or.b32  	%r126, %r125, %r123;
	ld.global.u8 	%rs14, [%rd8+54];
	mul.wide.u16 	%r127, %rs14, 256;
	or.b32  	%r128, %r126, %r127;
	ld.global.u8 	%r129, [%rd8+55];
	or.b32  	%r130, %r128, %r129;
	ld.global.u8 	%r131, [%rd8+56];
	shl.b32 	%r132, %r131, 24;
	ld.global.u8 	%r133, [%rd8+57];
	shl.b32 	%r134, %r133, 16;
	or.b32  	%r135, %r134, %r132;
	ld.global.u8 	%rs15, [%rd8+58];
	mul.wide.u16 	%r136, %rs15, 256;
	or.b32  	%r137, %r135, %r136;
	ld.global.u8 	%r138, [%rd8+59];
	or.b32  	%r139, %r137, %r138;
	ld.global.u8 	%r140, [%rd8+60];
	shl.b32 	%r141, %r140, 24;
	ld.global.u8 	%r142, [%rd8+61];
	shl.b32 	%r143, %r142, 16;
	or.b32  	%r144, %r143, %r141;
	ld.global.u8 	%rs16, [%rd8+62];
	mul.wide.u16 	%r145, %rs16, 256;
	or.b32  	%r146, %r144, %r145;
	ld.global.u8 	%r147, [%rd8+63];
	or.b32  	%r148, %r146, %r147;
	xor.b32  	%r149, %r85, %r130;
	xor.b32  	%r150, %r149, %r31;
	xor.b32  	%r151, %r150, %r13;
	shf.l.wrap.b32 	%r152, %r151, %r151, 1;
	xor.b32  	%r153, %r94, %r139;
	xor.b32  	%r154, %r153, %r40;
	xor.b32  	%r155, %r154, %r22;
	shf.l.wrap.b32 	%r156, %r155, %r155, 1;
	xor.b32  	%r157, %r103, %r148;
	xor.b32  	%r158, %r157, %r49;
	xor.b32  	%r159, %r158, %r31;
	shf.l.wrap.b32 	%r160, %r159, %r159, 1;
	xor.b32  	%r161, %r112, %r152;
	xor.b32  	%r162, %r161, %r58;
	xor.b32  	%r163, %r162, %r40;
	shf.l.wrap.b32 	%r164, %r163, %r163, 1;
	xor.b32  	%r165, %r121, %r156;
	xor.b32  	%r166, %r165, %r67;
	xor.b32  	%r167, %r166, %r49;
	shf.l.wrap.b32 	%r168, %r167, %r167, 1;
	xor.b32  	%r169, %r130, %r160;
	xor.b32  	%r170, %r169, %r76;
	xor.b32  	%r171, %r170, %r58;
	shf.l.wrap.b32 	%r172, %r171, %r171, 1;
	xor.b32  	%r173, %r139, %r164;
	xor.b32  	%r174, %r173, %r85;
	xor.b32  	%r175, %r174, %r67;
	shf.l.wrap.b32 	%r176, %r175, %r175, 1;
	xor.b32  	%r177, %r148, %r168;
	xor.b32  	%r178, %r177, %r94;
	xor.b32  	%r179, %r178, %r76;
	shf.l.wrap.b32 	%r180, %r179, %r179, 1;
	xor.b32  	%r181, %r152, %r172;
	xor.b32  	%r182, %r181, %r103;
	xor.b32  	%r183, %r182, %r85;
	shf.l.wrap.b32 	%r184, %r183, %r183, 1;
	xor.b32  	%r185, %r156, %r176;
	xor.b32  	%r186, %r185, %r112;
	xor.b32  	%r187, %r186, %r94;
	shf.l.wrap.b32 	%r188, %r187, %r187, 1;
	xor.b32  	%r189, %r160, %r180;
	xor.b32  	%r190, %r189, %r121;
	xor.b32  	%r191, %r190, %r103;
	shf.l.wrap.b32 	%r192, %r191, %r191, 1;
	xor.b32  	%r193, %r164, %r184;
	xor.b32  	%r194, %r193, %r130;
	xor.b32  	%r195, %r194, %r112;
	shf.l.wrap.b32 	%r196, %r195, %r195, 1;
	xor.b32  	%r197, %r168, %r188;
	xor.b32  	%r198, %r197, %r139;
	xor.b32  	%r199, %r198, %r121;
	shf.l.wrap.b32 	%r200, %r199, %r199, 1;
	xor.b32  	%r201, %r172, %r192;
	xor.b32  	%r202, %r201, %r148;
	xor.b32  	%r203, %r202, %r130;
	shf.l.wrap.b32 	%r204, %r203, %r203, 1;
	xor.b32  	%r205, %r176, %r196;
	xor.b32  	%r206, %r205, %r152;
	xor.b32  	%r207, %r206, %r139;
	shf.l.wrap.b32 	%r208, %r207, %r207, 1;
	xor.b32  	%r209, %r180, %r200;
	xor.b32  	%r210, %r209, %r156;
	xor.b32  	%r211, %r210, %r148;
	shf.l.wrap.b32 	%r212, %r211, %r211, 1;
	xor.b32  	%r213, %r184, %r204;
	xor.b32  	%r214, %r213, %r160;
	xor.b32  	%r215, %r214, %r152;
	shf.l.wrap.b32 	%r216, %r215, %r215, 1;
	xor.b32  	%r217, %r188, %r208;
	xor.b32  	%r218, %r217, %r164;
	xor.b32  	%r219, %r218, %r156;
	shf.l.wrap.b32 	%r220, %r219, %r219, 1;
	xor.b32  	%r221, %r192, %r212;
	xor.b32  	%r222, %r221, %r168;
	xor.b32  	%r223, %r222, %r160;
	shf.l.wrap.b32 	%r224, %r223, %r223, 1;
	xor.b32  	%r225, %r196, %r216;
	xor.b32  	%r226, %r225, %r172;
	xor.b32  	%r227, %r226, %r164;
	shf.l.wrap.b32 	%r228, %r227, %r227, 1;
	xor.b32  	%r229, %r200, %r220;
	xor.b32  	%r230, %r229, %r176;
	xor.b32  	%r231, %r230, %r168;
	shf.l.wrap.b32 	%r232, %r231, %r231, 1;
	xor.b32  	%r233, %r204, %r224;
	xor.b32  	%r234, %r233, %r180;
	xor.b32  	%r235, %r234, %r172;
	shf.l.wrap.b32 	%r236, %r235, %r235, 1;
	xor.b32  	%r237, %r208, %r228;
	xor.b32  	%r238, %r237, %r184;
	xor.b32  	%r239, %r238, %r176;
	shf.l.wrap.b32 	%r240, %r239, %r239, 1;
	xor.b32  	%r241, %r212, %r232;
	xor.b32  	%r242, %r241, %r188;
	xor.b32  	%r243, %r242, %r180;
	shf.l.wrap.b32 	%r244, %r243, %r243, 1;
	xor.b32  	%r245, %r216, %r236;
	xor.b32  	%r246, %r245, %r192;
	xor.b32  	%r247, %r246, %r184;
	shf.l.wrap.b32 	%r248, %r247, %r247, 1;
	xor.b32  	%r249, %r220, %r240;
	xor.b32  	%r250, %r249, %r196;
	xor.b32  	%r251, %r250, %r188;
	shf.l.wrap.b32 	%r252, %r251, %r251, 1;
	xor.b32  	%r253, %r224, %r244;
	xor.b32  	%r254, %r253, %r200;
	xor.b32  	%r255, %r254, %r192;
	shf.l.wrap.b32 	%r256, %r255, %r255, 1;
	xor.b32  	%r257, %r228, %r248;
	xor.b32  	%r258, %r257, %r204;
	xor.b32  	%r259, %r258, %r196;
	shf.l.wrap.b32 	%r260, %r259, %r259, 1;
	xor.b32  	%r261, %r232, %r252;
	xor.b32  	%r262, %r261, %r208;
	xor.b32  	%r263, %r262, %r200;
	shf.l.wrap.b32 	%r264, %r263, %r263, 1;
	xor.b32  	%r265, %r236, %r256;
	xor.b32  	%r266, %r265, %r212;
	xor.b32  	%r267, %r266, %r204;
	shf.l.wrap.b32 	%r268, %r267, %r267, 1;
	xor.b32  	%r269, %r240, %r260;
	xor.b32  	%r270, %r269, %r216;
	xor.b32  	%r271, %r270, %r208;
	shf.l.wrap.b32 	%r272, %r271, %r271, 1;
	xor.b32  	%r273, %r244, %r264;
	xor.b32  	%r274, %r273, %r220;
	xor.b32  	%r275, %r274, %r212;
	shf.l.wrap.b32 	%r276, %r275, %r275, 1;
	xor.b32  	%r277, %r248, %r268;
	xor.b32  	%r278, %r277, %r224;
	xor.b32  	%r279, %r278, %r216;
	shf.l.wrap.b32 	%r280, %r279, %r279, 1;
	xor.b32  	%r281, %r252, %r272;
	xor.b32  	%r282, %r281, %r228;
	xor.b32  	%r283, %r282, %r220;
	shf.l.wrap.b32 	%r284, %r283, %r283, 1;
	xor.b32  	%r285, %r256, %r276;
	xor.b32  	%r286, %r285, %r232;
	xor.b32  	%r287, %r286, %r224;
	shf.l.wrap.b32 	%r288, %r287, %r287, 1;
	xor.b32  	%r289, %r260, %r280;
	xor.b32  	%r290, %r289, %r236;
	xor.b32  	%r291, %r290, %r228;
	shf.l.wrap.b32 	%r292, %r291, %r291, 1;
	xor.b32  	%r293, %r264, %r284;
	xor.b32  	%r294, %r293, %r240;
	xor.b32  	%r295, %r294, %r232;
	shf.l.wrap.b32 	%r296, %r295, %r295, 1;
	xor.b32  	%r297, %r268, %r288;
	xor.b32  	%r298, %r297, %r244;
	xor.b32  	%r299, %r298, %r236;
	shf.l.wrap.b32 	%r300, %r299, %r299, 1;
	xor.b32  	%r301, %r272, %r292;
	xor.b32  	%r302, %r301, %r248;
	xor.b32  	%r303, %r302, %r240;
	shf.l.wrap.b32 	%r304, %r303, %r303, 1;
	xor.b32  	%r305, %r276, %r296;
	xor.b32  	%r306, %r305, %r252;
	xor.b32  	%r307, %r306, %r244;
	shf.l.wrap.b32 	%r308, %r307, %r307, 1;
	xor.b32  	%r309, %r280, %r300;
	xor.b32  	%r310, %r309, %r256;
	xor.b32  	%r311, %r310, %r248;
	shf.l.wrap.b32 	%r312, %r311, %r311, 1;
	xor.b32  	%r313, %r284, %r304;
	xor.b32  	%r314, %r313, %r260;
	xor.b32  	%r315, %r314, %r252;
	shf.l.wrap.b32 	%r316, %r315, %r315, 1;
	xor.b32  	%r317, %r288, %r308;
	xor.b32  	%r318, %r317, %r264;
	xor.b32  	%r319, %r318, %r256;
	shf.l.wrap.b32 	%r320, %r319, %r319, 1;
	xor.b32  	%r321, %r292, %r312;
	xor.b32  	%r322, %r321, %r268;
	xor.b32  	%r323, %r322, %r260;
	shf.l.wrap.b32 	%r324, %r323, %r323, 1;
	xor.b32  	%r325, %r296, %r316;
	xor.b32  	%r326, %r325, %r272;
	xor.b32  	%r327, %r326, %r264;
	shf.l.wrap.b32 	%r328, %r327, %r327, 1;
	xor.b32  	%r329, %r300, %r320;
	xor.b32  	%r330, %r329, %r276;
	xor.b32  	%r331, %r330, %r268;
	shf.l.wrap.b32 	%r332, %r331, %r331, 1;
	xor.b32  	%r333, %r304, %r324;
	xor.b32  	%r334, %r333, %r280;
	xor.b32  	%r335, %r334, %r272;
	shf.l.wrap.b32 	%r336, %r335, %r335, 1;
	xor.b32  	%r337, %r308, %r328;
	xor.b32  	%r338, %r337, %r284;
	xor.b32  	%r339, %r338, %r276;
	shf.l.wrap.b32 	%r340, %r339, %r339, 1;
	xor.b32  	%r341, %r312, %r332;
	xor.b32  	%r342, %r341, %r288;
	xor.b32  	%r343, %r342, %r280;
	shf.l.wrap.b32 	%r344, %r343, %r343, 1;
	xor.b32  	%r345, %r316, %r336;
	xor.b32  	%r346, %r345, %r292;
	xor.b32  	%r347, %r346, %r284;
	shf.l.wrap.b32 	%r348, %r347, %r347, 1;
	xor.b32  	%r349, %r320, %r340;
	xor.b32  	%r350, %r349, %r296;
	xor.b32  	%r351, %r350, %r288;
	shf.l.wrap.b32 	%r352, %r351, %r351, 1;
	xor.b32  	%r353, %r324, %r344;
	xor.b32  	%r354, %r353, %r300;
	xor.b32  	%r355, %r354, %r292;
	shf.l.wrap.b32 	%r356, %r355, %r355, 1;
	xor.b32  	%r357, %r328, %r348;
	xor.b32  	%r358, %r357, %r304;
	xor.b32  	%r359, %r358, %r296;
	shf.l.wrap.b32 	%r360, %r359, %r359, 1;
	xor.b32  	%r361, %r332, %r352;
	xor.b32  	%r362, %r361, %r308;
	xor.b32  	%r363, %r362, %r300;
	shf.l.wrap.b32 	%r364, %r363, %r363, 1;
	xor.b32  	%r365, %r336, %r356;
	xor.b32  	%r366, %r365, %r312;
	xor.b32  	%r367, %r366, %r304;
	shf.l.wrap.b32 	%r368, %r367, %r367, 1;
	xor.b32  	%r369, %r340, %r360;
	xor.b32  	%r370, %r369, %r316;
	xor.b32  	%r371, %r370, %r308;
	shf.l.wrap.b32 	%r372, %r371, %r371, 1;
	xor.b32  	%r373, %r344, %r364;
	xor.b32  	%r374, %r373, %r320;
	xor.b32  	%r375, %r374, %r312;
	shf.l.wrap.b32 	%r376, %r375, %r375, 1;
	xor.b32  	%r377, %r348, %r368;
	xor.b32  	%r378, %r377, %r324;
	xor.b32  	%r379, %r378, %r316;
	shf.l.wrap.b32 	%r380, %r379, %r379, 1;
	xor.b32  	%r381, %r352, %r372;
	xor.b32  	%r382, %r381, %r328;
	xor.b32  	%r383, %r382, %r320;
	shf.l.wrap.b32 	%r384, %r383, %r383, 1;
	xor.b32  	%r385, %r356, %r376;
	xor.b32  	%r386, %r385, %r332;
	xor.b32  	%r387, %r386, %r324;
	shf.l.wrap.b32 	%r388, %r387, %r387, 1;
	xor.b32  	%r389, %r360, %r380;
	xor.b32  	%r390, %r389, %r336;
	xor.b32  	%r391, %r390, %r328;
	shf.l.wrap.b32 	%r392, %r391, %r391, 1;
	xor.b32  	%r393, %r364, %r384;
	xor.b32  	%r394, %r393, %r340;
	xor.b32  	%r395, %r394, %r332;
	shf.l.wrap.b32 	%r396, %r395, %r395, 1;
	xor.b32  	%r397, %r368, %r388;
	xor.b32  	%r398, %r397, %r344;
	xor.b32  	%r399, %r398, %r336;
	shf.l.wrap.b32 	%r400, %r399, %r399, 1;
	xor.b32  	%r401, %r372, %r392;
	xor.b32  	%r402, %r401, %r348;
	xor.b32  	%r403, %r402, %r340;
	shf.l.wrap.b32 	%r404, %r403, %r403, 1;
	add.s32 	%r405, %r13, -1615554381;
	shf.l.wrap.b32 	%r406, %r405, %r405, 5;
	add.s32 	%r407, %r406, %r22;
	add.s32 	%r408, %r407, 1722862861;
	not.b32 	%r409, %r408;
	and.b32  	%r410, %r405, 1506887872;
	sub.s32 	%r411, 1615554380, %r13;
	and.b32  	%r412, %r411, 2079550178;
	or.b32  	%r413, %r410, %r412;
	shf.l.wrap.b32 	%r414, %r408, %r408, 5;
	add.s32 	%r415, %r414, %r413;
	add.s32 	%r416, %r415, %r31;
	add.s32 	%r417, %r416, -214083945;
	shf.l.wrap.b32 	%r418, %r405, %r405, 30;
	and.b32  	%r419, %r408, %r418;
	and.b32  	%r420, %r409, 1506887872;
	or.b32  	%r421, %r419, %r420;
	shf.l.wrap.b32 	%r422, %r417, %r417, 5;
	add.s32 	%r423, %r422, %r421;
	add.s32 	%r424, %r423, %r40;
	add.s32 	%r425, %r424, -696916869;
	shf.l.wrap.b32 	%r426, %r408, %r408, 30;
	and.b32  	%r427, %r417, %r426;
	not.b32 	%r428, %r417;
	and.b32  	%r429, %r418, %r428;
	or.b32  	%r430, %r427, %r429;
	shf.l.wrap.b32 	%r431, %r425, %r425, 5;
	add.s32 	%r432, %r431, %r430;
	add.s32 	%r433, %r432, %r49;
	add.s32 	%r434, %r433, -1269579175;
	shf.l.wrap.b32 	%r435, %r417, %r417, 30;
	and.b32  	%r436, %r425, %r435;
	not.b32 	%r437, %r425;
	and.b32  	%r438, %r426, %r437;
	or.b32  	%r439, %r436, %r438;
	shf.l.wrap.b32 	%r440, %r434, %r434, 5;
	add.s32 	%r441, %r440, %r418;
	add.s32 	%r442, %r441, %r439;
	add.s32 	%r443, %r442, %r58;
	add.s32 	%r444, %r443, 1518500249;
	shf.l.wrap.b32 	%r445, %r425, %r425, 30;
	and.b32  	%r446, %r434, %r445;
	not.b32 	%r447, %r434;
	and.b32  	%r448, %r435, %r447;
	or.b32  	%r449, %r446, %r448;
	shf.l.wrap.b32 	%r450, %r444, %r444, 5;
	add.s32 	%r451, %r450, %r426;
	add.s32 	%r452, %r451, %r449;
	add.s32 	%r453, %r452, %r67;
	add.s32 	%r454, %r453, 1518500249;
	shf.l.wrap.b32 	%r455, %r434, %r434, 30;
	and.b32  	%r456, %r444, %r455;
	not.b32 	%r457, %r444;
	and.b32  	%r458, %r445, %r457;
	or.b32  	%r459, %r456, %r458;
	shf.l.wrap.b32 	%r460, %r454, %r454, 5;
	add.s32 	%r461, %r460, %r435;
	add.s32 	%r462, %r461, %r459;
	add.s32 	%r463, %r462, %r76;
	add.s32 	%r464, %r463, 1518500249;
	shf.l.wrap.b32 	%r465, %r444, %r444, 30;
	and.b32  	%r466, %r454, %r465;
	not.b32 	%r467, %r454;
	and.b32  	%r468, %r455, %r467;
	or.b32  	%r469, %r466, %r468;
	shf.l.wrap.b32 	%r470, %r464, %r464, 5;
	add.s32 	%r471, %r470, %r445;
	add.s32 	%r472, %r471, %r469;
	add.s32 	%r473, %r472, %r85;
	add.s32 	%r474, %r473, 1518500249;
	shf.l.wrap.b32 	%r475, %r454, %r454, 30;
	and.b32  	%r476, %r464, %r475;
	not.b32 	%r477, %r464;
	and.b32  	%r478, %r465, %r477;
	or.b32  	%r479, %r476, %r478;
	shf.l.wrap.b32 	%r480, %r474, %r474, 5;
	add.s32 	%r481, %r480, %r455;
	add.s32 	%r482, %r481, %r479;
	add.s32 	%r483, %r482, %r94;
	add.s32 	%r484, %r483, 1518500249;
	shf.l.wrap.b32 	%r485, %r464, %r464, 30;
	and.b32  	%r486, %r474, %r485;
	not.b32 	%r487, %r474;
	and.b32  	%r488, %r475, %r487;
	or.b32  	%r489, %r486, %r488;
	shf.l.wrap.b32 	%r490, %r484, %r484, 5;
	add.s32 	%r491, %r490, %r465;
	add.s32 	%r492, %r491, %r489;
	add.s32 	%r493, %r492, %r103;
	add.s32 	%r494, %r493, 1518500249;
	shf.l.wrap.b32 	%r495, %r474, %r474, 30;
	and.b32  	%r496, %r484, %r495;
	not.b32 	%r497, %r484;
	and.b32  	%r498, %r485, %r497;
	or.b32  	%r499, %r496, %r498;
	shf.l.wrap.b32 	%r500, %r494, %r494, 5;
	add.s32 	%r501, %r500, %r475;
	add.s32 	%r502, %r501, %r499;
	add.s32 	%r503, %r502, %r112;
	add.s32 	%r504, %r503, 1518500249;
	shf.l.wrap.b32 	%r505, %r484, %r484, 30;
	and.b32  	%r506, %r494, %r505;
	not.b32 	%r507, %r494;
	and.b32  	%r508, %r495, %r507;
	or.b32  	%r509, %r506, %r508;
	shf.l.wrap.b32 	%r510, %r504, %r504, 5;
	add.s32 	%r511, %r510, %r485;
	add.s32 	%r512, %r511, %r509;
	add.s32 	%r513, %r512, %r121;
	add.s32 	%r514, %r513, 1518500249;
	shf.l.wrap.b32 	%r515, %r494, %r494, 30;
	and.b32  	%r516, %r504, %r515;
	not.b32 	%r517, %r504;
	and.b32  	%r518, %r505, %r517;
	or.b32  	%r519, %r516, %r518;
	shf.l.wrap.b32 	%r520, %r514, %r514, 5;
	add.s32 	%r521, %r520, %r495;
	add.s32 	%r522, %r521, %r519;
	add.s32 	%r523, %r522, %r130;
	add.s32 	%r524, %r523, 1518500249;
	shf.l.wrap.b32 	%r525, %r504, %r504, 30;
	and.b32  	%r526, %r514, %r525;
	not.b32 	%r527, %r514;
	and.b32  	%r528, %r515, %r527;
	or.b32  	%r529, %r526, %r528;
	shf.l.wrap.b32 	%r530, %r524, %r524, 5;
	add.s32 	%r531, %r530, %r505;
	add.s32 	%r532, %r531, %r529;
	add.s32 	%r533, %r532, %r139;
	add.s32 	%r534, %r533, 1518500249;
	shf.l.wrap.b32 	%r535, %r514, %r514, 30;
	and.b32  	%r536, %r524, %r535;
	not.b32 	%r537, %r524;
	and.b32  	%r538, %r525, %r537;
	or.b32  	%r539, %r536, %r538;
	shf.l.wrap.b32 	%r540, %r534, %r534, 5;
	add.s32 	%r541, %r540, %r515;
	add.s32 	%r542, %r541, %r539;
	add.s32 	%r543, %r542, %r148;
	add.s32 	%r544, %r543, 1518500249;
	shf.l.wrap.b32 	%r545, %r524, %r524, 30;
	and.b32  	%r546, %r534, %r545;
	not.b32 	%r547, %r534;
	and.b32  	%r548, %r535, %r547;
	or.b32  	%r549, %r546, %r548;
	shf.l.wrap.b32 	%r550, %r544, %r544, 5;
	add.s32 	%r551, %r550, %r525;
	add.s32 	%r552, %r551, %r549;
	add.s32 	%r553, %r552, %r152;
	add.s32 	%r554, %r553, 1518500249;
	shf.l.wrap.b32 	%r555, %r534, %r534, 30;
	and.b32  	%r556, %r544, %r555;
	not.b32 	%r557, %r544;
	and.b32  	%r558, %r545, %r557;
	or.b32  	%r559, %r556, %r558;
	shf.l.wrap.b32 	%r560, %r554, %r554, 5;
	add.s32 	%r561, %r560, %r535;
	add.s32 	%r562, %r561, %r559;
	add.s32 	%r563, %r562, %r156;
	add.s32 	%r564, %r563, 1518500249;
	shf.l.wrap.b32 	%r565, %r544, %r544, 30;
	and.b32  	%r566, %r554, %r565;
	not.b32 	%r567, %r554;
	and.b32  	%r568, %r555, %r567;
	or.b32  	%r569, %r566, %r568;
	shf.l.wrap.b32 	%r570, %r564, %r564, 5;
	add.s32 	%r571, %r570, %r545;
	add.s32 	%r572, %r571, %r569;
	add.s32 	%r573, %r572, %r160;
	add.s32 	%r574, %r573, 1518500249;
	shf.l.wrap.b32 	%r575, %r554, %r554, 30;
	and.b32  	%r576, %r564, %r575;
	not.b32 	%r577, %r564;
	and.b32  	%r578, %r565, %r577;
	or.b32  	%r579, %r576, %r578;
	shf.l.wrap.b32 	%r580, %r574, %r574, 5;
	add.s32 	%r581, %r580, %r555;
	add.s32 	%r582, %r581, %r579;
	add.s32 	%r583, %r582, %r164;
	add.s32 	%r584, %r583, 1518500249;
	shf.l.wrap.b32 	%r585, %r564, %r564, 30;
	xor.b32  	%r586, %r585, %r575;
	xor.b32  	%r587, %r586, %r574;
	shf.l.wrap.b32 	%r588, %r584, %r584, 5;
	add.s32 	%r589, %r588, %r565;
	add.s32 	%r590, %r589, %r587;
	add.s32 	%r591, %r590, %r168;
	add.s32 	%r592, %r591, 1859775393;
	shf.l.wrap.b32 	%r593, %r574, %r574, 30;
	xor.b32  	%r594, %r593, %r585;
	xor.b32  	%r595, %r594, %r584;
	shf.l.wrap.b32 	%r596, %r592, %r592, 5;
	add.s32 	%r597, %r596, %r575;
	add.s32 	%r598, %r597, %r595;
	add.s32 	%r599, %r598, %r172;
	add.s32 	%r600, %r599, 1859775393;
	shf.l.wrap.b32 	%r601, %r584, %r584, 30;
	xor.b32  	%r602, %r601, %r593;
	xor.b32  	%r603, %r602, %r592;
	shf.l.wrap.b32 	%r604, %r600, %r600, 5;
	add.s32 	%r605, %r604, %r585;
	add.s32 	%r606, %r605, %r603;
	add.s32 	%r607, %r606, %r176;
	add.s32 	%r608, %r607, 1859775393;
	shf.l.wrap.b32 	%r609, %r592, %r592, 30;
	xor.b32  	%r610, %r609, %r601;
	xor.b32  	%r611, %r610, %r600;
	shf.l.wrap.b32 	%r612, %r608, %r608, 5;
	add.s32 	%r613, %r612, %r593;
	add.s32 	%r614, %r613, %r611;
	add.s32 	%r615, %r614, %r180;
	add.s32 	%r616, %r615, 1859775393;
	shf.l.wrap.b32 	%r617, %r600, %r600, 30;
	xor.b32  	%r618, %r617, %r609;
	xor.b32  	%r619, %r618, %r608;
	shf.l.wrap.b32 	%r620, %r616, %r616, 5;
	add.s32 	%r621, %r620, %r601;
	add.s32 	%r622, %r621, %r619;
	add.s32 	%r623, %r622, %r184;
	add.s32 	%r624, %r623, 1859775393;
	shf.l.wrap.b32 	%r625, %r608, %r608, 30;
	xor.b32  	%r626, %r625, %r617;
	xor.b32  	%r627, %r626, %r616;
	shf.l.wrap.b32 	%r628, %r624, %r624, 5;
	add.s32 	%r629, %r628, %r609;
	add.s32 	%r630, %r629, %r627;
	add.s32 	%r631, %r630, %r188;
	add.s32 	%r632, %r631, 1859775393;
	shf.l.wrap.b32 	%r633, %r616, %r616, 30;
	xor.b32  	%r634, %r633, %r625;
	xor.b32  	%r635, %r634, %r624;
	shf.l.wrap.b32 	%r636, %r632, %r632, 5;
	add.s32 	%r637, %r636, %r617;
	add.s32 	%r638, %r637, %r635;
	add.s32 	%r639, %r638, %r192;
	add.s32 	%r640, %r639, 1859775393;
	shf.l.wrap.b32 	%r641, %r624, %r624, 30;
	xor.b32  	%r642, %r641, %r633;
	xor.b32  	%r643, %r642, %r632;
	shf.l.wrap.b32 	%r644, %r640, %r640, 5;
	add.s32 	%r645, %r644, %r625;
	add.s32 	%r646, %r645, %r643;
	add.s32 	%r647, %r646, %r196;
	add.s32 	%r648, %r647, 1859775393;
	shf.l.wrap.b32 	%r649, %r632, %r632, 30;
	xor.b32  	%r650, %r649, %r641;
	xor.b32  	%r651, %r650, %r640;
	shf.l.wrap.b32 	%r652, %r648, %r648, 5;
	add.s32 	%r653, %r652, %r633;
	add.s32 	%r654, %r653, %r651;
	add.s32 	%r655, %r654, %r200;
	add.s32 	%r656, %r655, 1859775393;
	shf.l.wrap.b32 	%r657, %r640, %r640, 30;
	xor.b32  	%r658, %r657, %r649;
	xor.b32  	%r659, %r658, %r648;
	shf.l.wrap.b32 	%r660, %r656, %r656, 5;
	add.s32 	%r661, %r660, %r641;
	add.s32 	%r662, %r661, %r659;
	add.s32 	%r663, %r662, %r204;
	add.s32 	%r664, %r663, 1859775393;
	shf.l.wrap.b32 	%r665, %r648, %r648, 30;
	xor.b32  	%r666, %r665, %r657;
	xor.b32  	%r667, %r666, %r656;
	shf.l.wrap.b32 	%r668, %r664, %r664, 5;
	add.s32 	%r669, %r668, %r649;
	add.s32 	%r670, %r669, %r667;
	add.s32 	%r671, %r670, %r208;
	add.s32 	%r672, %r671, 1859775393;
	shf.l.wrap.b32 	%r673, %r656, %r656, 30;
	xor.b32  	%r674, %r673, %r665;
	xor.b32  	%r675, %r674, %r664;
	shf.l.wrap.b32 	%r676, %r672, %r672, 5;
	add.s32 	%r677, %r676, %r657;
	add.s32 	%r678, %r677, %r675;
	add.s32 	%r679, %r678, %r212;
	add.s32 	%r680, %r679, 1859775393;
	shf.l.wrap.b32 	%r681, %r664, %r664, 30;
	xor.b32  	%r682, %r681, %r673;
	xor.b32  	%r683, %r682, %r672;
	shf.l.wrap.b32 	%r684, %r680, %r680, 5;
	add.s32 	%r685, %r684, %r665;
	add.s32 	%r686, %r685, %r683;
	add.s32 	%r687, %r686, %r216;
	add.s32 	%r688, %r687, 1859775393;
	shf.l.wrap.b32 	%r689, %r672, %r672, 30;
	xor.b32  	%r690, %r689, %r681;
	xor.b32  	%r691, %r690, %r680;
	shf.l.wrap.b32 	%r692, %r688, %r688, 5;
	add.s32 	%r693, %r692, %r673;
	add.s32 	%r694, %r693, %r691;
	add.s32 	%r695, %r694, %r220;
	add.s32 	%r696, %r695, 1859775393;
	shf.l.wrap.b32 	%r697, %r680, %r680, 30;
	xor.b32  	%r698, %r697, %r689;
	xor.b32  	%r699, %r698, %r688;
	shf.l.wrap.b32 	%r700, %r696, %r696, 5;
	add.s32 	%r701, %r700, %r681;
	add.s32 	%r702, %r701, %r699;
	add.s32 	%r703, %r702, %r224;
	add.s32 	%r704, %r703, 1859775393;
	shf.l.wrap.b32 	%r705, %r688, %r688, 30;
	xor.b32  	%r706, %r705, %r697;
	xor.b32  	%r707, %r706, %r696;
	shf.l.wrap.b32 	%r708, %r704, %r704, 5;
	add.s32 	%r709, %r708, %r689;
	add.s32 	%r710, %r709, %r707;
	add.s32 	%r711, %r710, %r228;
	add.s32 	%r712, %r711, 1859775393;
	shf.l.wrap.b32 	%r713, %r696, %r696, 30;
	xor.b32  	%r714, %r713, %r705;
	xor.b32  	%r715, %r714, %r704;
	shf.l.wrap.b32 	%r716, %r712, %r712, 5;
	add.s32 	%r717, %r716, %r697;
	add.s32 	%r718, %r717, %r715;
	add.s32 	%r719, %r718, %r232;
	add.s32 	%r720, %r719, 1859775393;
	shf.l.wrap.b32 	%r721, %r704, %r704, 30;
	xor.b32  	%r722, %r721, %r713;
	xor.b32  	%r723, %r722, %r712;
	shf.l.wrap.b32 	%r724, %r720, %r720, 5;
	add.s32 	%r725, %r724, %r705;
	add.s32 	%r726, %r725, %r723;
	add.s32 	%r727, %r726, %r236;
	add.s32 	%r728, %r727, 1859775393;
	shf.l.wrap.b32 	%r729, %r712, %r712, 30;
	xor.b32  	%r730, %r729, %r721;
	xor.b32  	%r731, %r730, %r720;
	shf.l.wrap.b32 	%r732, %r728, %r728, 5;
	add.s32 	%r733, %r732, %r713;
	add.s32 	%r734, %r733, %r731;
	add.s32 	%r735, %r734, %r240;
	add.s32 	%r736, %r735, 1859775393;
	shf.l.wrap.b32 	%r737, %r720, %r720, 30;
	xor.b32  	%r738, %r737, %r729;
	xor.b32  	%r739, %r738, %r728;
	shf.l.wrap.b32 	%r740, %r736, %r736, 5;
	add.s32 	%r741, %r740, %r721;
	add.s32 	%r742, %r741, %r739;
	add.s32 	%r743, %r742, %r244;
	add.s32 	%r744, %r743, 1859775393;
	shf.l.wrap.b32 	%r745, %r728, %r728, 30;
	or.b32  	%r746, %r745, %r737;
	and.b32  	%r747, %r736, %r746;
	and.b32  	%r748, %r745, %r737;
	or.b32  	%r749, %r747, %r748;
	shf.l.wrap.b32 	%r750, %r744, %r744, 5;
	add.s32 	%r751, %r750, %r729;
	add.s32 	%r752, %r751, %r749;
	add.s32 	%r753, %r752, %r248;
	add.s32 	%r754, %r753, -1894007588;
	shf.l.wrap.b32 	%r755, %r736, %r736, 30;
	or.b32  	%r756, %r755, %r745;
	and.b32  	%r757, %r744, %r756;
	and.b32  	%r758, %r755, %r745;
	or.b32  	%r759, %r757, %r758;
	shf.l.wrap.b32 	%r760, %r754, %r754, 5;
	add.s32 	%r761, %r760, %r737;
	add.s32 	%r762, %r761, %r759;
	add.s32 	%r763, %r762, %r252;
	add.s32 	%r764, %r763, -1894007588;
	shf.l.wrap.b32 	%r765, %r744, %r744, 30;
	or.b32  	%r766, %r765, %r755;
	and.b32  	%r767, %r754, %r766;
	and.b32  	%r768, %r765, %r755;
	or.b32  	%r769, %r767, %r768;
	shf.l.wrap.b32 	%r770, %r764, %r764, 5;
	add.s32 	%r771, %r770, %r745;
	add.s32 	%r772, %r771, %r769;
	add.s32 	%r773, %r772, %r256;
	add.s32 	%r774, %r773, -1894007588;
	shf.l.wrap.b32 	%r775, %r754, %r754, 30;
	or.b32  	%r776, %r775, %r765;
	and.b32  	%r777, %r764, %r776;
	and.b32  	%r778, %r775, %r765;
	or.b32  	%r779, %r777, %r778;
	shf.l.wrap.b32 	%r780, %r774, %r774, 5;
	add.s32 	%r781, %r780, %r755;
	add.s32 	%r782, %r781, %r779;
	add.s32 	%r783, %r782, %r260;
	add.s32 	%r784, %r783, -1894007588;
	shf.l.wrap.b32 	%r785, %r764, %r764, 30;
	or.b32  	%r786, %r785, %r775;
	and.b32  	%r787, %r774, %r786;
	and.b32  	%r788, %r785, %r775;
	or.b32  	%r789, %r787, %r788;
	shf.l.wrap.b32 	%r790, %r784, %r784, 5;
	add.s32 	%r791, %r790, %r765;
	add.s32 	%r792, %r791, %r789;
	add.s32 	%r793, %r792, %r264;
	add.s32 	%r794, %r793, -1894007588;
	shf.l.wrap.b32 	%r795, %r774, %r774, 30;
	or.b32  	%r796, %r795, %r785;
	and.b32  	%r797, %r784, %r796;
	and.b32  	%r798, %r795, %r785;
	or.b32  	%r799, %r797, %r798;
	shf.l.wrap.b32 	%r800, %r794, %r794, 5;
	add.s32 	%r801, %r800, %r775;
	add.s32 	%r802, %r801, %r799;
	add.s32 	%r803, %r802, %r268;
	add.s32 	%r804, %r803, -1894007588;
	shf.l.wrap.b32 	%r805, %r784, %r784, 30;
	or.b32  	%r806, %r805, %r795;
	and.b32  	%r807, %r794, %r806;
	and.b32  	%r808, %r805, %r795;
	or.b32  	%r809, %r807, %r808;
	shf.l.wrap.b32 	%r810, %r804, %r804, 5;
	add.s32 	%r811, %r810, %r785;
	add.s32 	%r812, %r811, %r809;
	add.s32 	%r813, %r812, %r272;
	add.s32 	%r814, %r813, -1894007588;
	shf.l.wrap.b32 	%r815, %r794, %r794, 30;
	or.b32  	%r816, %r815, %r805;
	and.b32  	%r817, %r804, %r816;
	and.b32  	%r818, %r815, %r805;
	or.b32  	%r819, %r817, %r818;
	shf.l.wrap.b32 	%r820, %r814, %r814, 5;
	add.s32 	%r821, %r820, %r795;
	add.s32 	%r822, %r821, %r819;
	add.s32 	%r823, %r822, %r276;
	add.s32 	%r824, %r823, -1894007588;
	shf.l.wrap.b32 	%r825, %r804, %r804, 30;
	or.b32  	%r826, %r825, %r815;
	and.b32  	%r827, %r814, %r826;
	and.b32  	%r828, %r825, %r815;
	or.b32  	%r829, %r827, %r828;
	shf.l.wrap.b32 	%r830, %r824, %r824, 5;
	add.s32 	%r831, %r830, %r805;
	add.s32 	%r832, %r831, %r829;
	add.s32 	%r833, %r832, %r280;
	add.s32 	%r834, %r833, -1894007588;
	shf.l.wrap.b32 	%r835, %r814, %r814, 30;
	or.b32  	%r836, %r835, %r825;
	and.b32  	%r837, %r824, %r836;
	and.b32  	%r838, %r835, %r825;
	or.b32  	%r839, %r837, %r838;
	shf.l.wrap.b32 	%r840, %r834, %r834, 5;
	add.s32 	%r841, %r840, %r815;
	add.s32 	%r842, %r841, %r839;
	add.s32 	%r843, %r842, %r284;
	add.s32 	%r844, %r843, -1894007588;
	shf.l.wrap.b32 	%r845, %r824, %r824, 30;
	or.b32  	%r846, %r845, %r835;
	and.b32  	%r847, %r834, %r846;
	and.b32  	%r848, %r845, %r835;
	or.b32  	%r849, %r847, %r848;
	shf.l.wrap.b32 	%r850, %r844, %r844, 5;
	add.s32 	%r851, %r850, %r825;
	add.s32 	%r852, %r851, %r849;
	add.s32 	%r853, %r852, %r288;
	add.s32 	%r854, %r853, -1894007588;
	shf.l.wrap.b32 	%r855, %r834, %r834, 30;
	or.b32  	%r856, %r855, %r845;
	and.b32  	%r857, %r844, %r856;
	and.b32  	%r858, %r855, %r845;
	or.b32  	%r859, %r857, %r858;
	shf.l.wrap.b32 	%r860, %r854, %r854, 5;
	add.s32 	%r861, %r860, %r835;
	add.s32 	%r862, %r861, %r859;
	add.s32 	%r863, %r862, %r292;
	add.s32 	%r864, %r863, -1894007588;
	shf.l.wrap.b32 	%r865, %r844, %r844, 30;
	or.b32  	%r866, %r865, %r855;
	and.b32  	%r867, %r854, %r866;
	and.b32  	%r868, %r865, %r855;
	or.b32  	%r869, %r867, %r868;
	shf.l.wrap.b32 	%r870, %r864, %r864, 5;
	add.s32 	%r871, %r870, %r845;
	add.s32 	%r872, %r871, %r869;
	add.s32 	%r873, %r872, %r296;
	add.s32 	%r874, %r873, -1894007588;
	shf.l.wrap.b32 	%r875, %r854, %r854, 30;
	or.b32  	%r876, %r875, %r865;
	and.b32  	%r877, %r864, %r876;
	and.b32  	%r878, %r875, %r865;
	or.b32  	%r879, %r877, %r878;
	shf.l.wrap.b32 	%r880, %r874, %r874, 5;
	add.s32 	%r881, %r880, %r855;
	add.s32 	%r882, %r881, %r879;
	add.s32 	%r883, %r882, %r300;
	add.s32 	%r884, %r883, -1894007588;
	shf.l.wrap.b32 	%r885, %r864, %r864, 30;
	or.b32  	%r886, %r885, %r875;
	and.b32  	%r887, %r874, %r886;
	and.b32  	%r888, %r885, %r875;
	or.b32  	%r889, %r887, %r888;
	shf.l.wrap.b32 	%r890, %r884, %r884, 5;
	add.s32 	%r891, %r890, %r865;
	add.s32 	%r892, %r891, %r889;
	add.s32 	%r893, %r892, %r304;
	add.s32 	%r894, %r893, -1894007588;
	shf.l.wrap.b32 	%r895, %r874, %r874, 30;
	or.b32  	%r896, %r895, %r885;
	and.b32  	%r897, %r884, %r896;
	and.b32  	%r898, %r895, %r885;
	or.b32  	%r899, %r897, %r898;
	shf.l.wrap.b32 	%r900, %r894, %r894, 5;
	add.s32 	%r901, %r900, %r875;
	add.s32 	%r902, %r901, %r899;
	add.s32 	%r903, %r902, %r308;
	add.s32 	%r904, %r903, -1894007588;
	shf.l.wrap.b32 	%r905, %r884, %r884, 30;
	or.b32  	%r906, %r905, %r895;
	and.b32  	%r907, %r894, %r906;
	and.b32  	%r908, %r905, %r895;
	or.b32  	%r909, %r907, %r908;
	shf.l.wrap.b32 	%r910, %r904, %r904, 5;
	add.s32 	%r911, %r910, %r885;
	add.s32 	%r912, %r911, %r909;
	add.s32 	%r913, %r912, %r312;
	add.s32 	%r914, %r913, -1894007588;
	shf.l.wrap.b32 	%r915, %r894, %r894, 30;
	or.b32  	%r916, %r915, %r905;
	and.b32  	%r917, %r904, %r916;
	and.b32  	%r918, %r915, %r905;
	or.b32  	%r919, %r917, %r918;
	shf.l.wrap.b32 	%r920, %r914, %r914, 5;
	add.s32 	%r921, %r920, %r895;
	add.s32 	%r922, %r921, %r919;
	add.s32 	%r923, %r922, %r316;
	add.s32 	%r924, %r923, -1894007588;
	shf.l.wrap.b32 	%r925, %r904, %r904, 30;
	or.b32  	%r926, %r925, %r915;
	and.b32  	%r927, %r914, %r926;
	and.b32  	%r928, %r925, %r915;
	or.b32  	%r929, %r927, %r928;
	shf.l.wrap.b32 	%r930, %r924, %r924, 5;
	add.s32 	%r931, %r930, %r905;
	add.s32 	%r932, %r931, %r929;
	add.s32 	%r933, %r932, %r320;
	add.s32 	%r934, %r933, -1894007588;
	shf.l.wrap.b32 	%r935, %r914, %r914, 30;
	or.b32  	%r936, %r935, %r925;
	and.b32  	%r937, %r924, %r936;
	and.b32  	%r938, %r935, %r925;
	or.b32  	%r939, %r937, %r938;
	shf.l.wrap.b32 	%r940, %r934, %r934, 5;
	add.s32 	%r941, %r940, %r915;
	add.s32 	%r942, %r941, %r939;
	add.s32 	%r943, %r942, %r324;
	add.s32 	%r944, %r943, -1894007588;
	shf.l.wrap.b32 	%r945, %r924, %r924, 30;
	xor.b32  	%r946, %r945, %r935;
	xor.b32  	%r947, %r946, %r934;
	shf.l.wrap.b32 	%r948, %r944, %r944, 5;
	add.s32 	%r949, %r948, %r925;
	add.s32 	%r950, %r949, %r947;
	add.s32 	%r951, %r950, %r328;
	add.s32 	%r952, %r951, -899497514;
	shf.l.wrap.b32 	%r953, %r934, %r934, 30;
	xor.b32  	%r954, %r953, %r945;
	xor.b32  	%r955, %r954, %r944;
	shf.l.wrap.b32 	%r956, %r952, %r952, 5;
	add.s32 	%r957, %r956, %r935;
	add.s32 	%r958, %r957, %r955;
	add.s32 	%r959, %r958, %r332;
	add.s32 	%r960, %r959, -899497514;
	shf.l.wrap.b32 	%r961, %r944, %r944, 30;
	xor.b32  	%r962, %r961, %r953;
	xor.b32  	%r963, %r962, %r952;
	shf.l.wrap.b32 	%r964, %r960, %r960, 5;
	add.s32 	%r965, %r964, %r945;
	add.s32 	%r966, %r965, %r963;
	add.s32 	%r967, %r966, %r336;
	add.s32 	%r968, %r967, -899497514;
	shf.l.wrap.b32 	%r969, %r952, %r952, 30;
	xor.b32  	%r970, %r969, %r961;
	xor.b32  	%r971, %r970, %r960;
	shf.l.wrap.b32 	%r972, %r968, %r968, 5;
	add.s32 	%r973, %r972, %r953;
	add.s32 	%r974, %r973, %r971;
	add.s32 	%r975, %r974, %r340;
	add.s32 	%r976, %r975, -899497514;
	shf.l.wrap.b32 	%r977, %r960, %r960, 30;
	xor.b32  	%r978, %r977, %r969;
	xor.b32  	%r979, %r978, %r968;
	shf.l.wrap.b32 	%r980, %r976, %r976, 5;
	add.s32 	%r981, %r980, %r961;
	add.s32 	%r982, %r981, %r979;
	add.s32 	%r983, %r982, %r344;
	add.s32 	%r984, %r983, -899497514;
	shf.l.wrap.b32 	%r985, %r968, %r968, 30;
	xor.b32  	%r986, %r985, %r977;
	xor.b32  	%r987, %r986, %r976;
	shf.l.wrap.b32 	%r988, %r984, %r984, 5;
	add.s32 	%r989, %r988, %r969;
	add.s32 	%r990, %r989, %r987;
	add.s32 	%r991, %r990, %r348;
	add.s32 	%r992, %r991, -899497514;
	shf.l.wrap.b32 	%r993, %r976, %r976, 30;
	xor.b32  	%r994, %r993, %r985;
	xor.b32  	%r995, %r994, %r984;
	shf.l.wrap.b32 	%r996, %r992, %r992, 5;
	add.s32 	%r997, %r996, %r977;
	add.s32 	%r998, %r997, %r995;
	add.s32 	%r999, %r998, %r352;
	add.s32 	%r1000, %r999, -899497514;
	shf.l.wrap.b32 	%r1001, %r984, %r984, 30;
	xor.b32  	%r1002, %r1001, %r993;
	xor.b32  	%r1003, %r1002, %r992;
	shf.l.wrap.b32 	%r1004, %r1000, %r1000, 5;
	add.s32 	%r1005, %r1004, %r985;
	add.s32 	%r1006, %r1005, %r1003;
	add.s32 	%r1007, %r1006, %r356;
	add.s32 	%r1008, %r1007, -899497514;
	shf.l.wrap.b32 	%r1009, %r992, %r992, 30;
	xor.b32  	%r1010, %r1009, %r1001;
	xor.b32  	%r1011, %r1010, %r1000;
	shf.l.wrap.b32 	%r1012, %r1008, %r1008, 5;
	add.s32 	%r1013, %r1012, %r993;
	add.s32 	%r1014, %r1013, %r1011;
	add.s32 	%r1015, %r1014, %r360;
	add.s32 	%r1016, %r1015, -899497514;
	shf.l.wrap.b32 	%r1017, %r1000, %r1000, 30;
	xor.b32  	%r1018, %r1017, %r1009;
	xor.b32  	%r1019, %r1018, %r1008;
	shf.l.wrap.b32 	%r1020, %r1016, %r1016, 5;
	add.s32 	%r1021, %r1020, %r1001;
	add.s32 	%r1022, %r1021, %r1019;
	add.s32 	%r1023, %r1022, %r364;
	add.s32 	%r1024, %r1023, -899497514;
	shf.l.wrap.b32 	%r1025, %r1008, %r1008, 30;
	xor.b32  	%r1026, %r1025, %r1017;
	xor.b32  	%r1027, %r1026, %r1016;
	shf.l.wrap.b32 	%r1028, %r1024, %r1024, 5;
	add.s32 	%r1029, %r1028, %r1009;
	add.s32 	%r1030, %r1029, %r1027;
	add.s32 	%r1031, %r1030, %r368;
	add.s32 	%r1032, %r1031, -899497514;
	shf.l.wrap.b32 	%r1033, %r1016, %r1016, 30;
	xor.b32  	%r1034, %r1033, %r1025;
	xor.b32  	%r1035, %r1034, %r1024;
	shf.l.wrap.b32 	%r1036, %r1032, %r1032, 5;
	add.s32 	%r1037, %r1036, %r1017;
	add.s32 	%r1038, %r1037, %r1035;
	add.s32 	%r1039, %r1038, %r372;
	add.s32 	%r1040, %r1039, -899497514;
	shf.l.wrap.b32 	%r1041, %r1024, %r1024, 30;
	xor.b32  	%r1042, %r1041, %r1033;
	xor.b32  	%r1043, %r1042, %r1032;
	shf.l.wrap.b32 	%r1044, %r1040, %r1040, 5;
	add.s32 	%r1045, %r1044, %r1025;
	add.s32 	%r1046, %r1045, %r1043;
	add.s32 	%r1047, %r1046, %r376;
	add.s32 	%r1048, %r1047, -899497514;
	shf.l.wrap.b32 	%r1049, %r1032, %r1032, 30;
	xor.b32  	%r1050, %r1049, %r1041;
	xor.b32  	%r1051, %r1050, %r1040;
	shf.l.wrap.b32 	%r1052, %r1048, %r1048, 5;
	add.s32 	%r1053, %r1052, %r1033;
	add.s32 	%r1054, %r1053, %r1051;
	add.s32 	%r1055, %r1054, %r380;
	add.s32 	%r1056, %r1055, -899497514;
	shf.l.wrap.b32 	%r1057, %r1040, %r1040, 30;
	xor.b32  	%r1058, %r1057, %r1049;
	xor.b32  	%r1059, %r1058, %r1048;
	shf.l.wrap.b32 	%r1060, %r1056, %r1056, 5;
	add.s32 	%r1061, %r1060, %r1041;
	add.s32 	%r1062, %r1061, %r1059;
	add.s32 	%r1063, %r1062, %r384;
	add.s32 	%r1064, %r1063, -899497514;
	shf.l.wrap.b32 	%r1065, %r1048, %r1048, 30;
	xor.b32  	%r1066, %r1065, %r1057;
	xor.b32  	%r1067, %r1066, %r1056;
	shf.l.wrap.b32 	%r1068, %r1064, %r1064, 5;
	add.s32 	%r1069, %r1068, %r1049;
	add.s32 	%r1070, %r1069, %r1067;
	add.s32 	%r1071, %r1070, %r388;
	add.s32 	%r1072, %r1071, -899497514;
	shf.l.wrap.b32 	%r1073, %r1056, %r1056, 30;
	xor.b32  	%r1074, %r1073, %r1065;
	xor.b32  	%r1075, %r1074, %r1064;
	shf.l.wrap.b32 	%r1076, %r1072, %r1072, 5;
	add.s32 	%r1077, %r1076, %r1057;
	add.s32 	%r1078, %r1077, %r1075;
	add.s32 	%r1079, %r1078, %r392;
	add.s32 	%r1080, %r1079, -899497514;
	shf.l.wrap.b32 	%r1081, %r1064, %r1064, 30;
	xor.b32  	%r1082, %r1081, %r1073;
	xor.b32  	%r1083, %r1082, %r1072;
	shf.l.wrap.b32 	%r1084, %r1080, %r1080, 5;
	add.s32 	%r1085, %r1084, %r1065;
	add.s32 	%r1086, %r1085, %r1083;
	add.s32 	%r1087, %r1086, %r396;
	add.s32 	%r1088, %r1087, -899497514;
	shf.l.wrap.b32 	%r1089, %r1072, %r1072, 30;
	xor.b32  	%r1090, %r1089, %r1081;
	xor.b32  	%r1091, %r1090, %r1080;
	shf.l.wrap.b32 	%r1092, %r1088, %r1088, 5;
	add.s32 	%r1093, %r1092, %r1073;
	add.s32 	%r1094, %r1093, %r1091;
	add.s32 	%r1095, %r1094, %r400;
	add.s32 	%r1096, %r1095, -899497514;
	shf.l.wrap.b32 	%r1097, %r1080, %r1080, 30;
	xor.b32  	%r1098, %r1097, %r1089;
	xor.b32  	%r1099, %r1098, %r1088;
	shf.l.wrap.b32 	%r1100, %r1096, %r1096, 5;
	add.s32 	%r1101, %r1100, %r1081;
	add.s32 	%r1102, %r1101, %r1099;
	add.s32 	%r1103, %r1102, %r404;
	shf.l.wrap.b32 	%r1104, %r1088, %r1088, 30;
	add.s32 	%r1105, %r1103, 833086679;
	add.s32 	%r1106, %r1095, -1171231393;
	add.s32 	%r1107, %r1104, -1732584194;
	add.s32 	%r1108, %r1097, 271733878;
	add.s32 	%r1109, %r1089, -1009589776;
	shr.u32 	%r1110, %r1105, 24;
	st.global.u8 	[%rd9], %r1110;
	shr.u32 	%r1111, %r1105, 16;
	st.global.u8 	[%rd9+1], %r1111;
	shr.u32 	%r1112, %r1105, 8;
	st.global.u8 	[%rd9+2], %r1112;
	st.global.u8 	[%rd9+3], %r1105;
	shr.u32 	%r1113, %r1106, 24;
	st.global.u8 	[%rd9+4], %r1113;
	shr.u32 	%r1114, %r1106, 16;
	st.global.u8 	[%rd9+5], %r1114;
	shr.u32 	%r1115, %r1106, 8;
	st.global.u8 	[%rd9+6], %r1115;
	st.global.u8 	[%rd9+7], %r1106;
	shr.u32 	%r1116, %r1107, 24;
	st.global.u8 	[%rd9+8], %r1116;
	shr.u32 	%r1117, %r1107, 16;
	st.global.u8 	[%rd9+9], %r1117;
	shr.u32 	%r1118, %r1107, 8;
	st.global.u8 	[%rd9+10], %r1118;
	st.global.u8 	[%rd9+11], %r1107;
	shr.u32 	%r1119, %r1108, 24;
	st.global.u8 	[%rd9+12], %r1119;
	shr.u32 	%r1120, %r1108, 16;
	st.global.u8 	[%rd9+13], %r1120;
	shr.u32 	%r1121, %r1108, 8;
	st.global.u8 	[%rd9+14], %r1121;
	st.global.u8 	[%rd9+15], %r1108;
	shr.u32 	%r1122, %r1109, 24;
	st.global.u8 	[%rd9+16], %r1122;
	shr.u32 	%r1123, %r1109, 16;
	st.global.u8 	[%rd9+17], %r1123;
	shr.u32 	%r1124, %r1109, 8;
	st.global.u8 	[%rd9+18], %r1124;
	st.global.u8 	[%rd9+19], %r1109;
$L__BB27_2:
	ret;

}
	// .globl	_Z11sha1_kernelILi28EEvPKhPhm
.visible .entry _Z11sha1_kernelILi28EEvPKhPhm(
	.param .u64 .ptr .align 1 _Z11sha1_kernelILi28EEvPKhPhm_param_0,
	.param .u64 .ptr .align 1 _Z11sha1_kernelILi28EEvPKhPhm_param_1,
	.param .u64 _Z11sha1_kernelILi28EEvPKhPhm_param_2
)
{
	.reg .pred 	%p<2>;
	.reg .b16 	%rs<17>;
	.reg .b32 	%r<1125>;
	.reg .b64 	%rd<10>;

	ld.param.u64 	%rd2, [_Z11sha1_kernelILi28EEvPKhPhm_param_0];
	ld.param.u64 	%rd3, [_Z11sha1_kernelILi28EEvPKhPhm_param_1];
	ld.param.u64 	%rd4, [_Z11sha1_kernelILi28EEvPKhPhm_param_2];
	mov.u32 	%r1, %ctaid.x;
	mov.u32 	%r2, %ntid.x;
	mov.u32 	%r3, %tid.x;
	mad.lo.s32 	%r4, %r1, %r2, %r3;
	cvt.u64.u32 	%rd1, %r4;
	setp.le.u64 	%p1, %rd4, %rd1;
	@%p1 bra 	$L__BB28_2;
	cvta.to.global.u64 	%rd5, %rd3;
	cvta.to.global.u64 	%rd6, %rd2;
	shl.b64 	%rd7, %rd1, 6;
	add.s64 	%rd8, %rd6, %rd7;
	mad.lo.s64 	%rd9, %rd1, 20, %rd5;
	ld.global.u8 	%r5, [%rd8];
	shl.b32 	%r6, %r5, 24;
	ld.global.u8 	%r7, [%rd8+1];
	shl.b32 	%r8, %r7, 16;
	or.b32  	%r9, %r8, %r6;
	ld.global.u8 	%rs1, [%rd8+2];
	mul.wide.u16 	%r10, %rs1, 256;
	or.b32  	%r11, %r9, %r10;
	ld.global.u8 	%r12, [%rd8+3];
	or.b32  	%r13, %r11, %r12;
	ld.global.u8 	%r14, [%rd8+4];
	shl.b32 	%r15, %r14, 24;
	ld.global.u8 	%r16, [%rd8+5];
	shl.b32 	%r17, %r16, 16;
	or.b32  	%r18, %r17, %r15;
	ld.global.u8 	%rs2, [%rd8+6];
	mul.wide.u16 	%r19, %rs2, 256;
	or.b32  	%r20, %r18, %r19;
	ld.global.u8 	%r21, [%rd8+7];
	or.b32  	%r22, %r20, %r21;
	ld.global.u8 	%r23, [%rd8+8];
	shl.b32 	%r24, %r23, 24;
	ld.global.u8 	%r25, [%rd8+9];
	shl.b32 	%r26, %r25, 16;
	or.b32  	%r27, %r26, %r24;
	ld.global.u8 	%rs3, [%rd8+10];
	mul.wide.u16 	%r28, %rs3, 256;
	or.b32  	%r29, %r27, %r28;
	ld.global.u8 	%r30, [%rd8+11];
	or.b32  	%r31, %r29, %r30;
	ld.global.u8 	%r32, [%rd8+12];
	shl.b32 	%r33, %r32, 24;
	ld.global.u8 	%r34, [%rd8+13];
	shl.b32 	%r35, %r34, 16;
	or.b32  	%r36, %r35, %r33;
	ld.global.u8 	%rs4, [%rd8+14];
	mul.wide.u16 	%r37, %rs4, 256;
	or.b32  	%r38, %r36, %r37;
	ld.global.u8 	%r39, [%rd8+15];
	or.b32  	%r40, %r38, %r39;
	ld.global.u8 	%r41, [%rd8+16];
	shl.b32 	%r42, %r41, 24;
	ld.global.u8 	%r43, [%rd8+17];
	shl.b32 	%r44, %r43, 16;
	or.b32  	%r45, %r44, %r42;
	ld.global.u8 	%rs5, [%rd8+18];
	mul.wide.u16 	%r46, %rs5, 256;
	or.b32  	%r47, %r45, %r46;
	ld.global.u8 	%r48, [%rd8+19];
	or.b32  	%r49, %r47, %r48;
	ld.global.u8 	%r50, [%rd8+20];
	shl.b32 	%r51, %r50, 24;
	ld.global.u8 	%r52, [%rd8+21];
	shl.b32 	%r53, %r52, 16;
	or.b32  	%r54, %r53, %r51;
	ld.global.u8 	%rs6, [%rd8+22];
	mul.wide.u16 	%r55, %rs6, 256;
	or.b32  	%r56, %r54, %r55;
	ld.global.u8 	%r57, [%rd8+23];
	or.b32  	%r58, %r56, %r57;
	ld.global.u8 	%r59, [%rd8+24];
	shl.b32 	%r60, %r59, 24;
	ld.global.u8 	%r61, [%rd8+25];
	shl.b32 	%r62, %r61, 16;
	or.b32  	%r63, %r62, %r60;
	ld.global.u8 	%rs7, [%rd8+26];
	mul.wide.u16 	%r64, %rs7, 256;
	or.b32  	%r65, %r63, %r64;
	ld.global.u8 	%r66, [%rd8+27];
	or.b32  	%r67, %r65, %r66;
	ld.global.u8 	%r68, [%rd8+28];
	shl.b32 	%r69, %r68, 24;
	ld.global.u8 	%r70, [%rd8+29];
	shl.b32 	%r71, %r70, 16;
	or.b32  	%r72, %r71, %r69;
	ld.global.u8 	%rs8, [%rd8+30];
	mul.wide.u16 	%r73, %rs8, 256;
	or.b32  	%r74, %r72, %r73;
	ld.global.u8 	%r75, [%rd8+31];
	or.b32  	%r76, %r74, %r75;
	ld.global.u8 	%r77, [%rd8+32];
	shl.b32 	%r78, %r77, 24;
	ld.global.u8 	%r79, [%rd8+33];
	shl.b32 	%r80, %r79, 16;
	or.b32  	%r81, %r80, %r78;
	ld.global.u8 	%rs9, [%rd8+34];
	mul.wide.u16 	%r82, %rs9, 256;
	or.b32  	%r83, %r81, %r82;
	ld.global.u8 	%r84, [%rd8+35];
	or.b32  	%r85, %r83, %r84;
	ld.global.u8 	%r86, [%rd8+36];
	shl.b32 	%r87, %r86, 24;
	ld.global.u8 	%r88, [%rd8+37];
	shl.b32 	%r89, %r88, 16;
	or.b32  	%r90, %r89, %r87;
	ld.global.u8 	%rs10, [%rd8+38];
	mul.wide.u16 	%r91, %rs10, 256;
	or.b32  	%r92, %r90, %r91;
	ld.global.u8 	%r93, [%rd8+39];
	or.b32  	%r94, %r92, %r93;
	ld.global.u8 	%r95, [%rd8+40];
	shl.b32 	%r96, %r95, 24;
	ld.global.u8 	%r97, [%rd8+41];
	shl.b32 	%r98, %r97, 16;
	or.b32  	%r99, %r98, %r96;
	ld.global.u8 	%rs11, [%rd8+42];
	mul.wide.u16 	%r100, %rs11, 256;
	or.b32  	%r101, %r99, %r100;
	ld.global.u8 	%r102, [%rd8+43];
	or.b32  	%r103, %r101, %r102;
	ld.global.u8 	%r104, [%rd8+44];
	shl.b32 	%r105, %r104, 24;
	ld.global.u8 	%r106, [%rd8+45];
	shl.b32 	%r107, %r106, 16;
	or.b32  	%r108, %r107, %r105;
	ld.global.u8 	%rs12, [%rd8+46];
	mul.wide.u16 	%r109, %rs12, 256;
	or.b32  	%r110, %r108, %r109;
	ld.global.u8 	%r111, [%rd8+47];
	or.b32  	%r112, %r110, %r111;
	ld.global.u8 	%r113, [%rd8+48];
	shl.b32 	%r114, %r113, 24;
	ld.global.u8 	%r115, [%rd8+49];
	shl.b32 	%r116, %r115, 16;
	or.b32  	%r117, %r116, %r114;
	ld.global.u8 	%rs13, [%rd8+50];
	mul.wide.u16 	%r118, %rs13, 256;
	or.b32  	%r119, %r117, %r118;
	ld.global.u8 	%r120, [%rd8+51];
	or.b32  	%r121, %r119, %r120;
	ld.global.u8 	%r122, [%rd8+52];
	shl.b32 	%r123, %r122, 24;
	ld.global.u8 	%r124, [%rd8+53];
	shl.b32 	%r125, %r124, 16;
	or.b32  	%r126, %r125, %r123;
	ld.global.u8 	%rs14, [%rd8+54];
	mul.wide.u16 	%r127, %rs14, 256;
	or.b32  	%r128, %r126, %r127;
	ld.global.u8 	%r129, [%rd8+55];
	or.b32  	%r130, %r128, %r129;
	ld.global.u8 	%r131, [%rd8+56];
	shl.b32 	%r132, %r131, 24;
	ld.global.u8 	%r133, [%rd8+57];
	shl.b32 	%r134, %r133, 16;
	or.b32  	%r135, %r134, %r132;
	ld.global.u8 	%rs15, [%rd8+58];
	mul.wide.u16 	%r136, %rs15, 256;
	or.b32  	%r137, %r135, %r136;
	ld.global.u8 	%r138, [%rd8+59];
	or.b32  	%r139, %r137, %r138;
	ld.global.u8 	%r140, [%rd8+60];
	shl.b32 	%r141, %r140, 24;
	ld.global.u8 	%r142, [%rd8+61];
	shl.b32 	%r143, %r142, 16;
	or.b32  	%r144, %r143, %r141;
	ld.global.u8 	%rs16, [%rd8+62];
	mul.wide.u16 	%r145, %rs16, 256;
	or.b32  	%r146, %r144, %r145;
	ld.global.u8 	%r147, [%rd8+63];
	or.b32  	%r148, %r146, %r147;
	xor.b32  	%r149, %r85, %r130;
	xor.b32  	%r150, %r149, %r31;
	xor.b32  	%r151, %r150, %r13;
	shf.l.wrap.b32 	%r152, %r151, %r151, 1;
	xor.b32  	%r153, %r94, %r139;
	xor.b32  	%r154, %r153, %r40;
	xor.b32  	%r155, %r154, %r22;
	shf.l.wrap.b32 	%r156, %r155, %r155, 1;
	xor.b32  	%r157, %r103, %r148;
	xor.b32  	%r158, %r157, %r49;
	xor.b32  	%r159, %r158, %r31;
	shf.l.wrap.b32 	%r160, %r159, %r159, 1;
	xor.b32  	%r161, %r112, %r152;
	xor.b32  	%r162, %r161, %r58;
	xor.b32  	%r163, %r162, %r40;
	shf.l.wrap.b32 	%r164, %r163, %r163, 1;
	xor.b32  	%r165, %r121, %r156;
	xor.b32  	%r166, %r165, %r67;
	xor.b32  	%r167, %r166, %r49;
	shf.l.wrap.b32 	%r168, %r167, %r167, 1;
	xor.b32  	%r169, %r130, %r160;
	xor.b32  	%r170, %r169, %r76;
	xor.b32  	%r171, %r170, %r58;
	shf.l.wrap.b32 	%r172, %r171, %r171, 1;
	xor.b32  	%r173, %r139, %r164;
	xor.b32  	%r174, %r173, %r85;
	xor.b32  	%r175, %r174, %r67;
	shf.l.wrap.b32 	%r176, %r175, %r175, 1;
	xor.b32  	%r177, %r148, %r168;
	xor.b32  	%r178, %r177, %r94;
	xor.b32  	%r179, %r178, %r76;
	shf.l.wrap.b32 	%r180, %r179, %r179, 1;
	xor.b32  	%r181, %r152, %r172;
	xor.b32  	%r182, %r181, %r103;
	xor.b32  	%r183, %r182, %r85;
	shf.l.wrap.b32 	%r184, %r183, %r183, 1;
	xor.b32  	%r185, %r156, %r176;
	xor.b32  	%r186, %r185, %r112;
	xor.b32  	%r187, %r186, %r94;
	shf.l.wrap.b32 	%r188, %r187, %r187, 1;
	xor.b32  	%r189, %r160, %r180;
	xor.b32  	%r190, %r189, %r121;
	xor.b32  	%r191, %r190, %r103;
	shf.l.wrap.b32 	%r192, %r191, %r191, 1;
	xor.b32  	%r193, %r164, %r184;
	xor.b32  	%r194, %r193, %r130;
	xor.b32  	%r195, %r194, %r112;
	shf.l.wrap.b32 	%r196, %r195, %r195, 1;
	xor.b32  	%r197, %r168, %r188;
	xor.b32  	%r198, %r197, %r139;
	xor.b32  	%r199, %r198, %r121;
	shf.l.wrap.b32 	%r200, %r199, %r199, 1;
	xor.b32  	%r201, %r172, %r192;
	xor.b32  	%r202, %r201, %r148;
	xor.b32  	%r203, %r202, %r130;
	shf.l.wrap.b32 	%r204, %r203, %r203, 1;
	xor.b32  	%r205, %r176, %r196;
	xor.b32  	%r206, %r205, %r152;
	xor.b32  	%r207, %r206, %r139;
	shf.l.wrap.b32 	%r208, %r207, %r207, 1;
	xor.b32  	%r209, %r180, %r200;
	xor.b32  	%r210, %r209, %r156;
	xor.b32  	%r211, %r210, %r148;
	shf.l.wrap.b32 	%r212, %r211, %r211, 1;
	xor.b32  	%r213, %r184, %r204;
	xor.b32  	%r214, %r213, %r160;
	xor.b32  	%r215, %r214, %r152;
	shf.l.wrap.b32 	%r216, %r215, %r215, 1;
	xor.b32  	%r217, %r188, %r208;
	xor.b32  	%r218, %r217, %r164;
	xor.b32  	%r219, %r218, %r156;
	shf.l.wrap.b32 	%r220, %r219, %r219, 1;
	xor.b32  	%r221, %r192, %r212;
	xor.b32  	%r222, %r221, %r168;
	xor.b32  	%r223, %r222, %r160;
	shf.l.wrap.b32 	%r224, %r223, %r223, 1;
	xor.b32  	%r225, %r196, %r216;
	xor.b32  	%r226, %r225, %r172;
	xor.b32  	%r227, %r226, %r164;
	shf.l.wrap.b32 	%r228, %r227, %r227, 1;
	xor.b32  	%r229, %r200, %r220;
	xor.b32  	%r230, %r229, %r176;
	xor.b32  	%r231, %r230, %r168;
	shf.l.wrap.b32 	%r232, %r231, %r231, 1;
	xor.b32  	%r233, %r204, %r224;
	xor.b32  	%r234, %r233, %r180;
	xor.b32  	%r235, %r234, %r172;
	shf.l.wrap.b32 	%r236, %r235, %r235, 1;
	xor.b32  	%r237, %r208, %r228;
	xor.b32  	%r238, %r237, %r184;
	xor.b32  	%r239, %r238, %r176;
	shf.l.wrap.b32 	%r240, %r239, %r239, 1;
	xor.b32  	%r241, %r212, %r232;
	xor.b32  	%r242, %r241, %r188;
	xor.b32  	%r243, %r242, %r180;
	shf.l.wrap.b32 	%r244, %r243, %r243, 1;
	xor.b32  	%r245, %r216, %r236;
	xor.b32  	%r246, %r245, %r192;
	xor.b32  	%r247, %r246, %r184;
	shf.l.wrap.b32 	%r248, %r247, %r247, 1;
	xor.b32  	%r249, %r220, %r240;
	xor.b32  	%r250, %r249, %r196;
	xor.b32  	%r251, %r250, %r188;
	shf.l.wrap.b32 	%r252, %r251, %r251, 1;
	xor.b32  	%r253, %r224, %r244;
	xor.b32  	%r254, %r253, %r200;
	xor.b32  	%r255, %r254, %r192;
	shf.l.wrap.b32 	%r256, %r255, %r255, 1;
	xor.b32  	%r257, %r228, %r248;
	xor.b32  	%r258, %r257, %r204;
	xor.b32  	%r259, %r258, %r196;
	shf.l.wrap.b32 	%r260, %r259, %r259, 1;
	xor.b32  	%r261, %r232, %r252;
	xor.b32  	%r262, %r261, %r208;
	xor.b32  	%r263, %r262, %r200;
	shf.l.wrap.b32 	%r264, %r263, %r263, 1;
	xor.b32  	%r265, %r236, %r256;
	xor.b32  	%r266, %r265, %r212;
	xor.b32  	%r267, %r266, %r204;
	shf.l.wrap.b32 	%r268, %r267, %r267, 1;
	xor.b32  	%r269, %r240, %r260;
	xor.b32  	%r270, %r269, %r216;
	xor.b32  	%r271, %r270, %r208;
	shf.l.wrap.b32 	%r272, %r271, %r271, 1;
	xor.b32  	%r273, %r244, %r264;
	xor.b32  	%r274, %r273, %r220;
	xor.b32  	%r275, %r274, %r212;
	shf.l.wrap.b32 	%r276, %r275, %r275, 1;
	xor.b32  	%r277, %r248, %r268;
	xor.b32  	%r278, %r277, %r224;
	xor.b32  	%r279, %r278, %r216;
	shf.l.wrap.b32 	%r280, %r279, %r279, 1;
	xor.b32  	%r281, %r252, %r272;
	xor.b32  	%r282, %r281, %r228;
	xor.b32  	%r283, %r282, %r220;
	shf.l.wrap.b32 	%r284, %r283, %r283, 1;
	xor.b32  	%r285, %r256, %r276;
	xor.b32  	%r286, %r285, %r232;
	xor.b32  	%r287, %r286, %r224;
	shf.l.wrap.b32 	%r288, %r287, %r287, 1;
	xor.b32  	%r289, %r260, %r280;
	xor.b32  	%r290, %r289, %r236;
	xor.b32  	%r291, %r290, %r228;
	shf.l.wrap.b32 	%r292, %r291, %r291, 1;
	xor.b32  	%r293, %r264, %r284;
	xor.b32  	%r294, %r293, %r240;
	xor.b32  	%r295, %r294, %r232;
	shf.l.wrap.b32 	%r296, %r295, %r295, 1;
	xor.b32  	%r297, %r268, %r288;
	xor.b32  	%r298, %r297, %r244;
	xor.b32  	%r299, %r298, %r236;
	shf.l.wrap.b32 	%r300, %r299, %r299, 1;
	xor.b32  	%r301, %r272, %r292;
	xor.b32  	%r302, %r301, %r248;
	xor.b32  	%r303, %r302, %r240;
	shf.l.wrap.b32 	%r304, %r303, %r303, 1;
	xor.b32  	%r305, %r276, %r296;
	xor.b32  	%r306, %r305, %r252;
	xor.b32  	%r307, %r306, %r244;
	shf.l.wrap.b32 	%r308, %r307, %r307, 1;
	xor.b32  	%r309, %r280, %r300;
	xor.b32  	%r310, %r309, %r256;
	xor.b32  	%r311, %r310, %r248;
	shf.l.wrap.b32 	%r312, %r311, %r311, 1;
	xor.b32  	%r313, %r284, %r304;
	xor.b32  	%r314, %r313, %r260;
	xor.b32  	%r315, %r314, %r252;
	shf.l.wrap.b32 	%r316, %r315, %r315, 1;
	xor.b32  	%r317, %r288, %r308;
	xor.b32  	%r318, %r317, %r264;
	xor.b32  	%r319, %r318, %r256;
	shf.l.wrap.b32 	%r320, %r319, %r319, 1;
	xor.b32  	%r321, %r292, %r312;
	xor.b32  	%r322, %r321, %r268;
	xor.b32  	%r323, %r322, %r260;
	shf.l.wrap.b32 	%r324, %r323, %r323, 1;
	xor.b32  	%r325, %r296, %r316;
	xor.b32  	%r326, %r325, %r272;
	xor.b32  	%r327, %r326, %r264;
	shf.l.wrap.b32 	%r328, %r327, %r327, 1;
	xor.b32  	%r329, %r300, %r320;
	xor.b32  	%r330, %r329, %r276;
	xor.b32  	%r331, %r330, %r268;
	shf.l.wrap.b32 	%r332, %r331, %r331, 1;
	xor.b32  	%r333, %r304, %r324;
	xor.b32  	%r334, %r333, %r280;
	xor.b32  	%r335, %r334, %r272;
	shf.l.wrap.b32 	%r336, %r335, %r335, 1;
	xor.b32  	%r337, %r308, %r328;
	xor.b32  	%r338, %r337, %r284;
	xor.b32  	%r339, %r338, %r276;
	shf.l.wrap.b32 	%r340, %r339, %r339, 1;
	xor.b32  	%r341, %r312, %r332;
	xor.b32  	%r342, %r341, %r288;
	xor.b32  	%r343, %r342, %r280;
	shf.l.wrap.b32 	%r344, %r343, %r343, 1;
	xor.b32  	%r345, %r316, %r336;
	xor.b32  	%r346, %r345, %r292;
	xor.b32  	%r347, %r346, %r284;
	shf.l.wrap.b32 	%r348, %r347, %r347, 1;
	xor.b32  	%r349, %r320, %r340;
	xor.b32  	%r350, %r349, %r296;
	xor.b32  	%r351, %r350, %r288;
	shf.l.wrap.b32 	%r352, %r351, %r351, 1;
	xor.b32  	%r353, %r324, %r344;
	xor.b32  	%r354, %r353, %r300;
	xor.b32  	%r355, %r354, %r292;
	shf.l.wrap.b32 	%r356, %r355, %r355, 1;
	xor.b32  	%r357, %r328, %r348;
	xor.b32  	%r358, %r357, %r304;
	xor.b32  	%r359, %r358, %r296;
	shf.l.wrap.b32 	%r360, %r359, %r359, 1;
	xor.b32  	%r361, %r332, %r352;
	xor.b32  	%r362, %r361, %r308;
	xor.b32  	%r363, %r362, %r300;
	shf.l.wrap.b32 	%r364, %r363, %r363, 1;
	xor.b32  	%r365, %r336, %r356;
	xor.b32  	%r366, %r365, %r312;
	xor.b32  	%r367, %r366, %r304;
	shf.l.wrap.b32 	%r368, %r367, %r367, 1;
	xor.b32  	%r369, %r340, %r360;
	xor.b32  	%r370, %r369, %r316;
	xor.b32  	%r371, %r370, %r308;
	shf.l.wrap.b32 	%r372, %r371, %r371, 1;
	xor.b32  	%r373, %r344, %r364;
	xor.b32  	%r374, %r373, %r320;
	xor.b32  	%r375, %r374, %r312;
	shf.l.wrap.b32 	%r376, %r375, %r375, 1;
	xor.b32  	%r377, %r348, %r368;
	xor.b32  	%r378, %r377, %r324;
	xor.b32  	%r379, %r378, %r316;
	shf.l.wrap.b32 	%r380, %r379, %r379, 1;
	xor.b32  	%r381, %r352, %r372;
	xor.b32  	%r382, %r381, %r328;
	xor.b32  	%r383, %r382, %r320;
	shf.l.wrap.b32 	%r384, %r383, %r383, 1;
	xor.b32  	%r385, %r356, %r376;
	xor.b32  	%r386, %r385, %r332;
	xor.b32  	%r387, %r386, %r324;
	shf.l.wrap.b32 	%r388, %r387, %r387, 1;
	xor.b32  	%r389, %r360, %r380;
	xor.b32  	%r390, %r389, %r336;
	xor.b32  	%r391, %r390, %r328;
	shf.l.wrap.b32 	%r392, %r391, %r391, 1;
	xor.b32  	%r393, %r364, %r384;
	xor.b32  	%r394, %r393, %r340;
	xor.b32  	%r395, %r394, %r332;
	shf.l.wrap.b32 	%r396, %r395, %r395, 1;
	xor.b32  	%r397, %r368, %r388;
	xor.b32  	%r398, %r397, %r344;
	xor.b32  	%r399, %r398, %r336;
	shf.l.wrap.b32 	%r400, %r399, %r399, 1;
	xor.b32  	%r401, %r372, %r392;
	xor.b32  	%r402, %r401, %r348;
	xor.b32  	%r403, %r402, %r340;
	shf.l.wrap.b32 	%r404, %r403, %r403, 1;
	add.s32 	%r405, %r13, -1615554381;
	shf.l.wrap.b32 	%r406, %r405, %r405, 5;
	add.s32 	%r407, %r406, %r22;
	add.s32 	%r408, %r407, 1722862861;
	not.b32 	%r409, %r408;
	and.b32  	%r410, %r405, 1506887872;
	sub.s32 	%r411, 1615554380, %r13;
	and.b32  	%r412, %r411, 2079550178;
	or.b32  	%r413, %r410, %r412;
	shf.l.wrap.b32 	%r414, %r408, %r408, 5;
	add.s32 	%r415, %r414, %r413;
	add.s32 	%r416, %r415, %r31;
	add.s32 	%r417, %r416, -214083945;
	shf.l.wrap.b32 	%r418, %r405, %r405, 30;
	and.b32  	%r419, %r408, %r418;
	and.b32  	%r420, %r409, 1506887872;
	or.b32  	%r421, %r419, %r420;
	shf.l.wrap.b32 	%r422, %r417, %r417, 5;
	add.s32 	%r423, %r422, %r421;
	add.s32 	%r424, %r423, %r40;
	add.s32 	%r425, %r424, -696916869;
	shf.l.wrap.b32 	%r426, %r408, %r408, 30;
	and.b32  	%r427, %r417, %r426;
	not.b32 	%r428, %r417;
	and.b32  	%r429, %r418, %r428;
	or.b32  	%r430, %r427, %r429;
	shf.l.wrap.b32 	%r431, %r425, %r425, 5;
	add.s32 	%r432, %r431, %r430;
	add.s32 	%r433, %r432, %r49;
	add.s32 	%r434, %r433, -1269579175;
	shf.l.wrap.b32 	%r435, %r417, %r417, 30;
	and.b32  	%r436, %r425, %r435;
	not.b32 	%r437, %r425;
	and.b32  	%r438, %r426, %r437;
	or.b32  	%r439, %r436, %r438;
	shf.l.wrap.b32 	%r440, %r434, %r434, 5;
	add.s32 	%r441, %r440, %r418;
	add.s32 	%r442, %r441, %r439;
	add.s32 	%r443, %r442, %r58;
	add.s32 	%r444, %r443, 1518500249;
	shf.l.wrap.b32 	%r445, %r425, %r425, 30;
	and.b32  	%r446, %r434, %r445;
	not.b32 	%r447, %r434;
	and.b32  	%r448, %r435, %r447;
	or.b32  	%r449, %r446, %r448;
	shf.l.wrap.b32 	%r450, %r444, %r444, 5;
	add.s32 	%r451, %r450, %r426;
	add.s32 	%r452, %r451, %r449;
	add.s32 	%r453, %r452, %r67;
	add.s32 	%r454, %r453, 1518500249;
	shf.l.wrap.b32 	%r455, %r434, %r434, 30;
	and.b32  	%r456, %r444, %r455;
	not.b32 	%r457, %r444;
	and.b32  	%r458, %r445, %r457;
	or.b32  	%r459, %r456, %r458;
	shf.l.wrap.b32 	%r460, %r454, %r454, 5;
	add.s32 	%r461, %r460, %r435;
	add.s32 	%r462, %r461, %r459;
	add.s32 	%r463, %r462, %r76;
	add.s32 	%r464, %r463, 1518500249;
	shf.l.wrap.b32 	%r465, %r444, %r444, 30;
	and.b32  	%r466, %r454, %r465;
	not.b32 	%r467, %r454;
	and.b32  	%r468, %r455, %r467;
	or.b32  	%r469, %r466, %r468;
	shf.l.wrap.b32 	%r470, %r464, %r464, 5;
	add.s32 	%r471, %r470, %r445;
	add.s32 	%r472, %r471, %r469;
	add.s32 	%r473, %r472, %r85;
	add.s32 	%r474, %r473, 1518500249;
	shf.l.wrap.b32 	%r475, %r454, %r454, 30;
	and.b32  	%r476, %r464, %r475;
	not.b32 	%r477, %r464;
	and.b32  	%r478, %r465, %r477;
	or.b32  	%r479, %r476, %r478;
	shf.l.wrap.b32 	%r480, %r474, %r474, 5;
	add.s32 	%r481, %r480, %r455;
	add.s32 	%r482, %r481, %r479;
	add.s32 	%r483, %r482, %r94;
	add.s32 	%r484, %r483, 1518500249;
	shf.l.wrap.b32 	%r485, %r464, %r464, 30;
	and.b32  	%r486, %r474, %r485;
	not.b32 	%r487, %r474;
	and.b32  	%r488, %r475, %r487;
	or.b32  	%r489, %r486, %r488;
	shf.l.wrap.b32 	%r490, %r484, %r484, 5;
	add.s32 	%r491, %r490, %r465;
	add.s32 	%r492, %r491, %r489;
	add.s32 	%r493, %r492, %r103;
	add.s32 	%r494, %r493, 1518500249;
	shf.l.wrap.b32 	%r495, %r474, %r474, 30;
	and.b32  	%r496, %r484, %r495;
	not.b32 	%r497, %r484;
	and.b32  	%r498, %r485, %r497;
	or.b32  	%r499, %r496, %r498;
	shf.l.wrap.b32 	%r500, %r494, %r494, 5;
	add.s32 	%r501, %r500, %r475;
	add.s32 	%r502, %r501, %r499;
	add.s32 	%r503, %r502, %r112;
	add.s32 	%r504, %r503, 1518500249;
	shf.l.wrap.b32 	%r505, %r484, %r484, 30;
	and.b32  	%r506, %r494, %r505;
	not.b32 	%r507, %r494;
	and.b32  	%r508, %r495, %r507;
	or.b32  	%r509, %r506, %r508;
	shf.l.wrap.b32 	%r510, %r504, %r504, 5;
	add.s32 	%r511, %r510, %r485;
	add.s32 	%r512, %r511, %r509;
	add.s32 	%r513, %r512, %r121;
	add.s32 	%r514, %r513, 1518500249;
	shf.l.wrap.b32 	%r515, %r494, %r494, 30;
	and.b32  	%r516, %r504, %r515;
	not.b32 	%r517, %r504;
	and.b32  	%r518, %r505, %r517;
	or.b32  	%r519, %r516, %r518;
	shf.l.wrap.b32 	%r520, %r514, %r514, 5;
	add.s32 	%r521, %r520, %r495;
	add.s32 	%r522, %r521, %r519;
	add.s32 	%r523, %r522, %r130;
	add.s32 	%r524, %r523, 1518500249;
	shf.l.wrap.b32 	%r525, %r504, %r504, 30;
	and.b32  	%r526, %r514, %r525;
	not.b32 	%r527, %r514;
	and.b32  	%r528, %r515, %r527;
	or.b32  	%r529, %r526, %r528;
	shf.l.wrap.b32 	%r530, %r524, %r524, 5;
	add.s32 	%r531, %r530, %r505;
	add.s32 	%r532, %r531, %r529;
	add.s32 	%r533, %r532, %r139;
	add.s32 	%r534, %r533, 1518500249;
	shf.l.wrap.b32 	%r535, %r514, %r514, 30;
	and.b32  	%r536, %r524, %r535;
	not.b32 	%r537, %r524;
	and.b32  	%r538, %r525, %r537;
	or.b32  	%r539, %r536, %r538;
	shf.l.wrap.b32 	%r540, %r534, %r534, 5;
	add.s32 	%r541, %r540, %r515;
	add.s32 	%r542, %r541, %r539;
	add.s32 	%r543, %r542, %r148;
	add.s32 	%r544, %r543, 1518500249;
	shf.l.wrap.b32 	%r545, %r524, %r524, 30;
	and.b32  	%r546, %r534, %r545;
	not.b32 	%r547, %r534;
	and.b32  	%r548, %r535, %r547;
	or.b32  	%r549, %r546, %r548;
	shf.l.wrap.b32 	%r550, %r544, %r544, 5;
	add.s32 	%r551, %r550, %r525;
	add.s32 	%r552, %r551, %r549;
	add.s32 	%r553, %r552, %r152;
	add.s32 	%r554, %r553, 1518500249;
	shf.l.wrap.b32 	%r555, %r534, %r534, 30;
	and.b32  	%r556, %r544, %r555;
	not.b32 	%r557, %r544;
	and.b32  	%r558, %r545, %r557;
	or.b32  	%r559, %r556, %r558;
	shf.l.wrap.b32 	%r560, %r554, %r554, 5;
	add.s32 	%r561, %r560, %r535;
	add.s32 	%r562, %r561, %r559;
	add.s32 	%r563, %r562, %r156;
	add.s32 	%r564, %r563, 1518500249;
	shf.l.wrap.b32 	%r565, %r544, %r544, 30;
	and.b32  	%r566, %r554, %r565;
	not.b32 	%r567, %r554;
	and.b32  	%r568, %r555, %r567;
	or.b32  	%r569, %r566, %r568;
	shf.l.wrap.b32 	%r570, %r564, %r564, 5;
	add.s32 	%r571, %r570, %r545;
	add.s32 	%r572, %r571, %r569;
	add.s32 	%r573, %r572, %r160;
	add.s32 	%r574, %r573, 1518500249;
	shf.l.wrap.b32 	%r575, %r554, %r554, 30;
	and.b32  	%r576, %r564, %r575;
	not.b32 	%r577, %r564;
	and.b32  	%r578, %r565, %r577;
	or.b32  	%r579, %r576, %r578;
	shf.l.wrap.b32 	%r580, %r574, %r574, 5;
	add.s32 	%r581, %r580, %r555;
	add.s32 	%r582, %r581, %r579;
	add.s32 	%r583, %r582, %r164;
	add.s32 	%r584, %r583, 1518500249;
	shf.l.wrap.b32 	%r585, %r564, %r564, 30;
	xor.b32  	%r586, %r585, %r575;
	xor.b32  	%r587, %r586, %r574;
	shf.l.wrap.b32 	%r588, %r584, %r584, 5;
	add.s32 	%r589, %r588, %r565;
	add.s32 	%r590, %r589, %r587;
	add.s32 	%r591, %r590, %r168;
	add.s32 	%r592, %r591, 1859775393;
	shf.l.wrap.b32 	%r593, %r574, %r574, 30;
	xor.b32  	%r594, %r593, %r585;
	xor.b32  	%r595, %r594, %r584;
	shf.l.wrap.b32 	%r596, %r592, %r592, 5;
	add.s32 	%r597, %r596, %r575;
	add.s32 	%r598, %r597, %r595;
	add.s32 	%r599, %r598, %r172;
	add.s32 	%r600, %r599, 1859775393;
	shf.l.wrap.b32 	%r601, %r584, %r584, 30;
	xor.b32  	%r602, %r601, %r593;
	xor.b32  	%r603, %r602, %r592;
	shf.l.wrap.b32 	%r604, %r600, %r600, 5;
	add.s32 	%r605, %r604, %r585;
	add.s32 	%r606, %r605, %r603;
	add.s32 	%r607, %r606, %r176;
	add.s32 	%r608, %r607, 1859775393;
	shf.l.wrap.b32 	%r609, %r592, %r592, 30;
	xor.b32  	%r610, %r609, %r601;
	xor.b32  	%r611, %r610, %r600;
	shf.l.wrap.b32 	%r612, %r608, %r608, 5;
	add.s32 	%r613, %r612, %r593;
	add.s32 	%r614, %r613, %r611;
	add.s32 	%r615, %r614, %r180;
	add.s32 	%r616, %r615, 1859775393;
	shf.l.wrap.b32 	%r617, %r600, %r600, 30;
	xor.b32  	%r618, %r617, %r609;
	xor.b32  	%r619, %r618, %r608;
	shf.l.wrap.b32 	%r620, %r616, %r616, 5;
	add.s32 	%r621, %r620, %r601;
	add.s32 	%r622, %r621, %r619;
	add.s32 	%r623, %r622, %r184;
	add.s32 	%r624, %r623, 1859775393;
	shf.l.wrap.b32 	%r625, %r608, %r608, 30;
	xor.b32  	%r626, %r625, %r617;
	xor.b32  	%r627, %r626, %r616;
	shf.l.wrap.b32 	%r628, %r624, %r624, 5;
	add.s32 	%r629, %r628, %r609;
	add.s32 	%r630, %r629, %r627;
	add.s32 	%r631, %r630, %r188;
	add.s32 	%r632, %r631, 1859775393;
	shf.l.wrap.b32 	%r633, %r616, %r616, 30;
	xor.b32  	%r634, %r633, %r625;
	xor.b32  	%r635, %r634, %r624;
	shf.l.wrap.b32 	%r636, %r632, %r632, 5;
	add.s32 	%r637, %r636, %r617;
	add.s32 	%r638, %r637, %r635;
	add.s32 	%r639, %r638, %r192;
	add.s32 	%r640, %r639, 1859775393;
	shf.l.wrap.b32 	%r641, %r624, %r624, 30;
	xor.b32  	%r642, %r641, %r633;
	xor.b32  	%r643, %r642, %r632;
	shf.l.wrap.b32 	%r644, %r640, %r640, 5;
	add.s32 	%r645, %r644, %r625;
	add.s32 	%r646, %r645, %r643;
	add.s32 	%r647, %r646, %r196;
	add.s32 	%r648, %r647, 1859775393;
	shf.l.wrap.b32 	%r649, %r632, %r632, 30;
	xor.b32  	%r650, %r649, %r641;
	xor.b32  	%r651, %r650, %r640;
	shf.l.wrap.b32 	%r652, %r648, %r648, 5;
	add.s32 	%r653, %r652, %r633;
	add.s32 	%r654, %r653, %r651;
	add.s32 	%r655, %r654, %r200;
	add.s32 	%r656, %r655, 1859775393;
	shf.l.wrap.b32 	%r657, %r640, %r640, 30;
	xor.b32  	%r658, %r657, %r649;
	xor.b32  	%r659, %r658, %r648;
	shf.l.wrap.b32 	%r660, %r656, %r656, 5;
	add.s32 	%r661, %r660, %r641;
	add.s32 	%r662, %r661, %r659;
	add.s32 	%r663, %r662, %r204;
	add.s32 	%r664, %r663, 1859775393;
	shf.l.wrap.b32 	%r665, %r648, %r648, 30;
	xor.b32  	%r666, %r665, %r657;
	xor.b32  	%r667, %r666, %r656;
	shf.l.wrap.b32 	%r668, %r664, %r664, 5;
	add.s32 	%r669, %r668, %r649;
	add.s32 	%r670, %r669, %r667;
	add.s32 	%r671, %r670, %r208;
	add.s32 	%r672, %r671, 1859775393;
	shf.l.wrap.b32 	%r673, %r656, %r656, 30;
	xor.b32  	%r674, %r673, %r665;
	xor.b32  	%r675, %r674, %r664;
	shf.l.wrap.b32 	%r676, %r672, %r672, 5;
	add.s32 	%r677, %r676, %r657;
	add.s32 	%r678, %r677, %r675;
	add.s32 	%r679, %r678, %r212;
	add.s32 	%r680, %r679, 1859775393;
	shf.l.wrap.b32 	%r681, %r664, %r664, 30;
	xor.b32  	%r682, %r681, %r673;
	xor.b32  	%r683, %r682, %r672;
	shf.l.wrap.b32 	%r684, %r680, %r680, 5;
	add.s32 	%r685, %r684, %r665;
	add.s32 	%r686, %r685, %r683;
	add.s32 	%r687, %r686, %r216;
	add.s32 	%r688, %r687, 1859775393;
	shf.l.wrap.b32 	%r689, %r672, %r672, 30;
	xor.b32  	%r690, %r689, %r681;
	xor.b32  	%r691, %r690, %r680;
	shf.l.wrap.b32 	%r692, %r688, %r688, 5;
	add.s32 	%r693, %r692, %r673;
	add.s32 	%r694, %r693, %r691;
	add.s32 	%r695, %r694, %r220;
	add.s32 	%r696, %r695, 1859775393;
	shf.l.wrap.b32 	%r697, %r680, %r680, 30;
	xor.b32  	%r698, %r697, %r689;
	xor.b32  	%r699, %r698, %r688;
	shf.l.wrap.b32 	%r700, %r696, %r696, 5;
	add.s32 	%r701, %r700, %r681;
	add.s32 	%r702, %r701, %r699;
	add.s32 	%r703, %r702, %r224;
	add.s32 	%r704, %r703, 1859775393;
	shf.l.wrap.b32 	%r705, %r688, %r688, 30;
	xor.b32  	%r706, %r705, %r697;
	xor.b32  	%r707, %r706, %r696;
	shf.l.wrap.b32 	%r708, %r704, %r704, 5;
	add.s32 	%r709, %r708, %r689;
	add.s32 	%r710, %r709, %r707;
	add.s32 	%r711, %r710, %r228;
	add.s32 	%r712, %r711, 1859775393;
	shf.l.wrap.b32 	%r713, %r696, %r696, 30;
	xor.b32  	%r714, %r713, %r705;
	xor.b32  	%r715, %r714, %r704;
	shf.l.wrap.b32 	%r716, %r712, %r712, 5;
	add.s32 	%r717, %r716, %r697;
	add.s32 	%r718, %r717, %r715;
	add.s32 	%r719, %r718, %r232;
	add.s32 	%r720, %r719, 1859775393;
	shf.l.wrap.b32 	%r721, %r704, %r704, 30;
	xor.b32  	%r722, %r721, %r713;
	xor.b32  	%r723, %r722, %r712;
	shf.l.wrap.b32 	%r724, %r720, %r720, 5;
	add.s32 	%r725, %r724, %r705;
	add.s32 	%r726, %r725, %r723;
	add.s32 	%r727, %r726, %r236;
	add.s32 	%r728, %r727, 1859775393;
	shf.l.wrap.b32 	%r729, %r712, %r712, 30;
	xor.b32  	%r730, %r729, %r721;
	xor.b32  	%r731, %r730, %r720;
	shf.l.wrap.b32 	%r732, %r728, %r728, 5;
	add.s32 	%r733, %r732, %r713;
	add.s32 	%r734, %r733, %r731;
	add.s32 	%r735, %r734, %r240;
	add.s32 	%r736, %r735, 1859775393;
	shf.l.wrap.b32 	%r737, %r720, %r720, 30;
	xor.b32  	%r738, %r737, %r729;
	xor.b32  	%r739, %r738, %r728;
	shf.l.wrap.b32 	%r740, %r736, %r736, 5;
	add.s32 	%r741, %r740, %r721;
	add.s32 	%r742, %r741, %r739;
	add.s32 	%r743, %r742, %r244;
	add.s32 	%r744, %r743, 1859775393;
	shf.l.wrap.b32 	%r745, %r728, %r728, 30;
	or.b32  	%r746, %r745, %r737;
	and.b32  	%r747, %r736, %r746;
	and.b32  	%r748, %r745, %r737;
	or.b32  	%r749, %r747, %r748;
	shf.l.wrap.b32 	%r750, %r744, %r744, 5;
	add.s32 	%r751, %r750, %r729;
	add.s32 	%r752, %r751, %r749;
	add.s32 	%r753, %r752, %r248;
	add.s32 	%r754, %r753, -1894007588;
	shf.l.wrap.b32 	%r755, %r736, %r736, 30;
	or.b32  	%r756, %r755, %r745;
	and.b32  	%r757, %r744, %r756;
	and.b32  	%r758, %r755, %r745;
	or.b32  	%r759, %r757, %r758;
	shf.l.wrap.b32 	%r760, %r754, %r754, 5;
	add.s32 	%r761, %r760, %r737;
	add.s32 	%r762, %r761, %r759;
	add.s32 	%r763, %r762, %r252;
	add.s32 	%r764, %r763, -1894007588;
	shf.l.wrap.b32 	%r765, %r744, %r744, 30;
	or.b32  	%r766, %r765, %r755;
	and.b32  	%r767, %r754, %r766;
	and.b32  	%r768, %r765, %r755;
	or.b32  	%r769, %r767, %r768;
	shf.l.wrap.b32 	%r770, %r764, %r764, 5;
	add.s32 	%r771, %r770, %r745;
	add.s32 	%r772, %r771, %r769;
	add.s32 	%r773, %r772, %r256;
	add.s32 	%r774, %r773, -1894007588;
	shf.l.wrap.b32 	%r775, %r754, %r754, 30;
	or.b32  	%r776, %r775, %r765;
	and.b32  	%r777, %r764, %r776;
	and.b32  	%r778, %r775, %r765;
	or.b32  	%r779, %r777, %r778;
	shf.l.wrap.b32 	%r780, %r774, %r774, 5;
	add.s32 	%r781, %r780, %r755;
	add.s32 	%r782, %r781, %r779;
	add.s32 	%r783, %r782, %r260;
	add.s32 	%r784, %r783, -1894007588;
	shf.l.wrap.b32 	%r785, %r764, %r764, 30;
	or.b32  	%r786, %r785, %r775;
	and.b32  	%r787, %r774, %r786;
	and.b32  	%r788, %r785, %r775;
	or.b32  	%r789, %r787, %r788;
	shf.l.wrap.b32 	%r790, %r784, %r784, 5;
	add.s32 	%r791, %r790, %r765;
	add.s32 	%r792, %r791, %r789;
	add.s32 	%r793, %r792, %r264;
	add.s32 	%r794, %r793, -1894007588;
	shf.l.wrap.b32 	%r795, %r774, %r774, 30;
	or.b32  	%r796, %r795, %r785;
	and.b32  	%r797, %r784, %r796;
	and.b32  	%r798, %r795, %r785;
	or.b32  	%r799, %r797, %r798;
	shf.l.wrap.b32 	%r800, %r794, %r794, 5;
	add.s32 	%r801, %r800, %r775;
	add.s32 	%r802, %r801, %r799;
	add.s32 	%r803, %r802, %r268;
	add.s32 	%r804, %r803, -1894007588;
	shf.l.wrap.b32 	%r805, %r784, %r784, 30;
	or.b32  	%r806, %r805, %r795;
	and.b32  	%r807, %r794, %r806;
	and.b32  	%r808, %r805, %r795;
	or.b32  	%r809, %r807, %r808;
	shf.l.wrap.b32 	%r810, %r804, %r804, 5;
	add.s32 	%r811, %r810, %r785;
	add.s32 	%r812, %r811, %r809;
	add.s32 	%r813, %r812, %r272;
	add.s32 	%r814, %r813, -1894007588;
	shf.l.wrap.b32 	%r815, %r794, %r794, 30;
	or.b32  	%r816, %r815, %r805;
	and.b32  	%r817, %r804, %r816;
	and.b32  	%r818, %r815, %r805;
	or.b32  	%r819, %r817, %r818;
	shf.l.wrap.b32 	%r820, %r814, %r814, 5;
	add.s32 	%r821, %r820, %r795;
	add.s32 	%r822, %r821, %r819;
	add.s32 	%r823, %r822, %r276;
	add.s32 	%r824, %r823, -1894007588;
	shf.l.wrap.b32 	%r825, %r804, %r804, 30;
	or.b32  	%r826, %r825, %r815;
	and.b32  	%r827, %r814, %r826;
	and.b32  	%r828, %r825, %r815;
	or.b32  	%r829, %r827, %r828;
	shf.l.wrap.b32 	%r830, %r824, %r824, 5;
	add.s32 	%r831, %r830, %r805;
	add.s32 	%r832, %r831, %r829;
	add.s32 	%r833, %r832, %r280;
	add.s32 	%r834, %r833, -1894007588;
	shf.l.wrap.b32 	%r835, %r814, %r814, 30;
	or.b32  	%r836, %r835, %r825;
	and.b32  	%r837, %r824, %r836;
	and.b32  	%r838, %r835, %r825;
	or.b32  	%r839, %r837, %r838;
	shf.l.wrap.b32 	%r840, %r834, %r834, 5;
	add.s32 	%r841, %r840, %r815;
	add.s32 	%r842, %r841, %r839;
	add.s32 	%r843, %r842, %r284;
	add.s32 	%r844, %r843, -1894007588;
	shf.l.wrap.b32 	%r845, %r824, %r824, 30;
	or.b32  	%r846, %r845, %r835;
	and.b32  	%r847, %r834, %r846;
	and.b32  	%r848, %r845, %r835;
	or.b32  	%r849, %r847, %r848;
	shf.l.wrap.b32 	%r850, %r844, %r844, 5;
	add.s32 	%r851, %r850, %r825;
	add.s32 	%r852, %r851, %r849;
	add.s32 	%r853, %r852, %r288;
	add.s32 	%r854, %r853, -1894007588;
	shf.l.wrap.b32 	%r855, %r834, %r834, 30;
	or.b32  	%r856, %r855, %r845;
	and.b32  	%r857, %r844, %r856;
	and.b32  	%r858, %r855, %r845;
	or.b32  	%r859, %r857, %r858;
	shf.l.wrap.b32 	%r860, %r854, %r854, 5;
	add.s32 	%r861, %r860, %r835;
	add.s32 	%r862, %r861, %r859;
	add.s32 	%r863, %r862, %r292;
	add.s32 	%r864, %r863, -1894007588;
	shf.l.wrap.b32 	%r865, %r844, %r844, 30;
	or.b32  	%r866, %r865, %r855;
	and.b32  	%r867, %r854, %r866;
	and.b32  	%r868, %r865, %r855;
	or.b32  	%r869, %r867, %r868;
	shf.l.wrap.b32 	%r870, %r864, %r864, 5;
	add.s32 	%r871, %r870, %r845;
	add.s32 	%r872, %r871, %r869;
	add.s32 	%r873, %r872, %r296;
	add.s32 	%r874, %r873, -1894007588;
	shf.l.wrap.b32 	%r875, %r854, %r854, 30;
	or.b32  	%r876, %r875, %r865;
	and.b32  	%r877, %r864, %r876;
	and.b32  	%r878, %r875, %r865;
	or.b32  	%r879, %r877, %r878;
	shf.l.wrap.b32 	%r880, %r874, %r874, 5;
	add.s32 	%r881, %r880, %r855;
	add.s32 	%r882, %r881, %r879;
	add.s32 	%r883, %r882, %r300;
	add.s32 	%r884, %r883, -1894007588;
	shf.l.wrap.b32 	%r885, %r864, %r864, 30;
	or.b32  	%r886, %r885, %r875;
	and.b32  	%r887, %r874, %r886;
	and.b32  	%r888, %r885, %r875;
	or.b32  	%r889, %r887, %r888;
	shf.l.wrap.b32 	%r890, %r884, %r884, 5;
	add.s32 	%r891, %r890, %r865;
	add.s32 	%r892, %r891, %r889;
	add.s32 	%r893, %r892, %r304;
	add.s32 	%r894, %r893, -1894007588;
	shf.l.wrap.b32 	%r895, %r874, %r874, 30;
	or.b32  	%r896, %r895, %r885;
	and.b32  	%r897, %r884, %r896;
	and.b32  	%r898, %r895, %r885;
	or.b32  	%r899, %r897, %r898;
	shf.l.wrap.b32 	%r900, %r894, %r894, 5;
	add.s32 	%r901, %r900, %r875;
	add.s32 	%r902, %r901, %r899;
	add.s32 	%r903, %r902, %r308;
	add.s32 	%r904, %r903, -1894007588;
	shf.l.wrap.b32 	%r905, %r884, %r884, 30;
	or.b32  	%r906, %r905, %r895;
	and.b32  	%r907, %r894, %r906;
	and.b32  	%r908, %r905, %r895;
	or.b32  	%r909, %r907, %r908;
	shf.l.wrap.b32 	%r910, %r904, %r904, 5;
	add.s32 	%r911, %r910, %r885;
	add.s32 	%r912, %r911, %r909;
	add.s32 	%r913, %r912, %r312;
	add.s32 	%r914, %r913, -1894007588;
	shf.l.wrap.b32 	%r915, %r894, %r894, 30;
	or.b32  	%r916, %r915, %r905;
	and.b32  	%r917, %r904, %r916;
	and.b32  	%r918, %r915, %r905;
	or.b32  	%r919, %r917, %r918;
	shf.l.wrap.b32 	%r920, %r914, %r914, 5;
	add.s32 	%r921, %r920, %r895;
	add.s32 	%r922, %r921, %r919;
	add.s32 	%r923, %r922, %r316;
	add.s32 	%r924, %r923, -1894007588;
	shf.l.wrap.b32 	%r925, %r904, %r904, 30;
	or.b32  	%r926, %r925, %r915;
	and.b32  	%r927, %r914, %r926;
	and.b32  	%r928, %r925, %r915;
	or.b32  	%r929, %r927, %r928;
	shf.l.wrap.b32 	%r930, %r924, %r924, 5;
	add.s32 	%r931, %r930, %r905;
	add.s32 	%r932, %r931, %r929;
	add.s32 	%r933, %r932, %r320;
	add.s32 	%r934, %r933, -1894007588;
	shf.l.wrap.b32 	%r935, %r914, %r914, 30;
	or.b32  	%r936, %r935, %r925;
	and.b32  	%r937, %r924, %r936;
	and.b32  	%r938, %r935, %r925;
	or.b32  	%r939, %r937, %r938;
	shf.l.wrap.b32 	%r940, %r934, %r934, 5;
	add.s32 	%r941, %r940, %r915;
	add.s32 	%r942, %r941, %r939;
	add.s32 	%r943, %r942, %r324;
	add.s32 	%r944, %r943, -1894007588;
	shf.l.wrap.b32 	%r945, %r924, %r924, 30;
	xor.b32  	%r946, %r945, %r935;
	xor.b32  	%r947, %r946, %r934;
	shf.l.wrap.b32 	%r948, %r944, %r944, 5;
	add.s32 	%r949, %r948, %r925;
	add.s32 	%r950, %r949, %r947;
	add.s32 	%r951, %r950, %r328;
	add.s32 	%r952, %r951, -899497514;
	shf.l.wrap.b32 	%r953, %r934, %r934, 30;
	xor.b32  	%r954, %r953, %r945;
	xor.b32  	%r955, %r954, %r944;
	shf.l.wrap.b32 	%r956, %r952, %r952, 5;
	add.s32 	%r957, %r956, %r935;
	add.s32 	%r958, %r957, %r955;
	add.s32 	%r959, %r958, %r332;
	add.s32 	%r960, %r959, -899497514;
	shf.l.wrap.b32 	%r961, %r944, %r944, 30;
	xor.b32  	%r962, %r961, %r953;
	xor.b32  	%r963, %r962, %r952;
	shf.l.wrap.b32 	%r964, %r960, %r960, 5;
	add.s32 	%r965, %r964, %r945;
	add.s32 	%r966, %r965, %r963;
	add.s32 	%r967, %r966, %r336;
	add.s32 	%r968, %r967, -899497514;
	shf.l.wrap.b32 	%r969, %r952, %r952, 30;
	xor.b32  	%r970, %r969, %r961;
	xor.b32  	%r971, %r970, %r960;
	shf.l.wrap.b32 	%r972, %r968, %r968, 5;
	add.s32 	%r973, %r972, %r953;
	add.s32 	%r974, %r973, %r971;
	add.s32 	%r975, %r974, %r340;
	add.s32 	%r976, %r975, -899497514;
	shf.l.wrap.b32 	%r977, %r960, %r960, 30;
	xor.b32  	%r978, %r977, %r969;
	xor.b32  	%r979, %r978, %r968;
	shf.l.wrap.b32 	%r980, %r976, %r976, 5;
	add.s32 	%r981, %r980, %r961;
	add.s32 	%r982, %r981, %r979;
	add.s32 	%r983, %r982, %r344;
	add.s32 	%r984, %r983, -899497514;
	shf.l.wrap.b32 	%r985, %r968, %r968, 30;
	xor.b32  	%r986, %r985, %r977;
	xor.b32  	%r987, %r986, %r976;
	shf.l.wrap.b32 	%r988, %r984, %r984, 5;
	add.s32 	%r989, %r988, %r969;
	add.s32 	%r990, %r989, %r987;
	add.s32 	%r991, %r990, %r348;
	add.s32 	%r992, %r991, -899497514;
	shf.l.wrap.b32 	%r993, %r976, %r976, 30;
	xor.b32  	%r994, %r993, %r985;
	xor.b32  	%r995, %r994, %r984;
	shf.l.wrap.b32 	%r996, %r992, %r992, 5;
	add.s32 	%r997, %r996, %r977;
	add.s32 	%r998, %r997, %r995;
	add.s32 	%r999, %r998, %r352;
	add.s32 	%r1000, %r999, -899497514;
	shf.l.wrap.b32 	%r1001, %r984, %r984, 30;
	xor.b32  	%r1002, %r1001, %r993;
	xor.b32  	%r1003, %r1002, %r992;
	shf.l.wrap.b32 	%r1004, %r1000, %r1000, 5;
	add.s32 	%r1005, %r1004, %r985;
	add.s32 	%r1006, %r1005, %r1003;
	add.s32 	%r1007, %r1006, %r356;
	add.s32 	%r1008, %r1007, -899497514;
	shf.l.wrap.b32 	%r1009, %r992, %r992, 30;
	xor.b32  	%r1010, %r1009, %r1001;
	xor.b32  	%r1011, %r1010, %r1000;
	shf.l.wrap.b32 	%r1012, %r1008, %r1008, 5;
	add.s32 	%r1013, %r1012, %r993;
	add.s32 	%r1014, %r1013, %r1011;
	add.s32 	%r1015, %r1014, %r360;
	add.s32 	%r1016, %r1015, -899497514;
	shf.l.wrap.b32 	%r1017, %r1000, %r1000, 30;
	xor.b32  	%r1018, %r1017, %r1009;
	xor.b32  	%r1019, %r1018, %r1008;
	shf.l.wrap.b32 	%r1020, %r1016, %r1016, 5;
	add.s32 	%r1021, %r1020, %r1001;
	add.s32 	%r1022, %r1021, %r1019;
	add.s32 	%r1023, %r1022, %r364;
	add.s32 	%r1024, %r1023, -899497514;
	shf.l.wrap.b32 	%r1025, %r1008, %r1008, 30;
	xor.b32  	%r1026, %r1025, %r1017;
	xor.b32  	%r1027, %r1026, %r1016;
	shf.l.wrap.b32 	%r1028, %r1024, %r1024, 5;
	add.s32 	%r1029, %r1028, %r1009;
	add.s32 	%r1030, %r1029, %r1027;
	add.s32 	%r1031, %r1030, %r368;
	add.s32 	%r1032, %r1031, -899497514;
	shf.l.wrap.b32 	%r1033, %r1016, %r1016, 30;
	xor.b32  	%r1034, %r1033, %r1025;
	xor.b32  	%r1035, %r1034, %r1024;
	shf.l.wrap.b32 	%r1036, %r1032, %r1032, 5;
	add.s32 	%r1037, %r1036, %r1017;
	add.s32 	%r1038, %r1037, %r1035;
	add.s32 	%r1039, %r1038, %r372;
	add.s32 	%r1040, %r1039, -899497514;
	shf.l.wrap.b32 	%r1041, %r1024, %r1024, 30;
	xor.b32  	%r1042, %r1041, %r1033;
	xor.b32  	%r1043, %r1042, %r1032;
	shf.l.wrap.b32 	%r1044, %r1040, %r1040, 5;
	add.s32 	%r1045, %r1044, %r1025;
	add.s32 	%r1046, %r1045, %r1043;
	add.s32 	%r1047, %r1046, %r376;
	add.s32 	%r1048, %r1047, -899497514;
	shf.l.wrap.b32 	%r1049, %r1032, %r1032, 30;
	xor.b32  	%r1050, %r1049, %r1041;
	xor.b32  	%r1051, %r1050, %r1040;
	shf.l.wrap.b32 	%r1052, %r1048, %r1048, 5;
	add.s32 	%r1053, %r1052, %r1033;
	add.s32 	%r1054, %r1053, %r1051;
	add.s32 	%r1055, %r1054, %r380;
	add.s32 	%r1056, %r1055, -899497514;
	shf.l.wrap.b32 	%r1057, %r1040, %r1040, 30;
	xor.b32  	%r1058, %r1057, %r1049;
	xor.b32  	%r1059, %r1058, %r1048;
	shf.l.wrap.b32 	%r1060, %r1056, %r1056, 5;
	add.s32 	%r1061, %r1060, %r1041;
	add.s32 	%r1062, %r1061, %r1059;
	add.s32 	%r1063, %r1062, %r384;
	add.s32 	%r1064, %r1063, -899497514;
	shf.l.wrap.b32 	%r1065, %r1048, %r1048, 30;
	xor.b32  	%r1066, %r1065, %r1057;
	xor.b32  	%r1067, %r1066, %r1056;
	shf.l.wrap.b32 	%r1068, %r1064, %r1064, 5;
	add.s32 	%r1069, %r1068, %r1049;
	add.s32 	%r1070, %r1069, %r1067;
	add.s32 	%r1071, %r1070, %r388;
	add.s32 	%r1072, %r1071, -899497514;
	shf.l.wrap.b32 	%r1073, %r1056, %r1056, 30;
	xor.b32  	%r1074, %r1073, %r1065;
	xor.b32  	%r1075, %r1074, %r1064;
	shf.l.wrap.b32 	%r1076, %r1072, %r1072, 5;
	add.s32 	%r1077, %r1076, %r1057;
	add.s32 	%r1078, %r1077, %r1075;
	add.s32 	%r1079, %r1078, %r392;
	add.s32 	%r1080, %r1079, -899497514;
	shf.l.wrap.b32 	%r1081, %r1064, %r1064, 30;
	xor.b32  	%r1082, %r1081, %r1073;
	xor.b32  	%r1083, %r1082, %r1072;
	shf.l.wrap.b32 	%r1084, %r1080, %r1080, 5;
	add.s32 	%r1085, %r1084, %r1065;
	add.s32 	%r1086, %r1085, %r1083;
	add.s32 	%r1087, %r1086, %r396;
	add.s32 	%r1088, %r1087, -899497514;
	shf.l.wrap.b32 	%r1089, %r1072, %r1072, 30;
	xor.b32  	%r1090, %r1089, %r1081;
	xor.b32  	%r1091, %r1090, %r1080;
	shf.l.wrap.b32 	%r1092, %r1088, %r1088, 5;
	add.s32 	%r1093, %r1092, %r1073;
	add.s32 	%r1094, %r1093, %r1091;
	add.s32 	%r1095, %r1094, %r400;
	add.s32 	%r1096, %r1095, -899497514;
	shf.l.wrap.b32 	%r1097, %r1080, %r1080, 30;
	xor.b32  	%r1098, %r1097, %r1089;
	xor.b32  	%r1099, %r1098, %r1088;
	shf.l.wrap.b32 	%r1100, %r1096, %r1096, 5;
	add.s32 	%r1101, %r1100, %r1081;
	add.s32 	%r1102, %r1101, %r1099;
	add.s32 	%r1103, %r1102, %r404;
	shf.l.wrap.b32 	%r1104, %r1088, %r1088, 30;
	add.s32 	%r1105, %r1103, 833086679;
	add.s32 	%r1106, %r1095, -1171231393;
	add.s32 	%r1107, %r1104, -1732584194;
	add.s32 	%r1108, %r1097, 271733878;
	add.s32 	%r1109, %r1089, -1009589776;
	shr.u32 	%r1110, %r1105, 24;
	st.global.u8 	[%rd9], %r1110;
	shr.u32 	%r1111, %r1105, 16;
	st.global.u8 	[%rd9+1], %r1111;
	shr.u32 	%r1112, %r1105, 8;
	st.global.u8 	[%rd9+2], %r1112;
	st.global.u8 	[%rd9+3], %r1105;
	shr.u32 	%r1113, %r1106, 24;
	st.global.u8 	[%rd9+4], %r1113;
	shr.u32 	%r1114, %r1106, 16;
	st.global.u8 	[%rd9+5], %r1114;
	shr.u32 	%r1115, %r1106, 8;
	st.global.u8 	[%rd9+6], %r1115;
	st.global.u8 	[%rd9+7], %r1106;
	shr.u32 	%r1116, %r1107, 24;
	st.global.u8 	[%rd9+8], %r1116;
	shr.u32 	%r1117, %r1107, 16;
	st.global.u8 	[%rd9+9], %r1117;
	shr.u32 	%r1118, %r1107, 8;
	st.global.u8 	[%rd9+10], %r1118;
	st.global.u8 	[%rd9+11], %r1107;
	shr.u32 	%r1119, %r1108, 24;
	st.global.u8 	[%rd9+12], %r1119;
	shr.u32 	%r1120, %r1108, 16;
	st.global.u8 	[%rd9+13], %r1120;
	shr.u32 	%r1121, %r1108, 8;
	st.global.u8 	[%rd9+14], %r1121;
	st.global.u8 	[%rd9+15], %r1108;
	shr.u32 	%r1122, %r1109, 24;
	st.global.u8 	[%rd9+16], %r1122;
	shr.u32 	%r1123, %r1109, 16;
	st.global.u8 	[%rd9+17], %r1123;
	shr.u32 	%r1124, %r1109, 8;
	st.global.u8 	[%rd9+18], %r1124;
	st.global.u8 	[%rd9+19], %r1109;
$L__BB28_2:
	ret;

}
	// .globl	_Z11sha1_kernelILi29EEvPKhPhm
.visible .entry _Z11sha1_kernelILi29EEvPKhPhm(
	.param .u64 .ptr .align 1 _Z11sha1_kernelILi29EEvPKhPhm_param_0,
	.param .u64 .ptr .align 1 _Z11sha1_kernelILi29EEvPKhPhm_param_1,
	.param .u64 _Z11sha1_kernelILi29EEvPKhPhm_param_2
)
{
	.reg .pred 	%p<2>;
	.reg .b16 	%rs<17>;
	.reg .b32 	%r<1125>;
	.reg .b64 	%rd<10>;

	ld.param.u64 	%rd2, [_Z11sha1_kernelILi29EEvPKhPhm_param_0];
	ld.param.u64 	%rd3, [_Z11sha1_kernelILi29EEvPKhPhm_param_1];
	ld.param.u64 	%rd4, [_Z11sha1_kernelILi29EEvPKhPhm_param_2];
	mov.u32 	%r1, %ctaid.x;
	mov.u32 	%r2, %ntid.x;
	mov.u32 	%r3, %tid.x;
	mad.lo.s32 	%r4, %r1, %r2, %r3;
	cvt.u64.u32 	%rd1, %r4;
	setp.le.u64 	%p1, %rd4, %rd1;
	@%p1 bra 	$L__BB29_2;
	cvta.to.global.u64 	%rd5, %rd3;
	cvta.to.global.u64 	%rd6, %rd2;
	shl.b64 	%rd7, %rd1, 6;
	add.s64 	%rd8, %rd6, %rd7;
	mad.lo.s64 	%rd9, %rd1, 20, %rd5;
	ld.global.u8 	%r5, [%rd8];
	shl.b32 	%r6, %r5, 24;
	ld.global.u8 	%r7, [%rd8+1];
	shl.b32 	%r8, %r7, 16;
	or.b32  	%r9, %r8, %r6;
	ld.global.u8 	%rs1, [%rd8+2];
	mul.wide.u16 	%r10, %rs1, 256;
	or.b32  	%r11, %r9, %r10;
	ld.global.u8 	%r12, [%rd8+3];
	or.b32  	%r13, %r11, %r12;
	ld.global.u8 	%r14, [%rd8+4];
	shl.b32 	%r15, %r14, 24;
	ld.global.u8 	%r16, [%rd8+5];
	shl.b32 	%r17, %r16, 16;
	or.b32  	%r18, %r17, %r15;
	ld.global.u8 	%rs2, [%rd8+6];
	mul.wide.u16 	%r19, %rs2, 256;
	or.b32  	%r20, %r18, %r19;
	ld.global.u8 	%r21, [%rd8+7];
	or.b32  	%r22, %r20, %r21;
	ld.global.u8 	%r23, [%rd8+8];
	shl.b32 	%r24, %r23, 24;
	ld.global.u8 	%r25, [%rd8+9];
	shl.b32 	%r26, %r25, 16;
	or.b32  	%r27, %r26, %r24;
	ld.global.u8 	%rs3, [%rd8+10];
	mul.wide.u16 	%r28, %rs3, 256;
	or.b32  	%r29, %r27, %r28;
	ld.global.u8 	%r30, [%rd8+11];
	or.b32  	%r31, %r29, %r30;
	ld.global.u8 	%r32, [%rd8+12];
	shl.b32 	%r33, %r32, 24;
	ld.global.u8 	%r34, [%rd8+13];
	shl.b32 	%r35, %r34, 16;
	or.b32  	%r36, %r35, %r33;
	ld.global.u8 	%rs4, [%rd8+14];
	mul.wide.u16 	%r37, %rs4, 256;
	or.b32  	%r38, %r36, %r37;
	ld.global.u8 	%r39, [%rd8+15];
	or.b32  	%r40, %r38, %r39;
	ld.global.u8 	%r41, [%rd8+16];
	shl.b32 	%r42, %r41, 24;
	ld.global.u8 	%r43, [%rd8+17];
	shl.b32 	%r44, %r43, 16;
	or.b32  	%r45, %r44, %r42;
	ld.global.u8 	%rs5, [%rd8+18];
	mul.wide.u16 	%r46, %rs5, 256;
	or.b32  	%r47, %r45, %r46;
	ld.global.u8 	%r48, [%rd8+19];
	or.b32  	%r49, %r47, %r48;
	ld.global.u8 	%r50, [%rd8+20];
	shl.b32 	%r51, %r50, 24;
	ld.global.u8 	%r52, [%rd8+21];
	shl.b32 	%r53, %r52, 16;
	or.b32  	%r54, %r53, %r51;
	ld.global.u8 	%rs6, [%rd8+22];
	mul.wide.u16 	%r55, %rs6, 256;
	or.b32  	%r56, %r54, %r55;
	ld.global.u8 	%r57, [%rd8+23];
	or.b32  	%r58, %r56, %r57;
	ld.global.u8 	%r59, [%rd8+24];
	shl.b32 	%r60, %r59, 24;
	ld.global.u8 	%r61, [%rd8+25];
	shl.b32 	%r62, %r61, 16;
	or.b32  	%r63, %r62, %r60;
	ld.global.u8 	%rs7, [%rd8+26];
	mul.wide.u16 	%r64, %rs7, 256;
	or.b32  	%r65, %r63, %r64;
	ld.global.u8 	%r66, [%rd8+27];
	or.b32  	%r67, %r65, %r66;
	ld.global.u8 	%r68, [%rd8+28];
	shl.b32 	%r69, %r68, 24;
	ld.global.u8 	%r70, [%rd8+29];
	shl.b32 	%r71, %r70, 16;
	or.b32  	%r72, %r71, %r69;
	ld.global.u8 	%rs8, [%rd8+30];
	mul.wide.u16 	%r73, %rs8, 256;
	or.b32  	%r74, %r72, %r73;
	ld.global.u8 	%r75, [%rd8+31];
	or.b32  	%r76, %r74, %r75;
	ld.global.u8 	%r77, [%rd8+32];
	shl.b32 	%r78, %r77, 24;
	ld.global.u8 	%r79, [%rd8+33];
	shl.b32 	%r80, %r79, 16;
	or.b32  	%r81, %r80, %r78;
	ld.global.u8 	%rs9, [%rd8+34];
	mul.wide.u16 	%r82, %rs9, 256;
	or.b32  	%r83, %r81, %r82;
	ld.global.u8 	%r84, [%rd8+35];
	or.b32  	%r85, %r83, %r84;
	ld.global.u8 	%r86, [%rd8+36];
	shl.b32 	%r87, %r86, 24;
	ld.global.u8 	%r88, [%rd8+37];
	shl.b32 	%r89, %r88, 16;
	or.b32  	%r90, %r89, %r87;
	ld.global.u8 	%rs10, [%rd8+38];
	mul.wide.u16 	%r91, %rs10, 256;
	or.b32  	%r92, %r90, %r91;
	ld.global.u8 	%r93, [%rd8+39];
	or.b32  	%r94, %r92, %r93;
	ld.global.u8 	%r95, [%rd8+40];
	shl.b32 	%r96, %r95, 24;
	ld.global.u8 	%r97, [%rd8+41];
	shl.b32 	%r98, %r97, 16;
	or.b32  	%r99, %r98, %r96;
	ld.global.u8 	%rs11, [%rd8+42];
	mul.wide.u16 	%r100, %rs11, 256;
	or.b32  	%r101, %r99, %r100;
	ld.global.u8 	%r102, [%rd8+43];
	or.b32  	%r103, %r101, %r102;
	ld.global.u8 	%r104, [%rd8+44];
	shl.b32 	%r105, %r104, 24;
	ld.global.u8 	%r106, [%rd8+45];
	shl.b32 	%r107, %r106, 16;
	or.b32  	%r108, %r107, %r105;
	ld.global.u8 	%rs12, [%rd8+46];
	mul.wide.u16 	%r109, %rs12, 256;
	or.b32  	%r110, %r108, %r109;
	ld.global.u8 	%r111, [%rd8+47];
	or.b32  	%r112, %r110, %r111;
	ld.global.u8 	%r113, [%rd8+48];
	shl.b32 	%r114, %r113, 24;
	ld.global.u8 	%r115, [%rd8+49];
	shl.b32 	%r116, %r115, 16;
	or.b32  	%r117, %r116, %r114;
	ld.global.u8 	%rs13, [%rd8+50];
	mul.wide.u16 	%r118, %rs13, 256;
	or.b32  	%r119, %r117, %r118;
	ld.global.u8 	%r120, [%rd8+51];
	or.b32  	%r121, %r119, %r120;
	ld.global.u8 	%r122, [%rd8+52];
	shl.b32 	%r123, %r122, 24;
	ld.global.u8 	%r124, [%rd8+53];
	shl.b32 	%r125, %r124, 16;
	or.b32  	%r126, %r125, %r123;
	ld.global.u8 	%rs14, [%rd8+54];
	mul.wide.u16 	%r127, %rs14, 256;
	or.b32  	%r128, %r126, %r127;
	ld.global.u8 	%r129, [%rd8+55];
	or.b32  	%r130, %r128, %r129;
	ld.global.u8 	%r131, [%rd8+56];
	shl.b32 	%r132, %r131, 24;
	ld.global.u8 	%r133, [%rd8+57];
	shl.b32 	%r134, %r133, 16;
	or.b32  	%r135, %r134, %r132;
	ld.global.u8 	%rs15, [%rd8+58];
	mul.wide.u16 	%r136, %rs15, 256;
	or.b32  	%r137, %r135, %r136;
	ld.global.u8 	%r138, [%rd8+59];
	or.b32  	%r139, %r137, %r138;
	ld.global.u8 	%r140, [%rd8+60];
	shl.b32 	%r141, %r140, 24;
	ld.global.u8 	%r142, [%rd8+61];
	shl.b32 	%r143, %r142, 16;
	or.b32  	%r144, %r143, %r141;
	ld.global.u8 	%rs16, [%rd8+62];
	mul.wide.u16 	%r145, %rs16, 256;
	or.b32  	%r146, %r144, %r145;
	ld.global.u8 	%r147, [%rd8+63];
	or.b32  	%r148, %r146, %r147;
	xor.b32  	%r149, %r85, %r130;
	xor.b32  	%r150, %r149, %r31;
	xor.b32  	%r151, %r150, %r13;
	shf.l.wrap.b32 	%r152, %r151, %r151, 1;
	xor.b32  	%r153, %r94, %r139;
	xor.b32  	%r154, %r153, %r40;
	xor.b32  	%r155, %r154, %r22;
	shf.l.wrap.b32 	%r156, %r155, %r155, 1;
	xor.b32  	%r157, %r103, %r148;
	xor.b32  	%r158, %r157, %r49;
	xor.b32  	%r159, %r158, %r31;
	shf.l.wrap.b32 	%r160, %r159, %r159, 1;
	xor.b32  	%r161, %r112, %r152;
	xor.b32  	%r162, %r161, %r58;
	xor.b32  	%r163, %r162, %r40;
	shf.l.wrap.b32 	%r164, %r163, %r163, 1;
	xor.b32  	%r165, %r121, %r156;
	xor.b32  	%r166, %r165, %r67;
	xor.b32  	%r167, %r166, %r49;
	shf.l.wrap.b32 	%r168, %r167, %r167, 1;
	xor.b32  	%r169, %r130, %r160;
	xor.b32  	%r170, %r169, %r76;
	xor.b32  	%r171, %r170, %r58;
	shf.l.wrap.b32 	%r172, %r171, %r171, 1;
	xor.b32  	%r173, %r139, %r164;
	xor.b32  	%r174, %r173, %r85;
	xor.b32  	%r175, %r174, %r67;
	shf.l.wrap.b32 	%r176, %r175, %r175, 1;
	xor.b32  	%r177, %r148, %r168;
	xor.b32  	%r178, %r177, %r94;
	xor.b32  	%r179, %r178, %r76;
	shf.l.wrap.b32 	%r180, %r179, %r179, 1;
	xor.b32  	%r181, %r152, %r172;
	xor.b32  	%r182, %r181, %r103;
	xor.b32  	%r183, %r182, %r85;
	shf.l.wrap.b32 	%r184, %r183, %r183, 1;
	xor.b32  	%r185, %r156, %r176;
	xor.b32  	%r186, %r185, %r112;
	xor.b32  	%r187, %r186, %r94;
	shf.l.wrap.b32 	%r188, %r187, %r187, 1;
	xor.b32  	%r189, %r160, %r180;
	xor.b32  	%r190, %r189, %r121;
	xor.b32  	%r191, %r190, %r103;
	shf.l.wrap.b32 	%r192, %r191, %r191, 1;
	xor.b32  	%r193, %r164, %r184;
	xor.b32  	%r194, %r193, %r130;
	xor.b32  	%r195, %r194, %r112;
	shf.l.wrap.b32 	%r196, %r195, %r195, 1;
	xor.b32  	%r197, %r168, %r188;
	xor.b32  	%r198, %r197, %r139;
	xor.b32  	%r199, %r198, %r121;
	shf.l.wrap.b32 	%r200, %r199, %r199, 1;
	xor.b32  	%r201, %r172, %r192;
	xor.b32  	%r202, %r201, %r148;
	xor.b32  	%r203, %r202, %r130;
	shf.l.wrap.b32 	%r204, %r203, %r203, 1;
	xor.b32  	%r205, %r176, %r196;
	xor.b32  	%r206, %r205, %r152;
	xor.b32  	%r207, %r206, %r139;
	shf.l.wrap.b32 	%r208, %r207, %r207, 1;
	xor.b32  	%r209, %r180, %r200;
	xor.b32  	%r210, %r209, %r156;
	xor.b32  	%r211, %r210, %r148;
	shf.l.wrap.b32 	%r212, %r211, %r211, 1;
	xor.b32  	%r213, %r184, %r204;
	xor.b32  	%r214, %r213, %r160;
	xor.b32  	%r215, %r214, %r152;
	shf.l.wrap.b32 	%r216, %r215, %r215, 1;
	xor.b32  	%r217, %r188, %r208;
	xor.b32  	%r218, %r217, %r164;
	xor.b32  	%r219, %r218, %r156;
	shf.l.wrap.b32 	%r220, %r219, %r219, 1;
	xor.b32  	%r221, %r192, %r212;
	xor.b32  	%r222, %r221, %r168;
	xor.b32  	%r223, %r222, %r160;
	shf.l.wrap.b32 	%r224, %r223, %r223, 1;
	xor.b32  	%r225, %r196, %r216;
	xor.b32  	%r226, %r225, %r172;
	xor.b32  	%r227, %r226, %r164;
	shf.l.wrap.b32 	%r228, %r227, %r227, 1;
	xor.b32  	%r229, %r200, %r220;
	xor.b32  	%r230, %r229, %r176;
	xor.b32  	%r231, %r230, %r168;
	shf.l.wrap.b32 	%r232, %r231, %r231, 1;
	xor.b32  	%r233, %r204, %r224;
	xor.b32  	%r234, %r233, %r180;
	xor.b32  	%r235, %r234, %r172;
	shf.l.wrap.b32 	%r236, %r235, %r235, 1;
	xor.b32  	%r237, %r208, %r228;
	xor.b32  	%r238, %r237, %r184;
	xor.b32  	%r239, %r238, %r176;
	shf.l.wrap.b32 	%r240, %r239, %r239, 1;
	xor.b32  	%r241, %r212, %r232;
	xor.b32  	%r242, %r241, %r188;
	xor.b32  	%r243, %r242, %r180;
	shf.l.wrap.b32 	%r244, %r243, %r243, 1;
	xor.b32  	%r245, %r216, %r236;
	xor.b32  	%r246, %r245, %r192;
	xor.b32  	%r247, %r246, %r184;
	shf.l.wrap.b32 	%r248, %r247, %r247, 1;
	xor.b32  	%r249, %r220, %r240;
	xor.b32  	%r250, %r249, %r196;
	xor.b32  	%r251, %r250, %r188;
	shf.l.wrap.b32 	%r252, %r251, %r251, 1;
	xor.b32  	%r253, %r224, %r244;
	xor.b32  	%r254, %r253, %r200;
	xor.b32  	%r255, %r254, %r192;
	shf.l.wrap.b32 	%r256, %r255, %r255, 1;
	xor.b32  	%r257, %r228, %r248;
	xor.b32  	%r258, %r257, %r204;
	xor.b32  	%r259, %r258, %r196;
	shf.l.wrap.b32 	%r260, %r259, %r259, 1;
	xor.b32  	%r261, %r232, %r252;
	xor.b32  	%r262, %r261, %r208;
	xor.b32  	%r263, %r262, %r200;
	shf.l.wrap.b32 	%r264, %r263, %r263, 1;
	xor.b32  	%r265, %r236, %r256;
	xor.b32  	%r266, %r265, %r212;
	xor.b32  	%r267, %r266, %r204;
	shf.l.wrap.b32 	%r268, %r267, %r267, 1;
	xor.b32  	%r269, %r240, %r260;
	xor.b32  	%r270, %r269, %r216;
	xor.b32  	%r271, %r270, %r208;
	shf.l.wrap.b32 	%r272, %r271, %r271, 1;
	xor.b32  	%r273, %r244, %r264;
	xor.b32  	%r274, %r273, %r220;
	xor.b32  	%r275, %r274, %r212;
	shf.l.wrap.b32 	%r276, %r275, %r275, 1;
	xor.b32  	%r277, %r248, %r268;
	xor.b32  	%r278, %r277, %r224;
	xor.b32  	%r279, %r278, %r216;
	shf.l.wrap.b32 	%r280, %r279, %r279, 1;
	xor.b32  	%r281, %r252, %r272;
	xor.b32  	%r282, %r281, %r228;
	xor.b32  	%r283, %r282, %r220;
	shf.l.wrap.b32 	%r284, %r283, %r283, 1;
	xor.b32  	%r285, %r256, %r276;
	xor.b32  	%r286, %r285, %r232;
	xor.b32  	%r287, %r286, %r224;
	shf.l.wrap.b32 	%r288, %r287, %r287, 1;
	xor.b32  	%r289, %r260, %r280;
	xor.b32  	%r290, %r289, %r236;
	xor.b32  	%r291, %r290, %r228;
	shf.l.wrap.b32 	%r292, %r291, %r291, 1;
	xor.b32  	%r293, %r264, %r284;
	xor.b32  	%r294, %r293, %r240;
	xor.b32  	%r295, %r294, %r232;
	shf.l.wrap.b32 	%r296, %r295, %r295, 1;
	xor.b32  	%r297, %r268, %r288;
	xor.b32  	%r298, %r297, %r244;
	xor.b32  	%r299, %r298, %r236;
	shf.l.wrap.b32 	%r300, %r299, %r299, 1;
	xor.b32  	%r301, %r272, %r292;
	xor.b32  	%r302, %r301, %r248;
	xor.b32  	%r303, %r302, %r240;
	shf.l.wrap.b32 	%r304, %r303, %r303, 1;
	xor.b32  	%r305, %r276, %r296;
	xor.b32  	%r306, %r305, %r252;
	xor.b32  	%r307, %r306, %r244;
	shf.l.wrap.b32 	%r308, %r307, %r307, 1;
	xor.b32  	%r309, %r280, %r300;
	xor.b32  	%r310, %r309, %r256;
	xor.b32  	%r311, %r310, %r248;
	shf.l.wrap.b32 	%r312, %r311, %r311, 1;
	xor.b32  	%r313, %r284, %r304;
	xor.b32  	%r314, %r313, %r260;
	xor.b32  	%r315, %r314, %r252;
	shf.l.wrap.b32 	%r316, %r315, %r315, 1;
	xor.b32  	%r317, %r288, %r308;
	xor.b32  	%r318, %r317, %r264;
	xor.b32  	%r319, %r318, %r256;
	shf.l.wrap.b32 	%r320, %r319, %r319, 1;
	xor.b32  	%r321, %r292, %r312;
	xor.b32  	%r322, %r321, %r268;
	xor.b32  	%r323, %r322, %r260;
	shf.l.wrap.b32 	%r324, %r323, %r323, 1;
	xor.b32  	%r325, %r296, %r316;
	xor.b32  	%r326, %r325, %r272;
	xor.b32  	%r327, %r326, %r264;
	shf.l.wrap.b32 	%r328, %r327, %r327, 1;
	xor.b32  	%r329, %r300, %r320;
	xor.b32  	%r330, %r329, %r276;
	xor.b32  	%r331, %r330, %r268;
	shf.l.wrap.b32 	%r332, %r331, %r331, 1;
	xor.b32  	%r333, %r304, %r324;
	xor.b32  	%r334, %r333, %r280;
	xor.b32  	%r335, %r334, %r272;
	shf.l.wrap.b32 	%r336, %r335, %r335, 1;
	xor.b32  	%r337, %r308, %r328;
	xor.b32  	%r338, %r337, %r284;
	xor.b32  	%r339, %r338, %r276;
	shf.l.wrap.b32 	%r340, %r339, %r339, 1;
	xor.b32  	%r341, %r312, %r332;
	xor.b32  	%r342, %r341, %r288;
	xor.b32  	%r343, %r342, %r280;
	shf.l.wrap.b32 	%r344, %r343, %r343, 1;
	xor.b32  	%r345, %r316, %r336;
	xor.b32  	%r346, %r345, %r292;
	xor.b32  	%r347, %r346, %r284;
	shf.l.wrap.b32 	%r348, %r347, %r347, 1;
	xor.b32  	%r349, %r320, %r340;
	xor.b32  	%r350, %r349, %r296;
	xor.b32  	%r351, %r350, %r288;
	shf.l.wrap.b32 	%r352, %r351, %r351, 1;
	xor.b32  	%r353, %r324, %r344;
	xor.b32  	%r354, %r353, %r300;
	xor.b32  	%r355, %r354, %r292;
	shf.l.wrap.b32 	%r356, %r355, %r355, 1;
	xor.b32  	%r357, %r328, %r348;
	xor.b32  	%r358, %r357, %r304;
	xor.b32  	%r359, %r358, %r296;
	shf.l.wrap.b32 	%r360, %r359, %r359, 1;
	xor.b32  	%r361, %r332, %r352;
	xor.b32  	%r362, %r361, %r308;
	xor.b32  	%r363, %r362, %r300;
	shf.l.wrap.b32 	%r364, %r363, %r363, 1;
	xor.b32  	%r365, %r336, %r356;
	xor.b32  	%r366, %r365, %r312;
	xor.b32  	%r367, %r366, %r304;
	shf.l.wrap.b32 	%r368, %r367, %r367, 1;
	xor.b32  	%r369, %r340, %r360;
	xor.b32  	%r370, %r369, %r316;
	xor.b32  	%r371, %r370, %r308;
	shf.l.wrap.b32 	%r372, %r371, %r371, 1;
	xor.b32  	%r373, %r344, %r364;
	xor.b32  	%r374, %r373, %r320;
	xor.b32  	%r375, %r374, %r312;
	shf.l.wrap.b32 	%r376, %r375, %r375, 1;
	xor.b32  	%r377, %r348, %r368;
	xor.b32  	%r378, %r377, %r324;
	xor.b32  	%r379, %r378, %r316;
	shf.l.wrap.b32 	%r380, %r379, %r379, 1;
	xor.b32  	%r381, %r352, %r372;
	xor.b32  	%r382, %r381, %r328;
	xor.b32  	%r383, %r382, %r320;
	shf.l.wrap.b32 	%r384, %r383, %r383, 1;
	xor.b32  	%r385, %r356, %r376;
	xor.b32  	%r386, %r385, %r332;
	xor.b32  	%r387, %r386, %r324;
	shf.l.wrap.b32 	%r388, %r387, %r387, 1;
	xor.b32  	%r389, %r360, %r380;
	xor.b32  	%r390, %r389, %r336;
	xor.b32  	%r391, %r390, %r328;
	shf.l.wrap.b32 	%r392, %r391, %r391, 1;
	xor.b32  	%r393, %r364, %r384;
	xor.b32  	%r394, %r393, %r340;
	xor.b32  	%r395, %r394, %r332;
	shf.l.wrap.b32 	%r396, %r395, %r395, 1;
	xor.b32  	%r397, %r368, %r388;
	xor.b32  	%r398, %r397, %r344;
	xor.b32  	%r399, %r398, %r336;
	shf.l.wrap.b32 	%r400, %r399, %r399, 1;
	xor.b32  	%r401, %r372, %r392;
	xor.b32  	%r402, %r401, %r348;
	xor.b32  	%r403, %r402, %r340;
	shf.l.wrap.b32 	%r404, %r403, %r403, 1;
	add.s32 	%r405, %r13, -1615554381;
	shf.l.wrap.b32 	%r406, %r405, %r405, 5;
	add.s32 	%r407, %r406, %r22;
	add.s32 	%r408, %r407, 1722862861;
	not.b32 	%r409, %r408;
	and.b32  	%r410, %r405, 1506887872;
	sub.s32 	%r411, 1615554380, %r13;
	and.b32  	%r412, %r411, 2079550178;
	or.b32  	%r413, %r410, %r412;
	shf.l.wrap.b32 	%r414, %r408, %r408, 5;
	add.s32 	%r415, %r414, %r413;
	add.s32 	%r416, %r415, %r31;
	add.s32 	%r417, %r416, -214083945;
	shf.l.wrap.b32 	%r418, %r405, %r405, 30;
	and.b32  	%r419, %r408, %r418;
	and.b32  	%r420, %r409, 1506887872;
	or.b32  	%r421, %r419, %r420;
	shf.l.wrap.b32 	%r422, %r417, %r417, 5;
	add.s32 	%r423, %r422, %r421;
	add.s32 	%r424, %r423, %r40;
	add.s32 	%r425, %r424, -696916869;
	shf.l.wrap.b32 	%r426, %r408, %r408, 30;
	and.b32  	%r427, %r417, %r426;
	not.b32 	%r428, %r417;
	and.b32  	%r429, %r418, %r428;
	or.b32  	%r430, %r427, %r429;
	shf.l.wrap.b32 	%r431, %r425, %r425, 5;
	add.s32 	%r432, %r431, %r430;
	add.s32 	%r433, %r432, %r49;
	add.s32 	%r434, %r433, -1269579175;
	shf.l.wrap.b32 	%r435, %r417, %r417, 30;
	and.b32  	%r436, %r425, %r435;
	not.b32 	%r437, %r425;
	and.b32  	%r438, %r426, %r437;
	or.b32  	%r439, %r436, %r438;
	shf.l.wrap.b32 	%r440, %r434, %r434, 5;
	add.s32 	%r441, %r440, %r418;
	add.s32 	%r442, %r441, %r439;
	add.s32 	%r443, %r442, %r58;
	add.s32 	%r444, %r443, 1518500249;
	shf.l.wrap.b32 	%r445, %r425, %r425, 30;
	and.b32  	%r446, %r434, %r445;
	not.b32 	%r447, %r434;
	and.b32  	%r448, %r435, %r447;
	or.b32  	%r449, %r446, %r448;
	shf.l.wrap.b32 	%r450, %r444, %r444, 5;
	add.s32 	%r451, %r450, %r426;
	add.s32 	%r452, %r451, %r449;
	add.s32 	%r453, %r452, %r67;
	add.s32 	%r454, %r453, 1518500249;
	shf.l.wrap.b32 	%r455, %r434, %r434, 30;
	and.b32  	%r456, %r444, %r455;
	not.b32 	%r457, %r444;
	and.b32  	%r458, %r445, %r457;
	or.b32  	%r459, %r456, %r458;
	shf.l.wrap.b32 	%r460, %r454, %r454, 5;
	add.s32 	%r461, %r460, %r435;
	add.s32 	%r462, %r461, %r459;
	add.s32 	%r463, %r462, %r76;
	add.s32 	%r464, %r463, 1518500249;
	shf.l.wrap.b32 	%r465, %r444, %r444, 30;
	and.b32  	%r466, %r454, %r465;
	not.b32 	%r467, %r454;
	and.b32  	%r468, %r455, %r467;
	or.b32  	%r469, %r466, %r468;
	shf.l.wrap.b32 	%r470, %r464, %r464, 5;
	add.s32 	%r471, %r470, %r445;
	add.s32 	%r472, %r471, %r469;
	add.s32 	%r473, %r472, %r85;
	add.s32 	%r474, %r473, 1518500249;
	shf.l.wrap.b32 	%r475, %r454, %r454, 30;
	and.b32  	%r476, %r464, %r475;
	not.b32 	%r477, %r464;
	and.b32  	%r478, %r465, %r477;
	or.b32  	%r479, %r476, %r478;
	shf.l.wrap.b32 	%r480, %r474, %r474, 5;
	add.s32 	%r481, %r480, %r455;
	add.s32 	%r482, %r481, %r479;
	add.s32 	%r483, %r482, %r94;
	add.s32 	%r484, %r483, 1518500249;
	shf.l.wrap.b32 	%r485, %r464, %r464, 30;
	and.b32  	%r486, %r474, %r485;
	not.b32 	%r487, %r474;
	and.b32  	%r488, %r475, %r487;
	or.b32  	%r489, %r486, %r488;
	shf.l.wrap.b32 	%r490, %r484, %r484, 5;
	add.s32 	%r491, %r490, %r465;
	add.s32 	%r492, %r491, %r489;
	add.s32 	%r493, %r492, %r103;
	add.s32 	%r494, %r493, 1518500249;
	shf.l.wrap.b32 	%r495, %r474, %r474, 30;
	and.b32  	%r496, %r484, %r495;
	not.b32 	%r497, %r484;
	and.b32  	%r498, %r485, %r497;
	or.b32  	%r499, %r496, %r498;
	shf.l.wrap.b32 	%r500, %r494, %r494, 5;
	add.s32 	%r501, %r500, %r475;
	add.s32 	%r502, %r501, %r499;
	add.s32 	%r503, %r502, %r112;
	add.s32 	%r504, %r503, 1518500249;
	shf.l.wrap.b32 	%r505, %r484, %r484, 30;
	and.b32  	%r506, %r494, %r505;
	not.b32 	%r507, %r494;
	and.b32  	%r508, %r495, %r507;
	or.b32  	%r509, %r506, %r508;
	shf.l.wrap.b32 	%r510, %r504, %r504, 5;
	add.s32 	%r511, %r510, %r485;
	add.s32 	%r512, %r511, %r509;
	add.s32 	%r513, %r512, %r121;
	add.s32 	%r514, %r513, 1518500249;
	shf.l.wrap.b32 	%r515, %r494, %r494, 30;
	and.b32  	%r516, %r504, %r515;
	not.b32 	%r517, %r504;
	and.b32  	%r518, %r505, %r517;
	or.b32  	%r519, %r516, %r518;
	shf.l.wrap.b32 	%r520, %r514, %r514, 5;
	add.s32 	%r521, %r520, %r495;
	add.s32 	%r522, %r521, %r519;
	add.s32 	%r523, %r522, %r130;
	add.s32 	%r524, %r523, 1518500249;
	shf.l.wrap.b32 	%r525, %r504, %r504, 30;
	and.b32  	%r526, %r514, %r525;
	not.b32 	%r527, %r514;
	and.b32  	%r528, %r515, %r527;
	or.b32  	%r529, %r526, %r528;
	shf.l.wrap.b32 	%r530, %r524, %r524, 5;
	add.s32 	%r531, %r530, %r505;
	add.s32 	%r532, %r531, %r529;
	add.s32 	%r533, %r532, %r139;
	add.s32 	%r534, %r533, 1518500249;
	shf.l.wrap.b32 	%r535, %r514, %r514, 30;
	and.b32  	%r536, %r524, %r535;
	not.b32 	%r537, %r524;
	and.b32  	%r538, %r525, %r537;
	or.b32  	%r539, %r536, %r538;
	shf.l.wrap.b32 	%r540, %r534, %r534, 5;
	add.s32 	%r541, %r540, %r515;
	add.s32 	%r542, %r541, %r539;
	add.s32 	%r543, %r542, %r148;
	add.s32 	%r544, %r543, 1518500249;
	shf.l.wrap.b32 	%r545, %r524, %r524, 30;
	and.b32  	%r546, %r534, %r545;
	not.b32 	%r547, %r534;
	and.b32  	%r548, %r535, %r547;
	or.b32  	%r549, %r546, %r548;
	shf.l.wrap.b32 	%r550, %r544, %r544, 5;
	add.s32 	%r551, %r550, %r525;
	add.s32 	%r552, %r551, %r549;
	add.s32 	%r553, %r552, %r152;
	add.s32 	%r554, %r553, 1518500249;
	shf.l.wrap.b32 	%r555, %r534, %r534, 30;
	and.b32  	%r556, %r544, %r555;
	not.b32 	%r557, %r544;
	and.b32  	%r558, %r545, %r557;
	or.b32  	%r559, %r556, %r558;
	shf.l.wrap.b32 	%r560, %r554, %r554, 5;
	add.s32 	%r561, %r560, %r535;
	add.s32 	%r562, %r561, %r559;
	add.s32 	%r563, %r562, %r156;
	add.s32 	%r564, %r563, 1518500249;
	shf.l.wrap.b32 	%r565, %r544, %r544, 30;
	and.b32  	%r566, %r554, %r565;
	not.b32 	%r567, %r554;
	and.b32  	%r568, %r555, %r567;
	or.b32  	%r569, %r566, %r568;
	shf.l.wrap.b32 	%r570, %r564, %r564, 5;
	add.s32 	%r571, %r570, %r545;
	add.s32 	%r572, %r571, %r569;
	add.s32 	%r573, %r572, %r160;
	add.s32 	%r574, %r573, 1518500249;
	shf.l.wrap.b32 	%r575, %r554, %r554, 30;
	and.b32  	%r576, %r564, %r575;
	not.b32 	%r577, %r564;
	and.b32  	%r578, %r565, %r577;
	or.b32  	%r579, %r576, %r578;
	shf.l.wrap.b32 	%r580, %r574, %r574, 5;
	add.s32 	%r581, %r580, %r555;
	add.s32 	%r582, %r581, %r579;
	add.s32 	%r583, %r582, %r164;
	add.s32 	%r584, %r583, 1518500249;
	shf.l.wrap.b32 	%r585, %r564, %r564, 30;
	xor.b32  	%r586, %r585, %r575;
	xor.b32  	%r587, %r586, %r574;
	shf.l.wrap.b32 	%r588, %r584, %r584, 5;
	add.s32 	%r589, %r588, %r565;
	add.s32 	%r590, %r589, %r587;
	add.s32 	%r591, %r590, %r168;
	add.s32 	%r592, %r591, 1859775393;
	shf.l.wrap.b32 	%r593, %r574, %r574, 30;
	xor.b32  	%r594, %r593, %r585;
	xor.b32  	%r595, %r594, %r584;
	shf.l.wrap.b32 	%r596, %r592, %r592, 5;
	add.s32 	%r597, %r596, %r575;
	add.s32 	%r598, %r597, %r595;
	add.s32 	%r599, %r598, %r172;
	add.s32 	%r600, %r599, 1859775393;
	shf.l.wrap.b32 	%r601, %r584, %r584, 30;
	xor.b32  	%r602, %r601, %r593;
	xor.b32  	%r603, %r602, %r592;
	shf.l.wrap.b32 	%r604, %r600, %r600, 5;
	add.s32 	%r605, %r604, %r585;
	add.s32 	%r606, %r605, %r603;
	add.s32 	%r607, %r606, %r176;
	add.s32 	%r608, %r607, 1859775393;
	shf.l.wrap.b32 	%r609, %r592, %r592, 30;
	xor.b32  	%r610, %r609, %r601;
	xor.b32  	%r611, %r610, %r600;
	shf.l.wrap.b32 	%r612, %r608, %r608, 5;
	add.s32 	%r613, %r612, %r593;
	add.s32 	%r614, %r613, %r611;
	add.s32 	%r615, %r614, %r180;
	add.s32 	%r616, %r615, 1859775393;
	shf.l.wrap.b32 	%r617, %r600, %r600, 30;
	xor.b32  	%r618, %r617, %r609;
	xor.b32  	%r619, %r618, %r608;
	shf.l.wrap.b32 	%r620, %r616, %r616, 5;
	add.s32 	%r621, %r620, %r601;
	add.s32 	%r622, %r621, %r619;
	add.s32 	%r623, %r622, %r184;
	add.s32 	%r624, %r623, 1859775393;
	shf.l.wrap.b32 	%r625, %r608, %r608, 30;
	xor.b32  	%r626, %r625, %r617;
	xor.b32  	%r627, %r626, %r616;
	shf.l.wrap.b32 	%r628, %r624, %r624, 5;
	add.s32 	%r629, %r628, %r609;
	add.s32 	%r630, %r629, %r627;
	add.s32 	%r631, %r630, %r188;
	add.s32 	%r632, %r631, 1859775393;
	shf.l.wrap.b32 	%r633, %r616, %r616, 30;
	xor.b32  	%r634, %r633, %r625;
	xor.b32  	%r635, %r634, %r624;
	shf.l.wrap.b32 	%r636, %r632, %r632, 5;
	add.s32 	%r637, %r636, %r617;
	add.s32 	%r638, %r637, %r635;
	add.s32 	%r639, %r638, %r192;
	add.s32 	%r640, %r639, 1859775393;
	shf.l.wrap.b32 	%r641, %r624, %r624, 30;
	xor.b32  	%r642, %r641, %r633;
	xor.b32  	%r643, %r642, %r632;
	shf.l.wrap.b32 	%r644, %r640, %r640, 5;
	add.s32 	%r645, %r644, %r625;
	add.s32 	%r646, %r645, %r643;
	add.s32 	%r647, %r646, %r196;
	add.s32 	%r648, %r647, 1859775393;
	shf.l.wrap.b32 	%r649, %r632, %r632, 30;
	xor.b32  	%r650, %r649, %r641;
	xor.b32  	%r651, %r650, %r640;
	shf.l.wrap.b32 	%r652, %r648, %r648, 5;
	add.s32 	%r653, %r652, %r633;
	add.s32 	%r654, %r653, %r651;
	add.s32 	%r655, %r654, %r200;
	add.s32 	%r656, %r655, 1859775393;
	shf.l.wrap.b32 	%r657, %r640, %r640, 30;
	xor.b32  	%r658, %r657, %r649;
	xor.b32  	%r659, %r658, %r648;
	shf.l.wrap.b32 	%r660, %r656, %r656, 5;
	add.s32 	%r661, %r660, %r641;
	add.s32 	%r662, %r661, %r659;
	add.s32 	%r663, %r662, %r204;
	add.s32 	%r664, %r663, 1859775393;
	shf.l.wrap.b32 	%r665, %r648, %r648, 30;
	xor.b32  	%r666, %r665, %r657;
	xor.b32  	%r667, %r666, %r656;
	shf.l.wrap.b32 	%r668, %r664, %r664, 5;
	add.s32 	%r669, %r668, %r649;
	add.s32 	%r670, %r669, %r667;
	add.s32 	%r671, %r670, %r208;
	add.s32 	%r672, %r671, 1859775393;
	shf.l.wrap.b32 	%r673, %r656, %r656, 30;
	xor.b32  	%r674, %r673, %r665;
	xor.b32  	%r675, %r674, %r664;
	shf.l.wrap.b32 	%r676, %r672, %r672, 5;
	add.s32 	%r677, %r676, %r657;
	add.s32 	%r678, %r677, %r675;
	add.s32 	%r679, %r678, %r212;
	add.s32 	%r680, %r679, 1859775393;
	shf.l.wrap.b32 	%r681, %r664, %r664, 30;
	xor.b32  	%r682, %r681, %r673;
	xor.b32  	%r683, %r682, %r672;
	shf.l.wrap.b32 	%r684, %r680, %r680, 5;
	add.s32 	%r685, %r684, %r665;
	add.s32 	%r686, %r685, %r683;
	add.s32 	%r687, %r686, %r216;
	add.s32 	%r688, %r687, 1859775393;
	shf.l.wrap.b32 	%r689, %r672, %r672, 30;
	xor.b32  	%r690, %r689, %r681;
	xor.b32  	%r691, %r690, %r680;
	shf.l.wrap.b32 	%r692, %r688, %r688, 5;
	add.s32 	%r693, %r692, %r673;
	add.s32 	%r694, %r693, %r691;
	add.s32 	%r695, %r694, %r220;
	add.s32 	%r696, %r695, 1859775393;
	shf.l.wrap.b32 	%r697, %r680, %r680, 30;
	xor.b32  	%r698, %r697, %r689;
	xor.b32  	%r699, %r698, %r688;
	shf.l.wrap.b32 	%r700, %r696, %r696, 5;
	add.s32 	%r701, %r700, %r681;
	add.s32 	%r702, %r701, %r699;
	add.s32 	%r703, %r702, %r224;
	add.s32 	%r704, %r703, 1859775393;
	shf.l.wrap.b32 	%r705, %r688, %r688, 30;
	xor.b32  	%r706, %r705, %r697;
	xor.b32  	%r707, %r706, %r696;
	shf.l.wrap.b32 	%r708, %r704, %r704, 5;
	add.s32 	%r709, %r708, %r689;
	add.s32 	%r710, %r709, %r707;
	add.s32 	%r711, %r710, %r228;
	add.s32 	%r712, %r711, 1859775393;
	shf.l.wrap.b32 	%r713, %r696, %r696, 30;
	xor.b32  	%r714, %r713, %r705;
	xor.b32  	%r715, %r714, %r704;
	shf.l.wrap.b32 	%r716, %r712, %r712, 5;
	add.s32 	%r717, %r716, %r697;
	add.s32 	%r718, %r717, %r715;
	add.s32 	%r719, %r718, %r232;
	add.s32 	%r720, %r719, 1859775393;
	shf.l.wrap.b32 	%r721, %r704, %r704, 30;
	xor.b32  	%r722, %r721, %r713;
	xor.b32  	%r723, %r722, %r712;
	shf.l.wrap.b32 	%r724, %r720, %r720, 5;
	add.s32 	%r725, %r724, %r705;
	add.s32 	%r726, %r725, %r723;
	add.s32 	%r727, %r726, %r236;
	add.s32 	%r728, %r727, 1859775393;
	shf.l.wrap.b32 	%r729, %r712, %r712, 30;
	xor.b32  	%r730, %r729, %r721;
	xor.b32  	%r731, %r730, %r720;
	shf.l.wrap.b32 	%r732, %r728, %r728, 5;
	add.s32 	%r733, %r732, %r713;
	add.s32 	%r734, %r733, %r731;
	add.s32 	%r735, %r734, %r240;
	add.s32 	%r736, %r735, 1859775393;
	shf.l.wrap.b32 	%r737, %r720, %r720, 30;
	xor.b32  	%r738, %r737, %r729;
	xor.b32  	%r739, %r738, %r728;
	shf.l.wrap.b32 	%r740, %r736, %r736, 5;
	add.s32 	%r741, %r740, %r721;
	add.s32 	%r742, %r741, %r739;
	add.s32 	%r743, %r742, %r244;
	add.s32 	%r744, %r743, 1859775393;
	shf.l.wrap.b32 	%r745, %r728, %r728, 30;
	or.b32  	%r746, %r745, %r737;
	and.b32  	%r747, %r736, %r746;
	and.b32  	%r748, %r745, %r737;
	or.b32  	%r749, %r747, %r748;
	shf.l.wrap.b32 	%r750, %r744, %r744, 5;
	add.s32 	%r751, %r750, %r729;
	add.s32 	%r752, %r751, %r749;
	add.s32 	%r753, %r752, %r248;
	add.s32 	%r754, %r753, -1894007588;
	shf.l.wrap.b32 	%r755, %r736, %r736, 30;
	or.b32  	%r756, %r755, %r745;
	and.b32  	%r757, %r744, %r756;
	and.b32  	%r758, %r755, %r745;
	or.b32  	%r759, %r757, %r758;
	shf.l.wrap.b32 	%r760, %r754, %r754, 5;
	add.s32 	%r761, %r760, %r737;
	add.s32 	%r762, %r761, %r759;
	add.s32 	%r763, %r762, %r252;
	add.s32 	%r764, %r763, -1894007588;
	shf.l.wrap.b32 	%r765, %r744, %r744, 30;
	or.b32  	%r766, %r765, %r755;
	and.b32  	%r767, %r754, %r766;
	and.b32  	%r768, %r765, %r755;
	or.b32  	%r769, %r767, %r768;
	shf.l.wrap.b32 	%r770, %r764, %r764, 5;
	add.s32 	%r771, %r770, %r745;
	add.s32 	%r772, %r771, %r769;
	add.s32 	%r773, %r772, %r256;
	add.s32 	%r774, %r773, -1894007588;
	shf.l.wrap.b32 	%r775, %r754, %r754, 30;
	or.b32  	%r776, %r775, %r765;
	and.b32  	%r777, %r764, %r776;
	and.b32  	%r778, %r775, %r765;
	or.b32  	%r779, %r777, %r778;
	shf.l.wrap.b32 	%r780, %r774, %r774, 5;
	add.s32 	%r781, %r780, %r755;
	add.s32 	%r782, %r781, %r779;
	add.s32 	%r783, %r782, %r260;
	add.s32 	%r784, %r783, -1894007588;
	shf.l.wrap.b32 	%r785, %r764, %r764, 30;
	or.b32  	%r786, %r785, %r775;
	and.b32  	%r787, %r774, %r786;
	and.b32  	%r788, %r785, %r775;
	or.b32  	%r789, %r787, %r788;
	shf.l.wrap.b32 	%r790, %r784, %r784, 5;
	add.s32 	%r791, %r790, %r765;
	add.s32 	%r792, %r791, %r789;
	add.s32 	%r793, %r792, %r264;
	add.s32 	%r794, %r793, -1894007588;
	shf.l.wrap.b32 	%r795, %r774, %r774, 30;
	or.b32  	%r796, %r795, %r785;
	and.b32  	%r797, %r784, %r796;
	and.b32  	%r798, %r795, %r785;
	or.b32  	%r799, %r797, %r798;
	shf.l.wrap.b32 	%r800, %r794, %r794, 5;
	add.s32 	%r801, %r800, %r775;
	add.s32 	%r802, %r801, %r799;
	add.s32 	%r803, %r802, %r268;
	add.s32 	%r804, %r803, -1894007588;
	shf.l.wrap.b32 	%r805, %r784, %r784, 30;
	or.b32  	%r806, %r805, %r795;
	and.b32  	%r807, %r794, %r806;
	and.b32  	%r808, %r805, %r795;
	or.b32  	%r809, %r807, %r808;
	shf.l.wrap.b32 	%r810, %r804, %r804, 5;
	add.s32 	%r811, %r810, %r785;
	add.s32 	%r812, %r811, %r809;
	add.s32 	%r813, %r812, %r272;
	add.s32 	%r814, %r813, -1894007588;
	shf.l.wrap.b32 	%r815, %r794, %r794, 30;
	or.b32  	%r816, %r815, %r805;
	and.b32  	%r817, %r804, %r816;
	and.b32  	%r818, %r815, %r805;
	or.b32  	%r819, %r817, %r818;
	shf.l.wrap.b32 	%r820, %r814, %r814, 5;
	add.s32 	%r821, %r820, %r795;
	add.s32 	%r822, %r821, %r819;
	add.s32 	%r823, %r822, %r276;
	add.s32 	%r824, %r823, -1894007588;
	shf.l.wrap.b32 	%r825, %r804, %r804, 30;
	or.b32  	%r826, %r825, %r815;
	and.b32  	%r827, %r814, %r826;
	and.b32  	%r828, %r825, %r815;
	or.b32  	%r829, %r827, %r828;
	shf.l.wrap.b32 	%r830, %r824, %r824, 5;
	add.s32 	%r831, %r830, %r805;
	add.s32 	%r832, %r831, %r829;
	add.s32 	%r833, %r832, %r280;
	add.s32 	%r834, %r833, -1894007588;
	shf.l.wrap.b32 	%r835, %r814, %r814, 30;
	or.b32  	%r836, %r835, %r825;
	and.b32  	%r837, %r824, %r836;
	and.b32  	%r838, %r835, %r825;
	or.b32  	%r839, %r837, %r838;
	shf.l.wrap.b32 	%r840, %r834, %r834, 5;
	add.s32 	%r841, %r840, %r815;
	add.s32 	%r842, %r841, %r839;
	add.s32 	%r843, %r842, %r284;
	add.s32 	%r844, %r843, -1894007588;
	shf.l.wrap.b32 	%r845, %r824, %r824, 30;
	or.b32  	%r846, %r845, %r835;
	and.b32  	%r847, %r834, %r846;
	and.b32  	%r848, %r845, %r835;
	or.b32  	%r849, %r847, %r848;
	shf.l.wrap.b32 	%r850, %r844, %r844, 5;
	add.s32 	%r851, %r850, %r825;
	add.s32 	%r852, %r851, %r849;
	add.s32 	%r853, %r852, %r288;
	add.s32 	%r854, %r853, -1894007588;
	shf.l.wrap.b32 	%r855, %r834, %r834, 30;
	or.b32  	%r856, %r855, %r845;
	and.b32  	%r857, %r844, %r856;
	and.b32  	%r858, %r855, %r845;
	or.b32  	%r859, %r857, %r858;
	shf.l.wrap.b32 	%r860, %r854, %r854, 5;
	add.s32 	%r861, %r860, %r835;
	add.s32 	%r862, %r861, %r859;
	add.s32 	%r863, %r862, %r292;
	add.s32 	%r864, %r863, -1894007588;
	shf.l.wrap.b32 	%r865, %r844, %r844, 30;
	or.b32  	%r866, %r865, %r855;
	and.b32  	%r867, %r854, %r866;
	and.b32  	%r868, %r865, %r855;
	or.b32  	%r869, %r867, %r868;
	shf.l.wrap.b32 	%r870, %r864, %r864, 5;
	add.s32 	%r871, %r870, %r845;
	add.s32 	%r872, %r871, %r869;
	add.s32 	%r873, %r872, %r296;
	add.s32 	%r874, %r873, -1894007588;
	shf.l.wrap.b32 	%r875, %r854, %r854, 30;
	or.b32  	%r876, %r875, %r865;
	and.b32  	%r877, %r864, %r876;
	and.b32  	%r878, %r875, %r865;
	or.b32  	%r879, %r877, %r878;
	shf.l.wrap.b32 	%r880, %r874, %r874, 5;
	add.s32 	%r881, %r880, %r855;
	add.s32 	%r882, %r881, %r879;
	add.s32 	%r883, %r882, %r300;
	add.s32 	%r884, %r883, -1894007588;
	shf.l.wrap.b32 	%r885, %r864, %r864, 30;
	or.b32  	%r886, %r885, %r875;
	and.b32  	%r887, %r874, %r886;
	and.b32  	%r888, %r885, %r875;
	or.b32  	%r889, %r887, %r888;
	shf.l.wrap.b32 	%r890, %r884, %r884, 5;
	add.s32 	%r891, %r890, %r865;
	add.s32 	%r892, %r891, %r889;
	add.s32 	%r893, %r892, %r304;
	add.s32 	%r894, %r893, -1894007588;
	shf.l.wrap.b32 	%r895, %r874, %r874, 30;
	or.b32  	%r896, %r895, %r885;
	and.b32  	%r897, %r884, %r896;
	and.b32  	%r898, %r895, %r885;
	or.b32  	%r899, %r897, %r898;
	shf.l.wrap.b32 	%r900, %r894, %r894, 5;
	add.s32 	%r901, %r900, %r875;
	add.s32 	%r902, %r901, %r899;
	add.s32 	%r903, %r902, %r308;
	add.s32 	%r904, %r903, -1894007588;
	shf.l.wrap.b32 	%r905, %r884, %r884, 30;
	or.b32  	%r906, %r905, %r895;
	and.b32  	%r907, %r894, %r906;
	and.b32  	%r908, %r905, %r895;
	or.b32  	%r909, %r907, %r908;
	shf.l.wrap.b32 	%r910, %r904, %r904, 5;
	add.s32 	%r911, %r910, %r885;
	add.s32 	%r912, %r911, %r909;
	add.s32 	%r913, %r912, %r312;
	add.s32 	%r914, %r913, -1894007588;
	shf.l.wrap.b32 	%r915, %r894, %r894, 30;
	or.b32  	%r916, %r915, %r905;
	and.b32  	%r917, %r904, %r916;
	and.b32  	%r918, %r915, %r905;
	or.b32  	%r919, %r917, %r918;
	shf.l.wrap.b32 	%r920, %r914, %r914, 5;
	add.s32 	%r921, %r920, %r895;
	add.s32 	%r922, %r921, %r919;
	add.s32 	%r923, %r922, %r316;
	add.s32 	%r924, %r923, -1894007588;
	shf.l.wrap.b32 	%r925, %r904, %r904, 30;
	or.b32  	%r926, %r925, %r915;
	and.b32  	%r927, %r914, %r926;
	and.b32  	%r928, %r925, %r915;
	or.b32  	%r929, %r927, %r928;
	shf.l.wrap.b32 	%r930, %r924, %r924, 5;
	add.s32 	%r931, %r930, %r905;
	add.s32 	%r932, %r931, %r929;
	add.s32 	%r933, %r932, %r320;
	add.s32 	%r934, %r933, -1894007588;
	shf.l.wrap.b32 	%r935, %r914, %r914, 30;
	or.b32  	%r936, %r935, %r925;
	and.b32  	%r937, %r924, %r936;
	and.b32  	%r938, %r935, %r925;
	or.b32  	%r939, %r937, %r938;
	shf.l.wrap.b32 	%r940, %r934, %r934, 5;
	add.s32 	%r941, %r940, %r915;
	add.s32 	%r942, %r941, %r939;
	add.s32 	%r943, %r942, %r324;
	add.s32 	%r944, %r943, -1894007588;
	shf.l.wrap.b32 	%r945, %r924, %r924, 30;
	xor.b32  	%r946, %r945, %r935;
	xor.b32  	%r947, %r946, %r934;
	shf.l.wrap.b32 	%r948, %r944, %r944, 5;
	add.s32 	%r949, %r948, %r925;
	add.s32 	%r950, %r949, %r947;
	add.s32 	%r951, %r950, %r328;
	add.s32 	%r952, %r951, -899497514;
	shf.l.wrap.b32 	%r953, %r934, %r934, 30;
	xor.b32  	%r954, %r953, %r945;
	xor.b32  	%r955, %r954, %r944;
	shf.l.wrap.b32 	%r956, %r952, %r952, 5;
	add.s32 	%r957, %r956, %r935;
	add.s32 	%r958, %r957, %r955;
	add.s32 	%r959, %r958, %r332;
	add.s32 	%r960, %r959, -899497514;
	shf.l.wrap.b32 	%r961, %r944, %r944, 30;
	xor.b32  	%r962, %r961, %r953;
	xor.b32  	%r963, %r962, %r952;
	shf.l.wrap.b32 	%r964, %r960, %r960, 5;
	add.s32 	%r965, %r964, %r945;
	add.s32 	%r966, %r965, %r963;
	add.s32 	%r967, %r966, %r336;
	add.s32 	%r968, %r967, -899497514;
	shf.l.wrap.b32 	%r969, %r952, %r952, 30;
	xor.b32  	%r970, %r969, %r961;
	xor.b32  	%r971, %r970, %r960;
	shf.l.wrap.b32 	%r972, %r968, %r968, 5;
	add.s32 	%r973, %r972, %r953;
	add.s32 	%r974, %r973, %r971;
	add.s32 	%r975, %r974, %r340;
	add.s32 	%r976, %r975, -899497514;
	shf.l.wrap.b32 	%r977, %r960, %r960, 30;
	xor.b32  	%r978, %r977, %r969;
	xor.b32  	%r979, %r978, %r968;
	shf.l.wrap.b32 	%r980, %r976, %r976, 5;
	add.s32 	%r981, %r980, %r961;
	add.s32 	%r982, %r981, %r979;
	add.s32 	%r983, %r982, %r344;
	add.s32 	%r984, %r983, -899497514;
	shf.l.wrap.b32 	%r985, %r968, %r968, 30;
	xor.b32  	%r986, %r985, %r977;
	xor.b32  	%r987, %r986, %r976;
	shf.l.wrap.b32 	%r988, %r984, %r984, 5;
	add.s32 	%r989, %r988, %r969;
	add.s32 	%r990, %r989, %r987;
	add.s32 	%r991, %r990, %r348;
	add.s32 	%r992, %r991, -899497514;
	shf.l.wrap.b32 	%r993, %r976, %r976, 30;
	xor.b32  	%r994, %r993, %r985;
	xor.b32  	%r995, %r994, %r984;
	shf.l.wrap.b32 	%r996, %r992, %r992, 5;
	add.s32 	%r997, %r996, %r977;
	add.s32 	%r998, %r997, %r995;
	add.s32 	%r999, %r998, %r352;
	add.s32 	%r1000, %r999, -899497514;
	shf.l.wrap.b32 	%r1001, %r984, %r984, 30;
	xor.b32  	%r1002, %r1001, %r993;
	xor.b32  	%r1003, %r1002, %r992;
	shf.l.wrap.b32 	%r1004, %r1000, %r1000, 5;
	add.s32 	%r1005, %r1004, %r985;
	add.s32 	%r1006, %r1005, %r1003;
	add.s32 	%r1007, %r1006, %r356;
	add.s32 	%r1008, %r1007, -899497514;
	shf.l.wrap.b32 	%r1009, %r992, %r992, 30;
	xor.b32  	%r1010, %r1009, %r1001;
	xor.b32  	%r1011, %r1010, %r1000;
	shf.l.wrap.b32 	%r1012, %r1008, %r1008, 5;
	add.s32 	%r1013, %r1012, %r993;
	add.s32 	%r1014, %r1013, %r1011;
	add.s32 	%r1015, %r1014, %r360;
	add.s32 	%r1016, %r1015, -899497514;
	shf.l.wrap.b32 	%r1017, %r1000, %r1000, 30;
	xor.b32  	%r1018, %r1017, %r1009;
	xor.b32  	%r1019, %r1018, %r1008;
	shf.l.wrap.b32 	%r1020, %r1016, %r1016, 5;
	add.s32 	%r1021, %r1020, %r1001;
	add.s32 	%r1022, %r1021, %r1019;
	add.s32 	%r1023, %r1022, %r364;
	add.s32 	%r1024, %r1023, -899497514;
	shf.l.wrap.b32 	%r1025, %r1008, %r1008, 30;
	xor.b32  	%r1026, %r1025, %r1017;
	xor.b32  	%r1027, %r1026, %r1016;
	shf.l.wrap.b32 	%r1028, %r1024, %r1024, 5;
	add.s32 	%r1029, %r1028, %r1009;
	add.s32 	%r1030, %r1029, %r1027;
	add.s32 	%r1031, %r1030, %r368;
	add.s32 	%r1032, %r1031, -899497514;
	shf.l.wrap.b32 	%r1033, %r1016, %r1016, 30;
	xor.b32  	%r1034, %r1033, %r1025;
	xor.b32  	%r1035, %r1034, %r1024;
	shf.l.wrap.b32 	%r1036, %r1032, %r1032, 5;
	add.s32 	%r1037, %r1036, %r1017;
	add.s32 	%r1038, %r1037, %r1035;
	add.s32 	%r1039, %r1038, %r372;
	add.s32 	%r1040, %r1039, -899497514;
	shf.l.wrap.b32 	%r1041, %r1024, %r1024, 30;
	xor.b32  	%r1042, %r1041, %r1033;
	xor.b32  	%r1043, %r1042, %r1032;
	shf.l.wrap.b32 	%r1044, %r1040, %r1040, 5;
	add.s32 	%r1045, %r1044, %r1025;
	add.s32 	%r1046, %r1045, %r1043;
	add.s32 	%r1047, %r1046, %r376;
	add.s32 	%r1048, %r1047, -899497514;
	shf.l.wrap.b32 	%r1049, %r1032, %r1032, 30;
	xor.b32  	%r1050, %r1049, %r1041;
	xor.b32  	%r1051, %r1050, %r1040;
	shf.l.wrap.b32 	%r1052, %r1048, %r1048, 5;
	add.s32 	%r1053, %r1052, %r1033;
	add.s32 	%r1054, %r1053, %r1051;
	add.s32 	%r1055, %r1054, %r380;
	add.s32 	%r1056, %r1055, -899497514;
	shf.l.wrap.b32 	%r1057, %r1040, %r1040, 30;
	xor.b32  	%r1058, %r1057, %r1049;
	xor.b32  	%r1059, %r1058, %r1048;
	shf.l.wrap.b32 	%r1060, %r1056, %r1056, 5;
	add.s32 	%r1061, %r1060, %r1041;
	add.s32 	%r1062, %r1061, %r1059;
	add.s32 	%r1063, %r1062, %r384;
	add.s32 	%r1064, %r1063, -899497514;
	shf.l.wrap.b32 	%r1065, %r1048, %r1048, 30;
	xor.b32  	%r1066, %r1065, %r1057;
	xor.b32  	%r1067, %r1066, %r1056;
	shf.l.wrap.b32 	%r1068, %r1064, %r1064, 5;
	add.s32 	%r1069, %r1068, %r1049;
	add.s32 	%r1070, %r1069, %r1067;
	add.s32 	%r1071, %r1070, %r388;
	add.s32 	%r1072, %r1071, -899497514;
	shf.l.wrap.b32 	%r1073, %r1056, %r1056, 30;
	xor.b32  	%r1074, %r1073, %r1065;
	xor.b32  	%r1075, %r1074, %r1064;
	shf.l.wrap.b32 	%r1076, %r1072, %r1072, 5;
	add.s32 	%r1077, %r1076, %r1057;
	add.s32 	%r1078, %r1077, %r1075;
	add.s32 	%r1079, %r1078, %r392;
	add.s32 	%r1080, %r1079, -899497514;
	shf.l.wrap.b32 	%r1081, %r1064, %r1064, 30;
	xor.b32  	%r1082, %r1081, %r1073;
	xor.b32  	%r1083, %r1082, %r1072;
	shf.l.wrap.b32 	%r1084, %r1080, %r1080, 5;
	add.s32 	%r1085, %r1084, %r1065;
	add.s32 	%r1086, %r1085, %r1083;
	add.s32 	%r1087, %r1086, %r396;
	add.s32 	%r1088, %r1087, -899497514;
	shf.l.wrap.b32 	%r1089, %r1072, %r1072, 30;
	xor.b32  	%r1090, %r1089, %r1081;
	xor.b32  	%r1091, %r1090, %r1080;
	shf.l.wrap.b32 	%r1092, %r1088, %r1088, 5;
	add.s32 	%r1093, %r1092, %r1073;
	add.s32 	%r1094, %r1093, %r1091;
	add.s32 	%r1095, %r1094, %r400;
	add.s32 	%r1096, %r1095, -899497514;
	shf.l.wrap.b32 	%r1097, %r1080, %r1080, 30;
	xor.b32  	%r1098, %r1097, %r1089;
	xor.b32  	%r1099, %r1098, %r1088;
	shf.l.wrap.b32 	%r1100, %r1096, %r1096, 5;
	add.s32 	%r1101, %r1100, %r1081;
	add.s32 	%r1102, %r1101, %r1099;
	add.s32 	%r1103, %r1102, %r404;
	shf.l.wrap.b32 	%r1104, %r1088, %r1088, 30;
	add.s32 	%r1105, %r1103, 833086679;
	add.s32 	%r1106, %r1095, -1171231393;
	add.s32 	%r1107, %r1104, -1732584194;
	add.s32 	%r1108, %r1097, 271733878;
	add.s32 	%r1109, %r1089, -1009589776;
	shr.u32 	%r1110, %r1105, 24;
	st.global.u8 	[%rd9], %r1110;
	shr.u32 	%r1111, %r1105, 16;
	st.global.u8 	[%rd9+1], %r1111;
	shr.u32 	%r1112, %r1105, 8;
	st.global.u8 	[%rd9+2], %r1112;
	st.global.u8 	[%rd9+3], %r1105;
	shr.u32 	%r1113, %r1106, 24;
	st.global.u8 	[%rd9+4], %r1113;
	shr.u32 	%r1114, %r1106, 16;
	st.global.u8 	[%rd9+5], %r1114;
	shr.u32 	%r1115, %r1106, 8;
	st.global.u8 	[%rd9+6], %r1115;
	st.global.u8 	[%rd9+7], %r1106;
	shr.u32 	%r1116, %r1107, 24;
	st.global.u8 	[%rd9+8], %r1116;
	shr.u32 	%r1117, %r1107, 16;
	st.global.u8 	[%rd9+9], %r1117;
	shr.u32 	%r1118, %r1107, 8;
	st.global.u8 	[%rd9+10], %r1118;
	st.global.u8 	[%rd9+11], %r1107;
	shr.u32 	%r1119, %r1108, 24;
	st.global.u8 	[%rd9+12], %r1119;
	shr.u32 	%r1120, %r1108, 16;
	st.global.u8 	[%rd9+13], %r1120;
	shr.u32 	%r1121, %r1108, 8;
	st.global.u8 	[%rd9+14], %r1121;
	st.global.u8 	[%rd9+15], %r1108;
	shr.u32 	%r1122, %r1109, 24;
	st.global.u8 	[%rd9+16], %r1122;
	shr.u32 	%r1123, %r1109, 16;
	st.global.u8 	[%rd9+17], %r1123;
	shr.u32 	%r1124, %r1109, 8;
	st.global.u8 	[%rd9+18], %r1124;
	st.global.u8 	[%rd9+19], %r1109;
$L__BB29_2:
	ret;

}
	// .globl	_Z11sha1_kernelILi30EEvPKhPhm
.visible .entry _Z11sha1_kernelILi30EEvPKhPhm(
	.param .u64 .ptr .align 1 _Z11sha1_kernelILi30EEvPKhPhm_param_0,
	.param .u64 .ptr .align 1 _Z11sha1_kernelILi30EEvPKhPhm_param_1,
	.param .u64 _Z11sha1_kernelILi30EEvPKhPhm_param_2
)
{
	.reg .pred 	%p<2>;
	.reg .b16 	%rs<17>;
	.reg .b32 	%r<1125>;
	.reg .b64 	%rd<10>;

	ld.param.u64 	%rd2, [_Z11sha1_kernelILi30EEvPKhPhm_param_0];
	ld.param.u64 	%rd3, [_Z11sha1_kernelILi30EEvPKhPhm_param_1];
	ld.param.u64 	%rd4, [_Z11sha1_kernelILi30EEvPKhPhm_param_2];
	mov.u32 	%r1, %ctaid.x;
	mov.u32 	%r2, %ntid.x;
	mov.u32 	%r3, %tid.x;
	mad.lo.s32 	%r4, %r1, %r2, %r3;
	cvt.u64.u32 	%rd1, %r4;
	setp.le.u64 	%p1, %rd4, %rd1;
	@%p1 bra 	$L__BB30_2;
	cvta.to.global.u64 	%rd5, %rd3;
	cvta.to.global.u64 	%rd6, %rd2;
	shl.b64 	%rd7, %rd1, 6;
	add.s64 	%rd8, %rd6, %rd7;
	mad.lo.s64 	%rd9, %rd1, 20, %rd5;
	ld.global.u8 	%r5, [%rd8];
	shl.b32 	%r6, %r5, 24;
	ld.global.u8 	%r7, [%rd8+1];
	shl.b32 	%r8, %r7, 16;
	or.b32  	%r9, %r8, %r6;
	ld.global.u8 	%rs1, [%rd8+2];
	mul.wide.u16 	%r10, %rs1, 256;
	or.b32  	%r11, %r9, %r10;
	ld.global.u8 	%r12, [%rd8+3];
	or.b32  	%r13, %r11, %r12;
	ld.global.u8 	%r14, [%rd8+4];
	shl.b32 	%r15, %r14, 24;
	ld.global.u8 	%r16, [%rd8+5];
	shl.b32 	%r17, %r16, 16;
	or.b32  	%r18, %r17, %r15;
	ld.global.u8 	%rs2, [%rd8+6];
	mul.wide.u16 	%r19, %rs2, 256;
	or.b32  	%r20, %r18, %r19;
	ld.global.u8 	%r21, [%rd8+7];
	or.b32  	%r22, %r20, %r21;
	ld.global.u8 	%r23, [%rd8+8];
	shl.b32 	%r24, %r23, 24;
	ld.global.u8 	%r25, [%rd8+9];
	shl.b32 	%r26, %r25, 16;
	or.b32  	%r27, %r26, %r24;
	ld.global.u8 	%rs3, [%rd8+10];
	mul.wide.u16 	%r28, %rs3, 256;
	or.b32  	%r29, %r27, %r28;
	ld.global.u8 	%r30, [%rd8+11];
	or.b32  	%r31, %r29, %r30;
	ld.global.u8 	%r32, [%rd8+12];
	shl.b32 	%r33, %r32, 24;
	ld.global.u8 	%r34, [%rd8+13];
	shl.b32 	%r35, %r34, 16;
	or.b32  	%r36, %r35, %r33;
	ld.global.u8 	%rs4, [%rd8+14];
	mul.wide.u16 	%r37, %rs4, 256;
	or.b32  	%r38, %r36, %r37;
	ld.global.u8 	%r39, [%rd8+15];
	or.b32  	%r40, %r38, %r39;
	ld.global.u8 	%r41, [%rd8+16];
	shl.b32 	%r42, %r41, 24;
	ld.global.u8 	%r43, [%rd8+17];
	shl.b32 	%r44, %r43, 16;
	or.b32  	%r45, %r44, %r42;
	ld.global.u8 	%rs5, [%rd8+18];
	mul.wide.u16 	%r46, %rs5, 256;
	or.b32  	%r47, %r45, %r46;
	ld.global.u8 	%r48, [%rd8+19];
	or.b32  	%r49, %r47, %r48;
	ld.global.u8 	%r50, [%rd8+20];
	shl.b32 	%r51, %r50, 24;
	ld.global.u8 	%r52, [%rd8+21];
	shl.b32 	%r53, %r52, 16;
	or.b32  	%r54, %r53, %r51;
	ld.global.u8 	%rs6, [%rd8+22];
	mul.wide.u16 	%r55, %rs6, 256;
	or.b32  	%r56, %r54, %r55;
	ld.global.u8 	%r57, [%rd8+23];
	or.b32  	%r58, %r56, %r57;
	ld.global.u8 	%r59, [%rd8+24];
	shl.b32 	%r60, %r59, 24;
	ld.global.u8 	%r61, [%rd8+25];
	shl.b32 	%r62, %r61, 16;
	or.b32  	%r63, %r62, %r60;
	ld.global.u8 	%rs7, [%rd8+26];
	mul.wide.u16 	%r64, %rs7, 256;
	or.b32  	%r65, %r63, %r64;
	ld.global.u8 	%r66, [%rd8+27];
	or.b32  	%r67, %r65, %r66;
	ld.global.u8 	%r68, [%rd8+28];
	shl.b32 	%r69, %r68, 24;
	ld.global.u8 	%r70, [%rd8+29];
	shl.b32 	%r71, %r70, 16;
	or.b32  	%r72, %r71, %r69;
	ld.global.u8 	%rs8, [%rd8+30];
	mul.wide.u16 	%r73, %rs8, 256;
	or.b32  	%r74, %r72, %r73;
	ld.global.u8 	%r75, [%rd8+31];
	or.b32  	%r76, %r74, %r75;
	ld.global.u8 	%r77, [%rd8+32];
	shl.b32 	%r78, %r77, 24;
	ld.global.u8 	%r79, [%rd8+33];
	shl.b32 	%r80, %r79, 16;
	or.b32  	%r81, %r80, %r78;
	ld.global.u8 	%rs9, [%rd8+34];
	mul.wide.u16 	%r82, %rs9, 256;
	or.b32  	%r83, %r81, %r82;
	ld.global.u8 	%r84, [%rd8+35];
	or.b32  	%r85, %r83, %r84;
	ld.global.u8 	%r86, [%rd8+36];
	shl.b32 	%r87, %r86, 24;
	ld.global.u8 	%r88, [%rd8+37];
	shl.b32 	%r89, %r88, 16;
	or.b32  	%r90, %r89, %r87;
	ld.global.u8 	%rs10, [%rd8+38];
	mul.wide.u16 	%r91, %rs10, 256;
	or.b32  	%r92, %r90, %r91;
	ld.global.u8 	%r93, [%rd8+39];
	or.b32  	%r94, %r92, %r93;
	ld.global.u8 	%r95, [%rd8+40];
	shl.b32 	%r96, %r95, 24;
	ld.global.u8 	%r97, [%rd8+41];
	shl.b32 	%r98, %r97, 16;
	or.b32  	%r99, %r98, %r96;
	ld.global.u8 	%rs11, [%rd8+42];
	mul.wide.u16 	%r100, %rs11, 256;
	or.b32  	%r101, %r99, %r100;
	ld.global.u8 	%r102, [%rd8+43];
	or.b32  	%r103, %r101, %r102;
	ld.global.u8 	%r104, [%rd8+44];
	shl.b32 	%r105, %r104, 24;
	ld.global.u8 	%r106, [%rd8+45];
	shl.b32 	%r107, %r106, 16;
	or.b32  	%r108, %r107, %r105;
	ld.global.u8 	%rs12, [%rd8+46];
	mul.wide.u16 	%r109, %rs12, 256;
	or.b32  	%r110, %r108, %r109;
	ld.global.u8 	%r111, [%rd8+47];
	or.b32  	%r112, %r110, %r111;
	ld.global.u8 	%r113, [%rd8+48];
	shl.b32 	%r114, %r113, 24;
	ld.global.u8 	%r115, [%rd8+49];
	shl.b32 	%r116, %r115, 16;
	or.b32  	%r117, %r116, %r114;
	ld.global.u8 	%rs13, [%rd8+50];
	mul.wide.u16 	%r118, %rs13, 256;
	or.b32  	%r119, %r117, %r118;
	ld.global.u8 	%r120, [%rd8+51];
	or.b32  	%r121, %r119, %r120;
	ld.global.u8 	%r122, [%rd8+52];
	shl.b32 	%r123, %r122, 24;
	ld.global.u8 	%r124, [%rd8+53];
	shl.b32 	%r125, %r124, 16;
	or.b32  	%r126, %r125, %r123;
	ld.global.u8 	%rs14, [%rd8+54];
	mul.wide.u16 	%r127, %rs14, 256;
	or.b32  	%r128, %r126, %r127;
	ld.global.u8 	%r129, [%rd8+55];
	or.b32  	%r130, %r128, %r129;
	ld.global.u8 	%r131, [%rd8+56];
	shl.b32 	%r132, %r131, 24;
	ld.global.u8 	%r133, [%rd8+57];
	shl.b32 	%r134, %r133, 16;
	or.b32  	%r135, %r134, %r132;
	ld.global.u8 	%rs15, [%rd8+58];
	mul.wide.u16 	%r136, %rs15, 256;
	or.b32  	%r137, %r135, %r136;
	ld.global.u8 	%r138, [%rd8+59];
	or.b32  	%r139, %r137, %r138;
	ld.global.u8 	%r140, [%rd8+60];
	shl.b32 	%r141, %r140, 24;
	ld.global.u8 	%r142, [%rd8+61];
	shl.b32 	%r143, %r142, 16;
	or.b32  	%r144, %r143, %r141;
	ld.global.u8 	%rs16, [%rd8+62];
	mul.wide.u16 	%r145, %rs16, 256;
	or.b32  	%r146, %r144, %r145;
	ld.global.u8 	%r147, [%rd8+63];
	or.b32  	%r148, %r146, %r147;
	xor.b32  	%r149, %r85, %r130;
	xor.b32  	%r150, %r149, %r31;
	xor.b32  	%r151, %r150, %r13;
	shf.l.wrap.b32 	%r152, %r151, %r151, 1;
	xor.b32  	%r153, %r94, %r139;
	xor.b32  	%r154, %r153, %r40;
	xor.b32  	%r155, %r154, %r22;
	shf.l.wrap.b32 	%r156, %r155, %r155, 1;
	xor.b32  	%r157, %r103, %r148;
	xor.b32  	%r158, %r157, %r49;
	xor.b32  	%r159, %r158, %r31;
	shf.l.wrap.b32 	%r160, %r159, %r159, 1;
	xor.b32  	%r161, %r112, %r152;
	xor.b32  	%r162, %r161, %r58;
	xor.b32  	%r163, %r162, %r40;
	shf.l.wrap.b32 	%r164, %r163, %r163, 1;
	xor.b32  	%r165, %r121, %r156;
	xor.b32  	%r166, %r165, %r67;
	xor.b32  	%r167, %r166, %r49;
	shf.l.wrap.b32 	%r168, %r167, %r167, 1;
	xor.b32  	%r169, %r130, %r160;
	xor.b32  	%r170, %r169, %r76;
	xor.b32  	%r171, %r170, %r58;
	shf.l.wrap.b32 	%r172, %r171, %r171, 1;
	xor.b32  	%r173, %r139, %r164;
	xor.b32  	%r174, %r173, %r85;
	xor.b32  	%r175, %r174, %r67;
	shf.l.wrap.b32 	%r176, %r175, %r175, 1;
	xor.b32  	%r177, %r148, %r168;
	xor.b32  	%r178, %r177, %r94;
	xor.b32  	%r179, %r178, %r76;
	shf.l.wrap.b32 	%r180, %r179, %r179, 1;
	xor.b32  	%r181, %r152, %r172;
	xor.b32  	%r182, %r181, %r103;
	xor.b32  	%r183, %r182, %r85;
	shf.l.wrap.b32 	%r184, %r183, %r183, 1;
	xor.b32  	%r185, %r156, %r176;
	xor.b32  	%r186, %r185, %r112;
	xor.b32  	%r187, %r186, %r94;
	shf.l.wrap.b32 	%r188, %r187, %r187, 1;
	xor.b32  	%r189, %r160, %r180;
	xor.b32  	%r190, %r189, %r121;
	xor.b32  	%r191, %r190, %r103;
	shf.l.wrap.b32 	%r192, %r191, %r191, 1;
	xor.b32  	%r193, %r164, %r184;
	xor.b32  	%r194, %r193, %r130;
	xor.b32  	%r195, %r194, %r112;
	shf.l.wrap.b32 	%r196, %r195, %r195, 1;
	xor.b32  	%r197, %r168, %r188;
	xor.b32  	%r198, %r197, %r139;
	xor.b32  	%r199, %r198, %r121;
	shf.l.wrap.b32 	%r200, %r199, %r199, 1;
	xor.b32  	%r201, %r172, %r192;
	xor.b32  	%r202, %r201, %r148;
	xor.b32  	%r203, %r202, %r130;
	shf.l.wrap.b32 	%r204, %r203, %r203, 1;
	xor.b32  	%r205, %r176, %r196;
	xor.b32  	%r206, %r205, %r152;
	xor.b32  	%r207, %r206, %r139;
	shf.l.wrap.b32 	%r208, %r207, %r207, 1;
	xor.b32  	%r209, %r180, %r200;
	xor.b32  	%r210, %r209, %r156;
	xor.b32  	%r211, %r210, %r148;
	shf.l.wrap.b32 	%r212, %r211, %r211, 1;
	xor.b32  	%r213, %r184, %r204;
	xor.b32  	%r214, %r213, %r160;
	xor.b32  	%r215, %r214, %r152;
	shf.l.wrap.b32 	%r216, %r215, %r215, 1;
	xor.b32  	%r217, %r188, %r208;
	xor.b32  	%r218, %r217, %r164;
	xor.b32  	%r219, %r218, %r156;
	shf.l.wrap.b32 	%r220, %r219, %r219, 1;
	xor.b32  	%r221, %r192, %r212;
	xor.b32  	%r222, %r221, %r168;
	xor.b32  	%r223, %r222, %r160;
	shf.l.wrap.b32 	%r224, %r223, %r223, 1;
	xor.b32  	%r225, %r196, %r216;
	xor.b32  	%r226, %r225, %r172;
	xor.b32  	%r227, %r226, %r164;
	shf.l.wrap.b32 	%r228, %r227, %r227, 1;
	xor.b32  	%r229, %r200, %r220;
	xor.b32  	%r230, %r229, %r176;
	xor.b32  	%r231, %r230, %r168;
	shf.l.wrap.b32 	%r232, %r231, %r231, 1;
	xor.b32  	%r233, %r204, %r224;
	xor.b32  	%r234, %r233, %r180;
	xor.b32  	%r235, %r234, %r172;
	shf.l.wrap.b32 	%r236, %r235, %r235, 1;
	xor.b32  	%r237, %r208, %r228;
	xor.b32  	%r238, %r237, %r184;
	xor.b32  	%r239, %r238, %r176;
	shf.l.wrap.b32 	%r240, %r239, %r239, 1;
	xor.b32  	%r241, %r212, %r232;
	xor.b32  	%r242, %r241, %r188;
	xor.b32  	%r243, %r242, %r180;
	shf.l.wrap.b32 	%r244, %r243, %r243, 1;
	xor.b32  	%r245, %r216, %r236;
	xor.b32  	%r246, %r245, %r192;
	xor.b32  	%r247, %r246, %r184;
	shf.l.wrap.b32 	%r248, %r247, %r247, 1;
	xor.b32  	%r249, %r220, %r240;
	xor.b32  	%r250, %r249, %r196;
	xor.b32  	%r251, %r250, %r188;
	shf.l.wrap.b32 	%r252, %r251, %r251, 1;
	xor.b32  	%r253, %r224, %r244;
	xor.b32  	%r254, %r253, %r200;
	xor.b32  	%r255, %r254, %r192;
	shf.l.wrap.b32 	%r256, %r255, %r255, 1;
	xor.b32  	%r257, %r228, %r248;
	xor.b32  	%r258, %r257, %r204;
	xor.b32  	%r259, %r258, %r196;
	shf.l.wrap.b32 	%r260, %r259, %r259, 1;
	xor.b32  	%r261, %r232, %r252;
	xor.b32  	%r262, %r261, %r208;
	xor.b32  	%r263, %r262, %r200;
	shf.l.wrap.b32 	%r264, %r263, %r263, 1;
	xor.b32  	%r265, %r236, %r256;
	xor.b32  	%r266, %r265, %r212;
	xor.b32  	%r267, %r266, %r204;
	shf.l.wrap.b32 	%r268, %r267, %r267, 1;
	xor.b32  	%r269, %r240, %r260;
	xor.b32  	%r270, %r269, %r216;
	xor.b32  	%r271, %r270, %r208;
	shf.l.wrap.b32 	%r272, %r271, %r271, 1;
	xor.b32  	%r273, %r244, %r264;
	xor.b32  	%r274, %r273, %r220;
	xor.b32  	%r275, %r274, %r212;
	shf.l.wrap.b32 	%r276, %r275, %r275, 1;
	xor.b32  	%r277, %r248, %r268;
	xor.b32  	%r278, %r277, %r224;
	xor.b32  	%r279, %r278, %r216;
	shf.l.wrap.b32 	%r280, %r279, %r279, 1;
	xor.b32  	%r281, %r252, %r272;
	xor.b32  	%r282, %r281, %r228;
	xor.b32  	%r283, %r282, %r220;
	shf.l.wrap.b32 	%r284, %r283, %r283, 1;
	xor.b32  	%r285, %r256, %r276;
	xor.b32  	%r286, %r285, %r232;
	xor.b32  	%r287, %r286, %r224;
	shf.l.wrap.b32 	%r288, %r287, %r287, 1;
	xor.b32  	%r289, %r260, %r280;
	xor.b32  	%r290, %r289, %r236;
	xor.b32  	%r291, %r290, %r228;
	shf.l.wrap.b32 	%r292, %r291, %r291, 1;
	xor.b32  	%r293, %r264, %r284;
	xor.b32  	%r294, %r293, %r240;
	xor.b32  	%r295, %r294, %r232;
	shf.l.wrap.b32 	%r296, %r295, %r295, 1;
	xor.b32  	%r297, %r268, %r288;
	xor.b32  	%r298, %r297, %r244;
	xor.b32  	%r299, %r298, %r236;
	shf.l.wrap.b32 	%r300, %r299, %r299, 1;
	xor.b32  	%r301, %r272, %r292;
	xor.b32  	%r302, %r301, %r248;
	xor.b32  	%r303, %r302, %r240;
	shf.l.wrap.b32 	%r304, %r303, %r303, 1;
	xor.b32  	%r305, %r276, %r296;
	xor.b32  	%r306, %r305, %r252;
	xor.b32  	%r307, %r306, %r244;
	shf.l.wrap.b32 	%r308, %r307, %r307, 1;
	xor.b32  	%r309, %r280, %r300;
	xor.b32  	%r310, %r309, %r256;
	xor.b32  	%r311, %r310, %r248;
	shf.l.wrap.b32 	%r312, %r311, %r311, 1;
	xor.b32  	%r313, %r284, %r304;
	xor.b32  	%r314, %r313, %r260;
	xor.b32  	%r315, %r314, %r252;
	shf.l.wrap.b32 	%r316, %r315, %r315, 1;
	xor.b32  	%r317, %r288, %r308;
	xor.b32  	%r318, %r317, %r264;
	xor.b32  	%r319, %r318, %r256;
	shf.l.wrap.b32 	%r320, %r319, %r319, 1;
	xor.b32  	%r321, %r292, %r312;
	xor.b32  	%r322, %r321, %r268;
	xor.b32  	%r323, %r322, %r260;
	shf.l.wrap.b32 	%r324, %r323, %r323, 1;
	xor.b32  	%r325, %r296, %r316;
	xor.b32  	%r326, %r325, %r272;
	xor.b32  	%r327, %r326, %r264;
	shf.l.wrap.b32 	%r328, %r327, %r327, 1;
	xor.b32  	%r329, %r300, %r320;
	xor.b32  	%r330, %r329, %r276;
	xor.b32  	%r331, %r330, %r268;
	shf.l.wrap.b32 	%r332, %r331, %r331, 1;
	xor.b32  	%r333, %r304, %r324;
	xor.b32  	%r334, %r333, %r280;
	xor.b32  	%r335, %r334, %r272;
	shf.l.wrap.b32 	%r336, %r335, %r335, 1;
	xor.b32  	%r337, %r308, %r328;
	xor.b32  	%r338, %r337, %r284;
	xor.b32  	%r339, %r338, %r276;
	shf.l.wrap.b32 	%r340, %r339, %r339, 1;
	xor.b32  	%r341, %r312, %r332;
	xor.b32  	%r342, %r341, %r288;
	xor.b32  	%r343, %r342, %r280;
	shf.l.wrap.b32 	%r344, %r343, %r343, 1;
	xor.b32  	%r345, %r316, %r336;
	xor.b32  	%r346, %r345, %r292;
	xor.b32  	%r347, %r346, %r284;
	shf.l.wrap.b32 	%r348, %r347, %r347, 1;
	xor.b32  	%r349, %r320, %r340;
	xor.b32  	%r350, %r349, %r296;
	xor.b32  	%r351, %r350, %r288;
	shf.l.wrap.b32 	%r352, %r351, %r351, 1;
	xor.b32  	%r353, %r324, %r344;
	xor.b32  	%r354, %r353, %r300;
	xor.b32  	%r355, %r354, %r292;
	shf.l.wrap.b32 	%r356, %r355, %r355, 1;
	xor.b32  	%r357, %r328, %r348;
	xor.b32  	%r358, %r357, %r304;
	xor.b32  	%r359, %r358, %r296;
	shf.l.wrap.b32 	%r360, %r359, %r359, 1;
	xor.b32  	%r361, %r332, %r352;
	xor.b32  	%r362, %r361, %r308;
	xor.b32  	%r363, %r362, %r300;
	shf.l.wrap.b32 	%r364, %r363, %r363, 1;
	xor.b32  	%r365, %r336, %r356;
	xor.b32  	%r366, %r365, %r312;
	xor.b32  	%r367, %r366, %r304;
	shf.l.wrap.b32 	%r368, %r367, %r367, 1;
	xor.b32  	%r369, %r340, %r360;
	xor.b32  	%r370, %r369, %r316;
	xor.b32  	%r371, %r370, %r308;
	shf.l.wrap.b32 	%r372, %r371, %r371, 1;
	xor.b32  	%r373, %r344, %r364;
	xor.b32  	%r374, %r373, %r320;
	xor.b32  	%r375, %r374, %r312;
	shf.l.wrap.b32 	%r376, %r375, %r375, 1;
	xor.b32  	%r377, %r348, %r368;
	xor.b32  	%r378, %r377, %r324;
	xor.b32  	%r379, %r378, %r316;
	shf.l.wrap.b32 	%r380, %r379, %r379, 1;
	xor.b32  	%r381, %r352, %r372;
	xor.b32  	%r382, %r381, %r328;
	xor.b32  	%r383, %r382, %r320;
	shf.l.wrap.b32 	%r384, %r383, %r383, 1;
	xor.b32  	%r385, %r356, %r376;
	xor.b32  	%r386, %r385, %r332;
	xor.b32  	%r387, %r386, %r324;
	shf.l.wrap.b32 	%r388, %r387, %r387, 1;
	xor.b32  	%r389, %r360, %r380;
	xor.b32  	%r390, %r389, %r336;
	xor.b32  	%r391, %r390, %r328;
	shf.l.wrap.b32 	%r392, %r391, %r391, 1;
	xor.b32  	%r393, %r364, %r384;
	xor.b32  	%r394, %r393, %r340;
	xor.b32  	%r395, %r394, %r332;
	shf.l.wrap.b32 	%r396, %r395, %r395, 1;
	xor.b32  	%r397, %r368, %r388;
	xor.b32  	%r398, %r397, %r344;
	xor.b32  	%r399, %r398, %r336;
	shf.l.wrap.b32 	%r400, %r399, %r399, 1;
	xor.b32  	%r401, %r372, %r392;
	xor.b32  	%r402, %r401, %r348;
	xor.b32  	%r403, %r402, %r340;
	shf.l.wrap.b32 	%r404, %r403, %r403, 1;
	add.s32 	%r405, %r13, -1615554381;
	shf.l.wrap.b32 	%r406, %r405, %r405, 5;
	add.s32 	%r407, %r406, %r22;
	add.s32 	%r408, %r407, 1722862861;
	not.b32 	%r409, %r408;
	and.b32  	%r410, %r405, 1506887872;
	sub.s32 	%r411, 1615554380, %r13;
	and.b32  	%r412, %r411, 2079550178;
	or.b32  	%r413, %r410, %r412;
	shf.l.wrap.b32 	%r414, %r408, %r408, 5;
	add.s32 	%r415, %r414, %r413;
	add.s32 	%r416, %r415, %r31;
	add.s32 	%r417, %r416, -214083945;
	shf.l.wrap.b32 	%r418, %r405, %r405, 30;
	and.b32  	%r419, %r408, %r418;
	and.b32  	%r420, %r409, 1506887872;
	or.b32  	%r421, %r419, %r420;
	shf.l.wrap.b32 	%r422, %r417, %r417, 5;
	add.s32 	%r423, %r422, %r421;
	add.s32 	%r424, %r423, %r40;
	add.s32 	%r425, %r424, -696916869;
	shf.l.wrap.b32 	%r426, %r408, %r408, 30;
	and.b32  	%r427, %r417, %r426;
	not.b32 	%r428, %r417;
	and.b32  	%r429, %r418, %r428;
	or.b32  	%r430, %r427, %r429;
	shf.l.wrap.b32 	%r431, %r425, %r425, 5;
	add.s32 	%r432, %r431, %r430;
	add.s32 	%r433, %r432, %r49;
	add.s32 	%r434, %r433, -1269579175;
	shf.l.wrap.b32 	%r435, %r417, %r417, 30;
	and.b32  	%r436, %r425, %r435;
	not.b32 	%r437, %r425;
	and.b32  	%r438, %r426, %r437;
	or.b32  	%r439, %r436, %r438;
	shf.l.wrap.b32 	%r440, %r434, %r434, 5;
	add.s32 	%r441, %r440, %r418;
	add.s32 	%r442, %r441, %r439;
	add.s32 	%r443, %r442, %r58;
	add.s32 	%r444, %r443, 1518500249;
	shf.l.wrap.b32 	%r445, %r425, %r425, 30;
	and.b32  	%r446, %r434, %r445;
	not.b32 	%r447, %r434;
	and.b32  	%r448, %r435, %r447;
	or.b32  	%r449, %r446, %r448;
	shf.l.wrap.b32 	%r450, %r444, %r444, 5;
	add.s32 	%r451, %r450, %r426;
	add.s32 	%r452, %r451, %r449;
	add.s32 	%r453, %r452, %r67;
	add.s32 	%r454, %r453, 1518500249;
	shf.l.wrap.b32 	%r455, %r434, %r434, 30;
	and.b32  	%r456, %r444, %r455;
	not.b32 	%r457, %r444;
	and.b32  	%r458, %r445, %r457;
	or.b32  	%r459, %r456, %r458;
	shf.l.wrap.b32 	%r460, %r454, %r454, 5;
	add.s32 	%r461, %r460, %r435;
	add.s32 	%r462, %r461, %r459;
	add.s32 	%r463, %r462, %r76;
	add.s32 	%r464, %r463, 1518500249;
	shf.l.wrap.b32 	%r465, %r444, %r444, 30;
	and.b32  	%r466, %r454, %r465;
	not.b32 	%r467, %r454;
	and.b32  	%r468, %r455, %r467;
	or.b32  	%r469, %r466, %r468;
	shf.l.wrap.b32 	%r470, %r464, %r464, 5;
	add.s32 	%r471, %r470, %r445;
	add.s32 	%r472, %r471, %r469;
	add.s32 	%r473, %r472, %r85;
	add.s32 	%r474, %r473, 1518500249;
	shf.l.wrap.b32 	%r475, %r454, %r454, 30;
	and.b32  	%r476, %r464, %r475;
	not.b32 	%r477, %r464;
	and.b32  	%r478, %r465, %r477;
	or.b32  	%r479, %r476, %r478;
	shf.l.wrap.b32 	%r480, %r474, %r474, 5;
	add.s32 	%r481, %r480, %r455;
	add.s32 	%r482, %r481, %r479;
	add.s32 	%r483, %r482, %r94;
	add.s32 	%r484, %r483, 1518500249;
	shf.l.wrap.b32 	%r485, %r464, %r464, 30;
	and.b32  	%r486, %r474, %r485;
	not.b32 	%r487, %r474;
	and.b32  	%r488, %r475, %r487;
	or.b32  	%r489, %r486, %r488;
	shf.l.wrap.b32 	%r490, %r484, %r484, 5;
	add.s32 	%r491, %r490, %r465;
	add.s32 	%r492, %r491, %r489;
	add.s32 	%r493, %r492, %r103;
	add.s32 	%r494, %r493, 1518500249;
	shf.l.wrap.b32 	%r495, %r474, %r474, 30;
	and.b32  	%r496, %r484, %r495;
	not.b32 	%r497, %r484;
	and.b32  	%r498, %r485, %r497;
	or.b32  	%r499, %r496, %r498;
	shf.l.wrap.b32 	%r500, %r494, %r494, 5;
	add.s32 	%r501, %r500, %r475;
	add.s32 	%r502, %r501, %r499;
	add.s32 	%r503, %r502, %r112;
	add.s32 	%r504, %r503, 1518500249;
	shf.l.wrap.b32 	%r505, %r484, %r484, 30;
	and.b32  	%r506, %r494, %r505;
	not.b32 	%r507, %r494;
	and.b32  	%r508, %r495, %r507;
	or.b32  	%r509, %r506, %r508;
	shf.l.wrap.b32 	%r510, %r504, %r504, 5;
	add.s32 	%r511, %r510, %r485;
	add.s32 	%r512, %r511, %r509;
	add.s32 	%r513, %r512, %r121;
	add.s32 	%r514, %r513, 1518500249;
	shf.l.wrap.b32 	%r515, %r494, %r494, 30;
	and.b32  	%r516, %r504, %r515;
	not.b32 	%r517, %r504;
	and.b32  	%r518, %r505, %r517;
	or.b32  	%r519, %r516, %r518;
	shf.l.wrap.b32 	%r520, %r514, %r514, 5;
	add.s32 	%r521, %r520, %r495;
	add.s32 	%r522, %r521, %r519;
	add.s32 	%r523, %r522, %r130;
	add.s32 	%r524, %r523, 1518500249;
	shf.l.wrap.b32 	%r525, %r504, %r504, 30;
	and.b32  	%r526, %r514, %r525;
	not.b32 	%r527, %r514;
	and.b32  	%r528, %r515, %r527;
	or.b32  	%r529, %r526, %r528;
	shf.l.wrap.b32 	%r530, %r524, %r524, 5;
	add.s32 	%r531, %r530, %r505;
	add.s32 	%r532, %r531, %r529;
	add.s32 	%r533, %r532, %r139;
	add.s32 	%r534, %r533, 1518500249;
	shf.l.wrap.b32 	%r535, %r514, %r514, 30;
	and.b32  	%r536, %r524, %r535;
	not.b32 	%r537, %r524;
	and.b32  	%r538, %r525, %r537;
	or.b32  	%r539, %r536, %r538;
	shf.l.wrap.b32 	%r540, %r534, %r534, 5;
	add.s32 	%r541, %r540, %r515;
	add.s32 	%r542, %r541, %r539;
	add.s32 	%r543, %r542, %r148;
	add.s32 	%r544, %r543, 1518500249;
	shf.l.wrap.b32 	%r545, %r524, %r524, 30;
	and.b32  	%r546, %r534, %r545;
	not.b32 	%r547, %r534;
	and.b32  	%r548, %r535, %r547;
	or.b32  	%r549, %r546, %r548;
	shf.l.wrap.b32 	%r550, %r544, %r544, 5;
	add.s32 	%r551, %r550, %r525;
	add.s32 	%r552, %r551, %r549;
	add.s32 	%r553, %r552, %r152;
	add.s32 	%r554, %r553, 1518500249;
	shf.l.wrap.b32 	%r555, %r534, %r534, 30;
	and.b32  	%r556, %r544, %r555;
	not.b32 	%r557, %r544;
	and.b32  	%r558, %r545, %r557;
	or.b32  	%r559, %r556, %r558;
	shf.l.wrap.b32 	%r560, %r554, %r554, 5;
	add.s32 	%r561, %r560, %r535;
	add.s32 	%r562, %r561, %r559;
	add.s32 	%r563, %r562, %r156;
	add.s32 	%r564, %r563, 1518500249;
	shf.l.wrap.b32 	%r565, %r544, %r544, 30;
	and.b32  	%r566, %r554, %r565;
	not.b32 	%r567, %r554;
	and.b32  	%r568, %r555, %r567;
	or.b32  	%r569, %r566, %r568;
	shf.l.wrap.b32 	%r570, %r564, %r564, 5;
	add.s32 	%r571, %r570, %r545;
	add.s32 	%r572, %r571, %r569;
	add.s32 	%r573, %r572, %r160;
	add.s32 	%r574, %r573, 1518500249;
	shf.l.wrap.b32 	%r575, %r554, %r554, 30;
	and.b32  	%r576, %r564, %r575;
	not.b32 	%r577, %r564;
	and.b32  	%r578, %r565, %r577;
	or.b32  	%r579, %r576, %r578;
	shf.l.wrap.b32 	%r580, %r574, %r574, 5;
	add.s32 	%r581, %r580, %r555;
	add.s32 	%r582, %r581, %r579;
	add.s32 	%r583, %r582, %r164;
	add.s32 	%r584, %r583, 1518500249;
	shf.l.wrap.b32 	%r585, %r564, %r564, 30;
	xor.b32  	%r586, %r585, %r575;
	xor.b32  	%r587, %r586, %r574;
	shf.l.wrap.b32 	%r588, %r584, %r584, 5;
	add.s32 	%r589, %r588, %r565;
	add.s32 	%r590, %r589, %r587;
	add.s32 	%r591, %r590, %r168;
	add.s32 	%r592, %r591, 1859775393;
	shf.l.wrap.b32 	%r593, %r574, %r574, 30;
	xor.b32  	%r594, %r593, %r585;
	xor.b32  	%r595, %r594, %r584;
	shf.l.wrap.b32 	%r596, %r592, %r592, 5;
	add.s32 	%r597, %r596, %r575;
	add.s32 	%r598, %r597, %r595;
	add.s32 	%r599, %r598, %r172;
	add.s32 	%r600, %r599, 1859775393;
	shf.l.wrap.b32 	%r601, %r584, %r584, 30;
	xor.b32  	%r602, %r601, %r593;
	xor.b32  	%r603, %r602, %r592;
	shf.l.wrap.b32 	%r604, %r600, %r600, 5;
	add.s32 	%r605, %r604, %r585;
	add.s32 	%r606, %r605, %r603;
	add.s32 	%r607, %r606, %r176;
	add.s32 	%r608, %r607, 1859775393;
	shf.l.wrap.b32 	%r609, %r592, %r592, 30;
	xor.b32  	%r610, %r609, %r601;
	xor.b32  	%r611, %r610, %r600;
	shf.l.wrap.b32 	%r612, %r608, %r608, 5;
	add.s32 	%r613, %r612, %r593;
	add.s32 	%r614, %r613, %r611;
	add.s32 	%r615, %r614, %r180;
	add.s32 	%r616, %r615, 1859775393;
	shf.l.wrap.b32 	%r617, %r600, %r600, 30;
	xor.b32  	%r618, %r617, %r609;
	xor.b32  	%r619, %r618, %r608;
	shf.l.wrap.b32 	%r620, %r616, %r616, 5;
	add.s32 	%r621, %r620, %r601;
	add.s32 	%r622, %r621, %r619;
	add.s32 	%r623, %r622, %r184;
	add.s32 	%r624, %r623, 1859775393;
	shf.l.wrap.b32 	%r625, %r608, %r608, 30;
	xor.b32  	%r626, %r625, %r617;
	xor.b32  	%r627, %r626, %r616;
	shf.l.wrap.b32 	%r628, %r624, %r624, 5;
	add.s32 	%r629, %r628, %r609;
	add.s32 	%r630, %r629, %r627;
	add.s32 	%r631, %r630, %r188;
	add.s32 	%r632, %r631, 1859775393;
	shf.l.wrap.b32 	%r633, %r616, %r616, 30;
	xor.b32  	%r634, %r633, %r625;
	xor.b32  	%r635, %r634, %r624;
	shf.l.wrap.b32 	%r636, %r632, %r632, 5;
	add.s32 	%r637, %r636, %r617;
	add.s32 	%r638, %r637, %r635;
	add.s32 	%r639, %r638, %r192;
	add.s32 	%r640, %r639, 1859775393;
	shf.l.wrap.b32 	%r641, %r624, %r624, 30;
	xor.b32  	%r642, %r641, %r633;
	xor.b32  	%r643, %r642, %r632;
	shf.l.wrap.b32 	%r644, %r640, %r640, 5;
	add.s32 	%r645, %r644, %r625;
	add.s32 	%r646, %r645, %r643;
	add.s32 	%r647, %r646, %r196;
	add.s32 	%r648, %r647, 1859775393;
	shf.l.wrap.b32 	%r649, %r632, %r632, 30;
	xor.b32  	%r650, %r649, %r641;
	xor.b32  	%r651, %r650, %r640;
	shf.l.wrap.b32 	%r652, %r648, %r648, 5;
	add.s32 	%r653, %r652, %r633;
	add.s32 	%r654, %r653, %r651;
	add.s32 	%r655, %r654, %r200;
	add.s32 	%r656, %r655, 1859775393;
	shf.l.wrap.b32 	%r657, %r640, %r640, 30;
	xor.b32  	%r658, %r657, %r649;
	xor.b32  	%r659, %r658, %r648;
	shf.l.wrap.b32 	%r660, %r656, %r656, 5;
	add.s32 	%r661, %r660, %r641;
	add.s32 	%r662, %r661, %r659;
	add.s32 	%r663, %r662, %r204;
	add.s32 	%r664, %r663, 1859775393;
	shf.l.wrap.b32 	%r665, %r648, %r648, 30;
	xor.b32  	%r666, %r665, %r657;
	xor.b32  	%r667, %r666, %r656;
	shf.l.wrap.b32 	%r668, %r664, %r664, 5;
	add.s32 	%r669, %r668, %r649;
	add.s32 	%r670, %r669, %r667;
	add.s32 	%r671, %r670, %r208;
	add.s32 	%r672, %r671, 1859775393;
	shf.l.wrap.b32 	%r673, %r656, %r656, 30;
	xor.b32  	%r674, %r673, %r665;
	xor.b32  	%r675, %r674, %r664;
	shf.l.wrap.b32 	%r676, %r672, %r672, 5;
	add.s32 	%r677, %r676, %r657;
	add.s32 	%r678, %r677, %r675;
	add.s32 	%r679, %r678, %r212;
	add.s32 	%r680, %r679, 1859775393;
	shf.l.wrap.b32 	%r681, %r664, %r664, 30;
	xor.b32  	%r682, %r681, %r673;
	xor.b32  	%r683, %r682, %r672;
	shf.l.wrap.b32 	%r684, %r680, %r680, 5;
	add.s32 	%r685, %r684, %r665;
	add.s32 	%r686, %r685, %r683;
	add.s32 	%r687, %r686, %r216;
	add.s32 	%r688, %r687, 1859775393;
	shf.l.wrap.b32 	%r689, %r672, %r672, 30;
	xor.b32  	%r690, %r689, %r681;
	xor.b32  	%r691, %r690, %r680;
	shf.l.wrap.b32 	%r692, %r688, %r688, 5;
	add.s32 	%r693, %r692, %r673;
	add.s32 	%r694, %r693, %r691;
	add.s32 	%r695, %r694, %r220;
	add.s32 	%r696, %r695, 1859775393;
	shf.l.wrap.b32 	%r697, %r680, %r680, 30;
	xor.b32  	%r698, %r697, %r689;
	xor.b32  	%r699, %r698, %r688;
	shf.l.wrap.b32 	%r700, %r696, %r696, 5;
	add.s32 	%r701, %r700, %r681;
	add.s32 	%r702, %r701, %r699;
	add.s32 	%r703, %r702, %r224;
	add.s32 	%r704, %r703, 1859775393;
	shf.l.wrap.b32 	%r705, %r688, %r688, 30;
	xor.b32  	%r706, %r705, %r697;
	xor.b32  	%r707, %r706, %r696;
	shf.l.wrap.b32 	%r708, %r704, %r704, 5;
	add.s32 	%r709, %r708, %r689;
	add.s32 	%r710, %r709, %r707;
	add.s32 	%r711, %r710, %r228;
	add.s32 	%r712, %r711, 1859775393;
	shf.l.wrap.b32 	%r713, %r696, %r696, 30;
	xor.b32  	%r714, %r713, %r705;
	xor.b32  	%r715, %r714, %r704;
	shf.l.wrap.b32 	%r716, %r712, %r712, 5;
	add.s32 	%r717, %r716, %r697;
	add.s32 	%r718, %r717, %r715;
	add.s32 	%r719, %r718, %r232;
	add.s32 	%r720, %r719, 1859775393;
	shf.l.wrap.b32 	%r721, %r704, %r704, 30;
	xor.b32  	%r722, %r721, %r713;
	xor.b32  	%r723, %r722, %r712;
	shf.l.wrap.b32 	%r724, %r720, %r720, 5;
	add.s32 	%r725, %r724, %r705;
	add.s32 	%r726, %r725, %r723;
	add.s32 	%r727, %r726, %r236;
	add.s32 	%r728, %r727, 1859775393;
	shf.l.wrap.b32 	%r729, %r712, %r712, 30;
	xor.b32  	%r730, %r729, %r721;
	xor.b32  	%r731, %r730, %r720;
	shf.l.wrap.b32 	%r732, %r728, %r728, 5;
	add.s32 	%r733, %r732, %r713;
	add.s32 	%r734, %r733, %r731;
	add.s32 	%r735, %r734, %r240;
	add.s32 	%r736, %r735, 1859775393;
	shf.l.wrap.b32 	%r737, %r720, %r720, 30;
	xor.b32  	%r738, %r737, %r729;
	xor.b32  	%r739, %r738, %r728;
	shf.l.wrap.b32 	%r740, %r736, %r736, 5;
	add.s32 	%r741, %r740, %r721;
	add.s32 	%r742, %r741, %r739;
	add.s32 	%r743, %r742, %r244;
	add.s32 	%r744, %r743, 1859775393;
	shf.l.wrap.b32 	%r745, %r728, %r728, 30;
	or.b32  	%r746, %r745, %r737;
	and.b32  	%r747, %r736, %r746;
	and.b32  	%r748, %r745, %r737;
	or.b32  	%r749, %r747, %r748;
	shf.l.wrap.b32 	%r750, %r744, %r744, 5;
	add.s32 	%r751, %r750, %r729;
	add.s32 	%r752, %r751, %r749;
	add.s32 	%r753, %r752, %r248;
	add.s32 	%r754, %r753, -1894007588;
	shf.l.wrap.b32 	%r755, %r736, %r736, 30;
	or.b32  	%r756, %r755, %r745;
	and.b32  	%r757, %r744, %r756;
	and.b32  	%r758, %r755, %r745;
	or.b32  	%r759, %r757, %r758;
	shf.l.wrap.b32 	%r760, %r754, %r754, 5;
	add.s32 	%r761, %r760, %r737;
	add.s32 	%r762, %r761, %r759;
	add.s32 	%r763, %r762, %r252;
	add.s32 	%r764, %r763, -1894007588;
	shf.l.wrap.b32 	%r765, %r744, %r744, 30;
	or.b32  	%r766, %r765, %r755;
	and.b32  	%r767, %r754, %r766;
	and.b32  	%r768, %r765, %r755;
	or.b32  	%r769, %r767, %r768;
	shf.l.wrap.b32 	%r770, %r764, %r764, 5;
	add.s32 	%r771, %r770, %r745;
	add.s32 	%r772, %r771, %r769;
	add.s32 	%r773, %r772, %r256;
	add.s32 	%r774, %r773, -1894007588;
	shf.l.wrap.b32 	%r775, %r754, %r754, 30;
	or.b32  	%r776, %r775, %r765;
	and.b32  	%r777, %r764, %r776;
	and.b32  	%r778, %r775, %r765;
	or.b32  	%r779, %r777, %r778;
	shf.l.wrap.b32 	%r780, %r774, %r774, 5;
	add.s32 	%r781, %r780, %r755;
	add.s32 	%r782, %r781, %r779;
	add.s32 	%r783, %r782, %r260;
	add.s32 	%r784, %r783, -1894007588;
	shf.l.wrap.b32 	%r785, %r764, %r764, 30;
	or.b32  	%r786, %r785, %r775;
	and.b32  	%r787, %r774, %r786;
	and.b32  	%r788, %r785, %r775;
	or.b32  	%r789, %r787, %r788;
	shf.l.wrap.b32 	%r790, %r784, %r784, 5;
	add.s32 	%r791, %r790, %r765;
	add.s32 	%r792, %r791, %r789;
	add.s32 	%r793, %r792, %r264;
	add.s32 	%r794, %r793, -1894007588;
	shf.l.wrap.b32 	%r795, %r774, %r774, 30;
	or.b32  	%r796, %r795, %r785;
	and.b32  	%r797, %r784, %r796;
	and.b32  	%r798, %r795, %r785;
	or.b32  	%r799, %r797, %r798;
	shf.l.wrap.b32 	%r800, %r794, %r794, 5;
	add.s32 	%r801, %r800, %r775;
	add.s32 	%r802, %r801, %r799;
	add.s32 	%r803, %r802, %r268;
	add.s32 	%r804, %r803, -1894007588;
	shf.l.wrap.b32 	%r805, %r784, %r784, 30;
	or.b32  	%r806, %r805, %r795;
	and.b32  	%r807, %r794, %r806;
	and.b32  	%r808, %r805, %r795;
	or.b32  	%r809, %r807, %r808;
	shf.l.wrap.b32 	%r810, %r804, %r804, 5;
	add.s32 	%r811, %r810, %r785;
	add.s32 	%r812, %r811, %r809;
	add.s32 	%r813, %r812, %r272;
	add.s32 	%r814, %r813, -1894007588;
	shf.l.wrap.b32 	%r815, %r794, %r794, 30;
	or.b32  	%r816, %r815, %r805;
	and.b32  	%r817, %r804, %r816;
	and.b32  	%r818, %r815, %r805;
	or.b32  	%r819, %r817, %r818;
	shf.l.wrap.b32 	%r820, %r814, %r814, 5;
	add.s32 	%r821, %r820, %r795;
	add.s32 	%r822, %r821, %r819;
	add.s32 	%r823, %r822, %r276;
	add.s32 	%r824, %r823, -1894007588;
	shf.l.wrap.b32 	%r825, %r804, %r804, 30;
	or.b32  	%r826, %r825, %r815;
	and.b32  	%r827, %r814, %r826;
	and.b32  	%r828, %r825, %r815;
	or.b32  	%r829, %r827, %r828;
	shf.l.wrap.b32 	%r830, %r824, %r824, 5;
	add.s32 	%r831, %r830, %r805;
	add.s32 	%r832, %r831, %r829;
	add.s32 	%r833, %r832, %r280;
	add.s32 	%r834, %r833, -1894007588;
	shf.l.wrap.b32 	%r835, %r814, %r814, 30;
	or.b32  	%r836, %r835, %r825;
	and.b32  	%r837, %r824, %r836;
	and.b32  	%r838, %r835, %r825;
	or.b32  	%r839, %r837, %r838;
	shf.l.wrap.b32 	%r840, %r834, %r834, 5;
	add.s32 	%r841, %r840, %r815;
	add.s32 	%r842, %r841, %r839;
	add.s32 	%r843, %r842, %r284;
	add.s32 	%r844, %r843, -1894007588;
	shf.l.wrap.b32 	%r845, %r824, %r824, 30;
	or.b32  	%r846, %r845, %r835;
	and.b32  	%r847, %r834, %r846;
	and.b32  	%r848, %r845, %r835;
	or.b32  	%r849, %r847, %r848;
	shf.l.wrap.b32 	%r850, %r844, %r844, 5;
	add.s32 	%r851, %r850, %r825;
	add.s32 	%r852, %r851, %r849;
	add.s32 	%r853, %r852, %r288;
	add.s32 	%r854, %r853, -1894007588;
	shf.l.wrap.b32 	%r855, %r834, %r834, 30;
	or.b32  	%r856, %r855, %r845;
	and.b32  	%r857, %r844, %r856;
	and.b32  	%r858, %r855, %r845;
	or.b32  	%r859, %r857, %r858;
	shf.l.wrap.b32 	%r860, %r854, %r854, 5;
	add.s32 	%r861, %r860, %r835;
	add.s32 	%r862, %r861, %r859;
	add.s32 	%r863, %r862, %r292;
	add.s32 	%r864, %r863, -1894007588;
	shf.l.wrap.b32 	%r865, %r844, %r844, 30;
	or.b32  	%r866, %r865, %r855;
	and.b32  	%r867, %r854, %r866;
	and.b32  	%r868, %r865, %r855;
	or.b32  	%r869, %r867, %r868;
	shf.l.wrap.b32 	%r870, %r864, %r864, 5;
	add.s32 	%r871, %r870, %r845;
	add.s32 	%r872, %r871, %r869;
	add.s32 	%r873, %r872, %r296;
	add.s32 	%r874, %r873, -1894007588;
	shf.l.wrap.b32 	%r875, %r854, %r854, 30;
	or.b32  	%r876, %r875, %r865;
	and.b32  	%r877, %r864, %r876;
	and.b32  	%r878, %r875, %r865;
	or.b32  	%r879, %r877, %r878;
	shf.l.wrap.b32 	%r880, %r874, %r874, 5;
	add.s32 	%r881, %r880, %r855;
	add.s32 	%r882, %r881, %r879;
	add.s32 	%r883, %r882, %r300;
	add.s32 	%r884, %r883, -1894007588;
	shf.l.wrap.b32 	%r885, %r864, %r864, 30;
	or.b32  	%r886, %r885, %r875;
	and.b32  	%r887, %r874, %r886;
	and.b32  	%r888, %r885, %r875;
	or.b32  	%r889, %r887, %r888;
	shf.l.wrap.b32 	%r890, %r884, %r884, 5;
	add.s32 	%r891, %r890, %r865;
	add.s32 	%r892, %r891, %r889;
	add.s32 	%r893, %r892, %r304;
	add.s32 	%r894, %r893, -1894007588;
	shf.l.wrap.b32 	%r895, %r874, %r874, 30;
	or.b32  	%r896, %r895, %r885;
	and.b32  	%r897, %r884, %r896;
	and.b32  	%r898, %r895, %r885;
	or.b32  	%r899, %r897, %r898;
	shf.l.wrap.b32 	%r900, %r894, %r894, 5;
	add.s32 	%r901, %r900, %r875;
	add.s32 	%r902, %r901, %r899;
	add.s32 	%r903, %r902, %r308;
	add.s32 	%r904, %r903, -1894007588;
	shf.l.wrap.b32 	%r905, %r884, %r884, 30;
	or.b32  	%r906, %r905, %r895;
	and.b32  	%r907, %r894, %r906;
	and.b32  	%r908, %r905, %r895;
	or.b32  	%r909, %r907, %r908;
	shf.l.wrap.b32 	%r910, %r904, %r904, 5;
	add.s32 	%r911, %r910, %r885;
	add.s32 	%r912, %r911, %r909;
	add.s32 	%r913, %r912, %r312;
	add.s32 	%r914, %r913, -1894007588;
	shf.l.wrap.b32 	%r915, %r894, %r894, 30;
	or.b32  	%r916, %r915, %r905;
	and.b32  	%r917, %r904, %r916;
	and.b32  	%r918, %r915, %r905;
	or.b32  	%r919, %r917, %r918;
	shf.l.wrap.b32 	%r920, %r914, %r914, 5;
	add.s32 	%r921, %r920, %r895;
	add.s32 	%r922, %r921, %r919;
	add.s32 	%r923, %r922, %r316;
	add.s32 	%r924, %r923, -1894007588;
	shf.l.wrap.b32 	%r925, %r904, %r904, 30;
	or.b32  	%r926, %r925, %r915;
	and.b32  	%r927, %r914, %r926;
	and.b32  	%r928, %r925, %r915;
	or.b32  	%r929, %r927, %r928;
	shf.l.wrap.b32 	%r930, %r924, %r924, 5;
	add.s32 	%r931, %r930, %r905;
	add.s32 	%r932, %r931, %r929;
	add.s32 	%r933, %r932, %r320;
	add.s32 	%r934, %r933, -1894007588;
	shf.l.wrap.b32 	%r935, %r914, %r914, 30;
	or.b32  	%r936, %r935, %r925;
	and.b32  	%r937, %r924, %r936;
	and.b32  	%r938, %r935, %r925;
	or.b32  	%r939, %r937, %r938;
	shf.l.wrap.b32 	%r940, %r934, %r934, 5;
	add.s32 	%r941, %r940, %r915;
	add.s32 	%r942, %r941, %r939;
	add.s32 	%r943, %r942, %r324;
	add.s32 	%r944, %r943, -1894007588;
	shf.l.wrap.b32 	%r945, %r924, %r924, 30;
	xor.b32  	%r946, %r945, %r935;
	xor.b32  	%r947, %r946, %r934;
	shf.l.wrap.b32 	%r948, %r944, %r944, 5;
	add.s32 	%r949, %r948, %r925;
	add.s32 	%r950, %r949, %r947;
	add.s32 	%r951, %r950, %r328;
	add.s32 	%r952, %r951, -899497514;
	shf.l.wrap.b32 	%r953, %r934, %r934, 30;
	xor.b32  	%r954, %r953, %r945;
	xor.b32  	%r955, %r954, %r944;
	shf.l.wrap.b32 	%r956, %r952, %r952, 5;
	add.s32 	%r957, %r956, %r935;
	add.s32 	%r958, %r957, %r955;
	add.s32 	%r959, %r958, %r332;
	add.s32 	%r960, %r959, -899497514;
	shf.l.wrap.b32 	%r961, %r944, %r944, 30;
	xor.b32  	%r962, %r961, %r953;
	xor.b32  	%r963, %r962, %r952;
	shf.l.wrap.b32 	%r964, %r960, %r960, 5;
	add.s32 	%r965, %r964, %r945;
	add.s32 	%r966, %r965, %r963;
	add.s32 	%r967, %r966, %r336;
	add.s32 	%r968, %r967, -899497514;
	shf.l.wrap.b32 	%r969, %r952, %r952, 30;
	xor.b32  	%r970, %r969, %r961;
	xor.b32  	%r971, %r970, %r960;
	shf.l.wrap.b32 	%r972, %r968, %r968, 5;
	add.s32 	%r973, %r972, %r953;
	add.s32 	%r974, %r973, %r971;
	add.s32 	%r975, %r974, %r340;
	add.s32 	%r976, %r975, -899497514;
	shf.l.wrap.b32 	%r977, %r960, %r960, 30;
	xor.b32  	%r978, %r977, %r969;
	xor.b32  	%r979, %r978, %r968;
	shf.l.wrap.b32 	%r980, %r976, %r976, 5;
	add.s32 	%r981, %r980, %r961;
	add.s32 	%r982, %r981, %r979;
	add.s32 	%r983, %r982, %r344;
	add.s32 	%r984, %r983, -899497514;
	shf.l.wrap.b32 	%r985, %r968, %r968, 30;
	xor.b32  	%r986, %r985, %r977;
	xor.b32  	%r987, %r986, %r976;
	shf.l.wrap.b32 	%r988, %r984, %r984, 5;
	add.s32 	%r989, %r988, %r969;
	add.s32 	%r990, %r989, %r987;
	add.s32 	%r991, %r990, %r348;
	add.s32 	%r992, %r991, -899497514;
	shf.l.wrap.b32 	%r993, %r976, %r976, 30;
	xor.b32  	%r994, %r993, %r985;
	xor.b32  	%r995, %r994, %r984;
	shf.l.wrap.b32 	%r996, %r992, %r992, 5;
	add.s32 	%r997, %r996, %r977;
	add.s32 	%r998, %r997, %r995;
	add.s32 	%r999, %r998, %r352;
	add.s32 	%r1000, %r999, -899497514;
	shf.l.wrap.b32 	%r1001, %r984, %r984, 30;
	xor.b32  	%r1002, %r1001, %r993;
	xor.b32  	%r1003, %r1002, %r992;
	shf.l.wrap.b32 	%r1004, %r1000, %r1000, 5;
	add.s32 	%r1005, %r1004, %r985;
	add.s32 	%r1006, %r1005, %r1003;
	add.s32 	%r1007, %r1006, %r356;
	add.s32 	%r1008, %r1007, -899497514;
	shf.l.wrap.b32 	%r1009, %r992, %r992, 30;
	xor.b32  	%r1010, %r1009, %r1001;
	xor.b32  	%r1011, %r1010, %r1000;
	shf.l.wrap.b32 	%r1012, %r1008, %r1008, 5;
	add.s32 	%r1013, %r1012, %r993;
	add.s32 	%r1014, %r1013, %r1011;
	add.s32 	%r1015, %r1014, %r360;
	add.s32 	%r1016, %r1015, -899497514;
	shf.l.wrap.b32 	%r1017, %r1000, %r1000, 30;
	xor.b32  	%r1018, %r1017, %r1009;
	xor.b32  	%r1019, %r1018, %r1008;
	shf.l.wrap.b32 	%r1020, %r1016, %r1016, 5;
	add.s32 	%r1021, %r1020, %r1001;
	add.s32 	%r1022, %r1021, %r1019;
	add.s32 	%r1023, %r1022, %r364;
	add.s32 	%r1024, %r1023, -899497514;
	shf.l.wrap.b32 	%r1025, %r1008, %r1008, 30;
	xor.b32  	%r1026, %r1025, %r1017;
	xor.b32  	%r1027, %r1026, %r1016;
	shf.l.wrap.b32 	%r1028, %r1024, %r1024, 5;
	add.s32 	%r1029, %r1028, %r1009;
	add.s32 	%r1030, %r1029, %r1027;
	add.s32 	%r1031, %r1030, %r368;
	add.s32 	%r1032, %r1031, -899497514;
	shf.l.wrap.b32 	%r1033, %r1016, %r1016, 30;
	xor.b32  	%r1034, %r1033, %r1025;
	xor.b32  	%r1035, %r1034, %r1024;
	shf.l.wrap.b32 	%r1036, %r1032, %r1032, 5;
	add.s32 	%r1037, %r1036, %r1017;
	add.s32 	%r1038, %r1037, %r1035;
	add.s32 	%r1039, %r1038, %r372;
	add.s32 	%r1040, %r1039, -899497514;
	shf.l.wrap.b32 	%r1041, %r1024, %r1024, 30;
	xor.b32  	%r1042, %r1041, %r1033;
	xor.b32  	%r1043, %r1042, %r1032;
	shf.l.wrap.b32 	%r1044, %r1040, %r1040, 5;
	add.s32 	%r1045, %r1044, %r1025;
	add.s32 	%r1046, %r1045, %r1043;
	add.s32 	%r1047, %r1046, %r376;
	add.s32 	%r1048, %r1047, -899497514;
	shf.l.wrap.b32 	%r1049, %r1032, %r1032, 30;
	xor.b32  	%r1050, %r1049, %r1041;
	xor.b32  	%r1051, %r1050, %r1040;
	shf.l.wrap.b32 	%r1052, %r1048, %r1048, 5;
	add.s32 	%r1053, %r1052, %r1033;
	add.s32 	%r1054, %r1053, %r1051;
	add.s32 	%r1055, %r1054, %r380;
	add.s32 	%r1056, %r1055, -899497514;
	shf.l.wrap.b32 	%r1057, %r1040, %r1040, 30;
	xor.b32  	%r1058, %r1057, %r1049;
	xor.b32  	%r1059, %r1058, %r1048;
	shf.l.wrap.b32 	%r1060, %r1056, %r1056, 5;
	add.s32 	%r1061, %r1060, %r1041;
	add.s32 	%r1062, %r1061, %r1059;
	add.s32 	%r1063, %r1062, %r384;
	add.s32 	%r1064, %r1063, -899497514;
	shf.l.wrap.b32 	%r1065, %r1048, %r1048, 30;
	xor.b32  	%r1066, %r1065, %r1057;
	xor.b32  	%r1067, %r1066, %r1056;
	shf.l.wrap.b32 	%r1068, %r1064, %r1064, 5;
	add.s32 	%r1069, %r1068, %r1049;
	add.s32 	%r1070, %r1069, %r1067;
	add.s32 	%r1071, %r1070, %r388;
	add.s32 	%r1072, %r1071, -899497514;
	shf.l.wrap.b32 	%r1073, %r1056, %r1056, 30;
	xor.b32  	%r1074, %r1073, %r1065;
	xor.b32  	%r1075, %r1074, %r1064;
	shf.l.wrap.b32 	%r1076, %r1072, %r1072, 5;
	add.s32 	%r1077, %r1076, %r1057;
	add.s32 	%r1078, %r1077, %r1075;
	add.s32 	%r1079, %r1078, %r392;
	add.s32 	%r1080, %r1079, -899497514;
	shf.l.wrap.b32 	%r1081, %r1064, %r1064, 30;
	xor.b32  	%r1082, %r1081, %r1073;
	xor.b32  	%r1083, %r1082, %r1072;
	shf.l.wrap.b32 	%r1084, %r1080, %r1080, 5;
	add.s32 	%r1085, %r1084, %r1065;
	add.s32 	%r1086, %r1085, %r1083;
	add.s32 	%r1087, %r1086, %r396;
	add.s32 	%r1088, %r1087, -899497514;
	shf.l.wrap.b32 	%r1089, %r1072, %r1072, 30;
	xor.b32  	%r1090, %r1089, %r1081;
	xor.b32  	%r1091, %r1090, %r1080;
	shf.l.wrap.b32 	%r1092, %r1088, %r1088, 5;
	add.s32 	%r1093, %r1092, %r1073;
	add.s32 	%r1094, %r1093, %r1091;
	add.s32 	%r1095, %r1094, %r400;
	add.s32 	%r1096, %r1095, -899497514;
	shf.l.wrap.b32 	%r1097, %r1080, %r1080, 30;
	xor.b32  	%r1098, %r1097, %r1089;
	xor.b32  	%r1099, %r1098, %r1088;
	shf.l.wrap.b32 	%r1100, %r1096, %r1096, 5;
	add.s32 	%r1101, %r1100, %r1081;
	add.s32 	%r1102, %r1101, %r1099;
	add.s32 	%r1103, %r1102, %r404;
	shf.l.wrap.b32 	%r1104, %r1088, %r1088, 30;
	add.s32 	%r1105, %r1103, 833086679;
	add.s32 	%r1106, %r1095, -1171231393;
	add.s32 	%r1107, %r1104, -1732584194;
	add.s32 	%r1108, %r1097, 271733878;
	add.s32 	%r1109, %r1089, -1009589776;
	shr.u32 	%r1110, %r1105, 24;
	st.global.u8 	[%rd9], %r1110;
	shr.u32 	%r1111, %r1105, 16;
	st.global.u8 	[%rd9+1], %r1111;
	shr.u32 	%r1112, %r1105, 8;
	st.global.u8 	[%rd9+2], %r1112;
	st.global.u8 	[%rd9+3], %r1105;
	shr.u32 	%r1113, %r1106, 24;
	st.global.u8 	[%rd9+4], %r1113;
	shr.u32 	%r1114, %r1106, 16;
	st.global.u8 	[%rd9+5], %r1114;
	shr.u32 	%r1115, %r1106, 8;
	st.global.u8 	[%rd9+6], %r1115;
	st.global.u8 	[%rd9+7], %r1106;
	shr.u32 	%r1116, %r1107, 24;
	st.global.u8 	[%rd9+8], %r1116;
	shr.u32 	%r1117, %r1107, 16;
	st.global.u8 	[%rd9+9], %r1117;
	shr.u32 	%r1118, %r1107, 8;
	st.global.u8 	[%rd9+10], %r1118;
	st.global.u8 	[%rd9+11], %r1107;
	shr.u32 	%r1119, %r1108, 24;
	st.global.u8 	[%rd9+12], %r1119;
	shr.u32 	%r1120, %r1108, 16;
	st.global.u8 	[%rd9+13], %r1120;
	shr.u32 	%r1121, %r1108, 8;
	st.global.u8 	[%rd9+14], %r1121;
	st.global.u8 	[%rd9+15], %r1108;
	shr.u32 	%r1122, %r1109, 24;
	st.global.u8 	[%rd9+16], %r1122;
	shr.u32 	%r1123, %r1109, 16;
	st.global.u8 	[%rd9+17], %r1123;
	shr.u32 	%r1124, %r1109, 8;
	st.global.u8 	[%rd9+18], %r1124;
	st.global.u8 	[%rd9+19], %r1109;
$L__BB30_2:
	ret;

}
	// .globl	_Z11sha1_kernelILi31EEvPKhPhm
.visible .entry _Z11sha1_kernelILi31EEvPKhPhm(
	.param .u64 .ptr .align 1 _Z11sha1_kernelILi31EEvPKhPhm_param_0,
	.param .u64 .ptr .align 1 _Z11sha1_kernelILi31EEvPKhPhm_param_1,
	.param .u64 _Z11sha1_kernelILi31EEvPKhPhm_param_2
)
{
	.reg .pred 	%p<2>;
	.reg .b16 	%rs<17>;
	.reg .b32 	%r<1125>;
	.reg .b64 	%rd<10>;

	ld.param.u64 	%rd2, [_Z11sha1_kernelILi31EEvPKhPhm_param_0];
	ld.param.u64 	%rd3, [_Z11sha1_kernelILi31EEvPKhPhm_param_1];
	ld.param.u64 	%rd4, [_Z11sha1_kernelILi31EEvPKhPhm_param_2];
	mov.u32 	%r1, %ctaid.x;
	mov.u32 	%r2, %ntid.x;
	mov.u32 	%r3, %tid.x;
	mad.lo.s32 	%r4, %r1, %r2, %r3;
	cvt.u64.u32 	%rd1, %r4;
	setp.le.u64 	%p1, %rd4, %rd1;
	@%p1 bra 	$L__BB31_2;
	cvta.to.global.u64 	%rd5, %rd3;
	cvta.to.global.u64 	%rd6, %rd2;
	shl.b64 	%rd7, %rd1, 6;
	add.s64 	%rd8, %rd6, %rd7;
	mad.lo.s64 	%rd9, %rd1, 20, %rd5;
	ld.global.u8 	%r5, [%rd8];
	shl.b32 	%r6, %r5, 24;
	ld.global.u8 	%r7, [%rd8+1];
	shl.b32 	%r8, %r7, 16;
	or.b32  	%r9, %r8, %r6;
	ld.global.u8 	%rs1, [%rd8+2];
	mul.wide.u16 	%r10, %rs1, 256;
	or.b32  	%r11, %r9, %r10;
	ld.global.u8 	%r12, [%rd8+3];
	or.b32  	%r13, %r11, %r12;
	ld.global.u8 	%r14, [%rd8+4];
	shl.b32 	%r15, %r14, 24;
	ld.global.u8 	%r16, [%rd8+5];
	shl.b32 	%r17, %r16, 16;
	or.b32  	%r18, %r17, %r15;
	ld.global.u8 	%rs2, [%rd8+6];
	mul.wide.u16 	%r19, %rs2, 256;
	or.b32  	%r20, %r18, %r19;
	ld.global.u8 	%r21, [%rd8+7];
	or.b32  	%r22, %r20, %r21;
	ld.global.u8 	%r23, [%rd8+8];
	shl.b32 	%r24, %r23, 24;
	ld.global.u8 	%r25, [%rd8+9];
	shl.b32 	%r26, %r25, 16;
	or.b32  	%r27, %r26, %r24;
	ld.global.u8 	%rs3, [%rd8+10];
	mul.wide.u16 	%r28, %rs3, 256;
	or.b32  	%r29, %r27, %r28;
	ld.global.u8 	%r30, [%rd8+11];
	or.b32  	%r31, %r29, %r30;
	ld.global.u8 	%r32, [%rd8+12];
	shl.b32 	%r33, %r32, 24;
	ld.global.u8 	%r34, [%rd8+13];
	shl.b32 	%r35, %r34, 16;
	or.b32  	%r36, %r35, %r33;
	ld.global.u8 	%rs4, [%rd8+14];
	mul.wide.u16 	%r37, %rs4, 256;
	or.b32  	%r38, %r36, %r37;
	ld.global.u8 	%r39, [%rd8+15];
	or.b32  	%r40, %r38, %r39;
	ld.global.u8 	%r41, [%rd8+16];
	shl.b32 	%r42, %r41, 24;
	ld.global.u8 	%r43, [%rd8+17];
	shl.b32 	%r44, %r43, 16;
	or.b32  	%r45, %r44, %r42;
	ld.global.u8 	%rs5, [%rd8+18];
	mul.wide.u16 	%r46, %rs5, 256;
	or.b32  	%r47, %r45, %r46;
	ld.global.u8 	%r48, [%rd8+19];
	or.b32  	%r49, %r47, %r48;
	ld.global.u8 	%r50, [%rd8+20];
	shl.b32 	%r51, %r50, 24;
	ld.global.u8 	%r52, [%rd8+21];
	shl.b32 	%r53, %r52, 16;
	or.b32  	%r54, %r53, %r51;
	ld.global.u8 	%rs6, [%rd8+22];
	mul.wide.u16 	%r55, %rs6, 256;
	or.b32  	%r56, %r54, %r55;
	ld.global.u8 	%r57, [%rd8+23];
	or.b32  	%r58, %r56, %r57;
	ld.global.u8 	%r59, [%rd8+24];
	shl.b32 	%r60, %r59, 24;
	ld.global.u8 	%r61, [%rd8+25];
	shl.b32 	%r62, %r61, 16;
	or.b32  	%r63, %r62, %r60;
	ld.global.u8 	%rs7, [%rd8+26];
	mul.wide.u16 	%r64, %rs7, 256;
	or.b32  	%r65, %r63, %r64;
	ld.global.u8 	%r66, [%rd8+27];
	or.b32  	%r67, %r65, %r66;
	ld.global.u8 	%r68, [%rd8+28];
	shl.b32 	%r69, %r68, 24;
	ld.global.u8 	%r70, [%rd8+29];
	shl.b32 	%r71, %r70, 16;
	or.b32  	%r72, %r71, %r69;
	ld.global.u8 	%rs8, [%rd8+30];
	mul.wide.u16 	%r73, %rs8, 256;
	or.b32  	%r74, %r72, %r73;
	ld.global.u8 	%r75, [%rd8+31];
	or.b32  	%r76, %r74, %r75;
	ld.global.u8 	%r77, [%rd8+32];
	shl.b32 	%r78, %r77, 24;
	ld.global.u8 	%r79, [%rd8+33];
	shl.b32 	%r80, %r79, 16;
	or.b32  	%r81, %r80, %r78;
	ld.global.u8 	%rs9, [%rd8+34];
	mul.wide.u16 	%r82, %rs9, 256;
	or.b32  	%r83, %r81, %r82;
	ld.global.u8 	%r84, [%rd8+35];
	or.b32  	%r85, %r83, %r84;
	ld.global.u8 	%r86, [%rd8+36];
	shl.b32 	%r87, %r86, 24;
	ld.global.u8 	%r88, [%rd8+37];
	shl.b32 	%r89, %r88, 16;
	or.b32  	%r90, %r89, %r87;
	ld.global.u8 	%rs10, [%rd8+38];
	mul.wide.u16 	%r91, %rs10, 256;
	or.b32  	%r92, %r90, %r91;
	ld.global.u8 	%r93, [%rd8+39];
	or.b32  	%r94, %r92, %r93;
	ld.global.u8 	%r95, [%rd8+40];
	shl.b32 	%r96, %r95, 24;
	ld.global.u8 	%r97, [%rd8+41];
	shl.b32 	%r98, %r97, 16;
	or.b32  	%r99, %r98, %r96;
	ld.global.u8 	%rs11, [%rd8+42];
	mul.wide.u16 	%r100, %rs11, 256;
	or.b32  	%r101, %r99, %r100;
	ld.global.u8 	%r102, [%rd8+43];
	or.b32  	%r103, %r101, %r102;
	ld.global.u8 	%r104, [%rd8+44];
	shl.b32 	%r105, %r104, 24;
	ld.global.u8 	%r106, [%rd8+45];
	shl.b32 	%r107, %r106, 16;
	or.b32  	%r108, %r107, %r105;
	ld.global.u8 	%rs12, [%rd8+46];
	mul.wide.u16 	%r109, %rs12, 256;
	or.b32  	%r110, %r108, %r109;
	ld.global.u8 	%r111, [%rd8+47];
	or.b32  	%r112, %r110, %r111;
	ld.global.u8 	%r113, [%rd8+48];
	shl.b32 	%r114, %r113, 24;
	ld.global.u8 	%r115, [%rd8+49];
	shl.b32 	%r116, %r115, 16;
	or.b32  	%r117, %r116, %r114;
	ld.global.u8 	%rs13, [%rd8+50];
	mul.wide.u16 	%r118, %rs13, 256;
	or.b32  	%r119, %r117, %r118;
	ld.global.u8 	%r120, [%rd8+51];
	or.b32  	%r121, %r119, %r120;
	ld.global.u8 	%r122, [%rd8+52];
	shl.b32 	%r123, %r122, 24;
	ld.global.u8 	%r124, [%rd8+53];
	shl.b32 	%r125, %r124, 16;
	or.b32  	%r126, %r125, %r123;
	ld.global.u8 	%rs14, [%rd8+54];
	mul.wide.u16 	%r127, %rs14, 256;
	or.b32  	%r128, %r126, %r127;
	ld.global.u8 	%r129, [%rd8+55];
	or.b32  	%r130, %r128, %r129;
	ld.global.u8 	%r131, [%rd8+56];
	shl.b32 	%r132, %r131, 24;
	ld.global.u8 	%r133, [%rd8+57];
	shl.b32 	%r134, %r133, 16;
	or.b32  	%r135, %r134, %r132;
	ld.global.u8 	%rs15, [%rd8+58];
	mul.wide.u16 	%r136, %rs15, 256;
	or.b32  	%r137, %r135, %r136;
	ld.global.u8 	%r138, [%rd8+59];
	or.b32  	%r139, %r137, %r138;
	ld.global.u8 	%r140, [%rd8+60];
	shl.b32 	%r141, %r140, 24;
	ld.global.u8 	%r142, [%rd8+61];
	shl.b32 	%r143, %r142, 16;
	or.b32  	%r144, %r143, %r141;
	ld.global.u8 	%rs16, [%rd8+62];
	mul.wide.u16 	%r145, %rs16, 256;
	or.b32  	%r146, %r144, %r145;
	ld.global.u8 	%r147, [%rd8+63];
	or.b32  	%r148, %r146, %r147;
	xor.b32  	%r149, %r85, %r130;
	xor.b32  	%r150, %r149, %r31;
	xor.b32  	%r151, %r150, %r13;
	shf.l.wrap.b32 	%r152, %r151, %r151, 1;
	xor.b32  	%r153, %r94, %r139;
	xor.b32  	%r154, %r153, %r40;
	xor.b32  	%r155, %r154, %r22;
	shf.l.wrap.b32 	%r156, %r155, %r155, 1;
	xor.b32  	%r157, %r103, %r148;
	xor.b32  	%r158, %r157, %r49;
	xor.b32  	%r159, %r158, %r31;
	shf.l.wrap.b32 	%r160, %r159, %r159, 1;
	xor.b32  	%r161, %r112, %r152;
	xor.b32  	%r162, %r161, %r58;
	xor.b32  	%r163, %r162, %r40;
	shf.l.wrap.b32 	%r164, %r163, %r163, 1;
	xor.b32  	%r165, %r121, %r156;
	xor.b32  	%r166, %r165, %r67;
	xor.b32  	%r167, %r166, %r49;
	shf.l.wrap.b32 	%r168, %r167, %r167, 1;
	xor.b32  	%r169, %r130, %r160;
	xor.b32  	%r170, %r169, %r76;
	xor.b32  	%r171, %r170, %r58;
	shf.l.wrap.b32 	%r172, %r171, %r171, 1;
	xor.b32  	%r173, %r139, %r164;
	xor.b32  	%r174, %r173, %r85;
	xor.b32  	%r175, %r174, %r67;
	shf.l.wrap.b32 	%r176, %r175, %r175, 1;
	xor.b32  	%r177, %r148, %r168;
	xor.b32  	%r178, %r177, %r94;
	xor.b32  	%r179, %r178, %r76;
	shf.l.wrap.b32 	%r180, %r179, %r179, 1;
	xor.b32  	%r181, %r152, %r172;
	xor.b32  	%r182, %r181, %r103;
	xor.b32  	%r183, %r182, %r85;
	shf.l.wrap.b32 	%r184, %r183, %r183, 1;
	xor.b32  	%r185, %r156, %r176;
	xor.b32  	%r186, %r185, %r112;
	xor.b32  	%r187, %r186, %r94;
	shf.l.wrap.b32 	%r188, %r187, %r187, 1;
	xor.b32  	%r189, %r160, %r180;
	xor.b32  	%r190, %r189, %r121;
	xor.b32  	%r191, %r190, %r103;
	shf.l.wrap.b32 	%r192, %r191, %r191, 1;
	xor.b32  	%r193, %r164, %r184;
	xor.b32  	%r194, %r193, %r130;
	xor.b32  	%r195, %r194, %r112;
	shf.l.wrap.b32 	%r196, %r195, %r195, 1;
	xor.b32  	%r197, %r168, %r188;
	xor.b32  	%r198, %r197, %r139;
	xor.b32  	%r199, %r198, %r121;
	shf.l.wrap.b32 	%r200, %r199, %r199, 1;
	xor.b32  	%r201, %r172, %r192;
	xor.b32  	%r202, %r201, %r148;
	xor.b32  	%r203, %r202, %r130;
	shf.l.wrap.b32 	%r204, %r203, %r203, 1;
	xor.b32  	%r205, %r176, %r196;
	xor.b32  	%r206, %r205, %r152;
	xor.b32  	%r207, %r206, %r139;
	shf.l.wrap.b32 	%r208, %r207, %r207, 1;
	xor.b32  	%r209, %r180, %r200;
	xor.b32  	%r210, %r209, %r156;
	xor.b32  	%r211, %r210, %r148;
	shf.l.wrap.b32 	%r212, %r211, %r211, 1;
	xor.b32  	%r213, %r184, %r204;
	xor.b32  	%r214, %r213, %r160;
	xor.b32  	%r215, %r214, %r152;
	shf.l.wrap.b32 	%r216, %r215, %r215, 1;
	xor.b32  	%r217, %r188, %r208;
	xor.b32  	%r218, %r217, %r164;
	xor.b32  	%r219, %r218, %r156;
	shf.l.wrap.b32 	%r220, %r219, %r219, 1;
	xor.b32  	%r221, %r192, %r212;
	xor.b32  	%r222, %r221, %r168;
	xor.b32  	%r223, %r222, %r160;
	shf.l.wrap.b32 	%r224, %r223, %r223, 1;
	xor.b32  	%r225, %r196, %r216;
	xor.b32  	%r226, %r225, %r172;
	xor.b32  	%r227, %r226, %r164;
	shf.l.wrap.b32 	%r228, %r227, %r227, 1;
	xor.b32  	%r229, %r200, %r220;
	xor.b32  	%r230, %r229, %r176;
	xor.b32  	%r231, %r230, %r168;
	shf.l.wrap.b32 	%r232, %r231, %r231, 1;
	xor.b32  	%r233, %r204, %r224;
	xor.b32  	%r234, %r233, %r180;
	xor.b32  	%r235, %r234, %r172;
	shf.l.wrap.b32 	%r236, %r235, %r235, 1;
	xor.b32  	%r237, %r208, %r228;
	xor.b32  	%r238, %r237, %r184;
	xor.b32  	%r239, %r238, %r176;
	shf.l.wrap.b32 	%r240, %r239, %r239, 1;
	xor.b32  	%r241, %r212, %r232;
	xor.b32  	%r242, %r241, %r188;
	xor.b32  	%r243, %r242, %r180;
	shf.l.wrap.b32 	%r244, %r243, %r243, 1;
	xor.b32  	%r245, %r216, %r236;
	xor.b32  	%r246, %r245, %r192;
	xor.b32  	%r247, %r246, %r184;
	shf.l.wrap.b32 	%r248, %r247, %r247, 1;
	xor.b32  	%r249, %r220, %r240;
	xor.b32  	%r250, %r249, %r196;
	xor.b32  	%r251, %r250, %r188;
	shf.l.wrap.b32 	%r252, %r251, %r251, 1;
	xor.b32  	%r253, %r224, %r244;
	xor.b32  	%r254, %r253, %r200;
	xor.b32  	%r255, %r254, %r192;
	shf.l.wrap.b32 	%r256, %r255, %r255, 1;
	xor.b32  	%r257, %r228, %r248;
	xor.b32  	%r258, %r257, %r204;
	xor.b32  	%r259, %r258, %r196;
	shf.l.wrap.b32 	%r260, %r259, %r259, 1;
	xor.b32  	%r261, %r232, %r252;
	xor.b32  	%r262, %r261, %r208;
	xor.b32  	%r263, %r262, %r200;
	shf.l.wrap.b32 	%r264, %r263, %r263, 1;
	xor.b32  	%r265, %r236, %r256;
	xor.b32  	%r266, %r265, %r212;
	xor.b32  	%r267, %r266, %r204;
	shf.l.wrap.b32 	%r268, %r267, %r267, 1;
	xor.b32  	%r269, %r240, %r260;
	xor.b32  	%r270, %r269, %r216;
	xor.b32  	%r271, %r270, %r208;
	shf.l.wrap.b32 	%r272, %r271, %r271, 1;
	xor.b32  	%r273, %r244, %r264;
	xor.b32  	%r274, %r273, %r220;
	xor.b32  	%r275, %r274, %r212;
	shf.l.wrap.b32 	%r276, %r275, %r275, 1;
	xor.b32  	%r277, %r248, %r268;
	xor.b32  	%r278, %r277, %r224;
	xor.b32  	%r279, %r278, %r216;
	shf.l.wrap.b32 	%r280, %r279, %r279, 1;
	xor.b32  	%r281, %r252, %r272;
	xor.b32  	%r282, %r281, %r228;
	xor.b32  	%r283, %r282, %r220;
	shf.l.wrap.b32 	%r284, %r283, %r283, 1;
	xor.b32  	%r285, %r256, %r276;
	xor.b32  	%r286, %r285, %r232;
	xor.b32  	%r287, %r286, %r224;
	shf.l.wrap.b32 	%r288, %r287, %r287, 1;
	xor.b32  	%r289, %r260, %r280;
	xor.b32  	%r290, %r289, %r236;
	xor.b32  	%r291, %r290, %r228;
	shf.l.wrap.b32 	%r292, %r291, %r291, 1;
	xor.b32  	%r293, %r264, %r284;
	xor.b32  	%r294, %r293, %r240;
	xor.b32  	%r295, %r294, %r232;
	shf.l.wrap.b32 	%r296, %r295, %r295, 1;
	xor.b32  	%r297, %r268, %r288;
	xor.b32  	%r298, %r297, %r244;
	xor.b32  	%r299, %r298, %r236;
	shf.l.wrap.b32 	%r300, %r299, %r299, 1;
	xor.b32  	%r301, %r272, %r292;
	xor.b32  	%r302, %r301, %r248;
	xor.b32  	%r303, %r302, %r240;
	shf.l.wrap.b32 	%r304, %r303, %r303, 1;
	xor.b32  	%r305, %r276, %r296;
	xor.b32  	%r306, %r305, %r252;
	xor.b32  	%r307, %r306, %r244;
	shf.l.wrap.b32 	%r308, %r307, %r307, 1;
	xor.b32  	%r309, %r280, %r300;
	xor.b32  	%r310, %r309, %r256;
	xor.b32  	%r311, %r310, %r248;
	shf.l.wrap.b32 	%r312, %r311, %r311, 1;
	xor.b32  	%r313, %r284, %r304;
	xor.b32  	%r314, %r313, %r260;
	xor.b32  	%r315, %r314, %r252;
	shf.l.wrap.b32 	%r316, %r315, %r315, 1;
	xor.b32  	%r317, %r288, %r308;
	xor.b32  	%r318, %r317, %r264;
	xor.b32  	%r319, %r318, %r256;
	shf.l.wrap.b32 	%r320, %r319, %r319, 1;
	xor.b32  	%r321, %r292, %r312;
	xor.b32  	%r322, %r321, %r268;
	xor.b32  	%r323, %r322, %r260;
	shf.l.wrap.b32 	%r324, %r323, %r323, 1;
	xor.b32  	%r325, %r296, %r316;
	xor.b32  	%r326, %r325, %r272;
	xor.b32  	%r327, %r326, %r264;
	shf.l.wrap.b32 	%r328, %r327, %r327, 1;
	xor.b32  	%r329, %r300, %r320;
	xor.b32  	%r330, %r329, %r276;
	xor.b32  	%r331, %r330, %r268;
	shf.l.wrap.b32 	%r332, %r331, %r331, 1;
	xor.b32  	%r333, %r304, %r324;
	xor.b32  	%r334, %r333, %r280;
	xor.b32  	%r335, %r334, %r272;
	shf.l.wrap.b32 	%r336, %r335, %r335, 1;
	xor.b32  	%r337, %r308, %r328;
	xor.b32  	%r338, %r337, %r284;
	xor.b32  	%r339, %r338, %r276;
	shf.l.wrap.b32 	%r340, %r339, %r339, 1;
	xor.b32  	%r341, %r312, %r332;
	xor.b32  	%r342, %r341, %r288;
	xor.b32  	%r343, %r342, %r280;
	shf.l.wrap.b32 	%r344, %r343, %r343, 1;
	xor.b32  	%r345, %r316, %r336;
	xor.b32  	%r346, %r345, %r292;
	xor.b32  	%r347, %r346, %r284;
	shf.l.wrap.b32 	%r348, %r347, %r347, 1;
	xor.b32  	%r349, %r320, %r340;
	xor.b32  	%r350, %r349, %r296;
	xor.b32  	%r351, %r350, %r288;
	shf.l.wrap.b32 	%r352, %r351, %r351, 1;
	xor.b32  	%r353, %r324, %r344;
	xor.b32  	%r354, %r353, %r300;
	xor.b32  	%r355, %r354, %r292;
	shf.l.wrap.b32 	%r356, %r355, %r355, 1;
	xor.b32  	%r357, %r328, %r348;
	xor.b32  	%r358, %r357, %r304;
	xor.b32  	%r359, %r358, %r296;
	shf.l.wrap.b32 	%r360, %r359, %r359, 1;
	xor.b32  	%r361, %r332, %r352;
	xor.b32  	%r362, %r361, %r308;
	xor.b32  	%r363, %r362, %r300;
	shf.l.wrap.b32 	%r364, %r363, %r363, 1;
	xor.b32  	%r365, %r336, %r356;
	xor.b32  	%r366, %r365, %r312;
	xor.b32  	%r367, %r366, %r304;
	shf.l.wrap.b32 	%r368, %r367, %r367, 1;
	xor.b32  	%r369, %r340, %r360;
	xor.b32  	%r370, %r369, %r316;
	xor.b32  	%r371, %r370, %r308;
	shf.l.wrap.b32 	%r372, %r371, %r371, 1;
	xor.b32  	%r373, %r344, %r364;
	xor.b32  	%r374, %r373, %r320;
	xor.b32  	%r375, %r374, %r312;
	shf.l.wrap.b32 	%r376, %r375, %r375, 1;
	xor.b32  	%r377, %r348, %r368;
	xor.b32  	%r378, %r377, %r324;
	xor.b32  	%r379, %r378, %r316;
	shf.l.wrap.b32 	%r380, %r379, %r379, 1;
	xor.b32  	%r381, %r352, %r372;
	xor.b32  	%r382, %r381, %r328;
	xor.b32  	%r383, %r382, %r320;
	shf.l.wrap.b32 	%r384, %r383, %r383, 1;
	xor.b32  	%r385, %r356, %r376;
	xor.b32  	%r386, %r385, %r332;
	xor.b32  	%r387, %r386, %r324;
	shf.l.wrap.b32 	%r388, %r387, %r387, 1;
	xor.b32  	%r389, %r360, %r380;
	xor.b32  	%r390, %r389, %r336;
	xor.b32  	%r391, %r390, %r328;
	shf.l.wrap.b32 	%r392, %r391, %r391, 1;
	xor.b32  	%r393, %r364, %r384;
	xor.b32  	%r394, %r393, %r340;
	xor.b32  	%r395, %r394, %r332;
	shf.l.wrap.b32 	%r396, %r395, %r395, 1;
	xor.b32  	%r397, %r368, %r388;
	xor.b32  	%r398, %r397, %r344;
	xor.b32  	%r399, %r398, %r336;
	shf.l.wrap.b32 	%r400, %r399, %r399, 1;
	xor.b32  	%r401, %r372, %r392;
	xor.b32  	%r402, %r401, %r348;
	xor.b32  	%r403, %r402, %r340;
	shf.l.wrap.b32 	%r404, %r403, %r403, 1;
	add.s32 	%r405, %r13, -1615554381;
	shf.l.wrap.b32 	%r406, %r405, %r405, 5;
	add.s32 	%r407, %r406, %r22;
	add.s32 	%r408, %r407, 1722862861;
	not.b32 	%r409, %r408;
	and.b32  	%r410, %r405, 1506887872;
	sub.s32 	%r411, 1615554380, %r13;
	and.b32  	%r412, %r411, 2079550178;
	or.b32  	%r413, %r410, %r412;
	shf.l.wrap.b32 	%r414, %r408, %r408, 5;
	add.s32 	%r415, %r414, %r413;
	add.s32 	%r416, %r415, %r31;
	add.s32 	%r417, %r416, -214083945;
	shf.l.wrap.b32 	%r418, %r405, %r405, 30;
	and.b32  	%r419, %r408, %r418;
	and.b32  	%r420, %r409, 1506887872;
	or.b32  	%r421, %r419, %r420;
	shf.l.wrap.b32 	%r422, %r417, %r417, 5;
	add.s32 	%r423, %r422, %r421;
	add.s32 	%r424, %r423, %r40;
	add.s32 	%r425, %r424, -696916869;
	shf.l.wrap.b32 	%r426, %r408, %r408, 30;
	and.b32  	%r427, %r417, %r426;
	not.b32 	%r428, %r417;
	and.b32  	%r429, %r418, %r428;
	or.b32  	%r430, %r427, %r429;
	shf.l.wrap.b32 	%r431, %r425, %r425, 5;
	add.s32 	%r432, %r431, %r430;
	add.s32 	%r433, %r432, %r49;
	add.s32 	%r434, %r433, -1269579175;
	shf.l.wrap.b32 	%r435, %r417, %r417, 30;
	and.b32  	%r436, %r425, %r435;
	not.b32 	%r437, %r425;
	and.b32  	%r438, %r426, %r437;
	or.b32  	%r439, %r436, %r438;
	shf.l.wrap.b32 	%r440, %r434, %r434, 5;
	add.s32 	%r441, %r440, %r418;
	add.s32 	%r442, %r441, %r439;
	add.s32 	%r443, %r442, %r58;
	add.s32 	%r444, %r443, 1518500249;
	shf.l.wrap.b32 	%r445, %r425, %r425, 30;
	and.b32  	%r446, %r434, %r445;
	not.b32 	%r447, %r434;
	and.b32  	%r448, %r435, %r447;
	or.b32  	%r449, %r446, %r448;
	shf.l.wrap.b32 	%r450, %r444, %r444, 5;
	add.s32 	%r451, %r450, %r426;
	add.s32 	%r452, %r451, %r449;
	add.s32 	%r453, %r452, %r67;
	add.s32 	%r454, %r453, 1518500249;
	shf.l.wrap.b32 	%r455, %r434, %r434, 30;
	and.b32  	%r456, %r444, %r455;
	not.b32 	%r457, %r444;
	and.b32  	%r458, %r445, %r457;
	or.b32  	%r459, %r456, %r458;
	shf.l.wrap.b32 	%r460, %r454, %r454, 5;
	add.s32 	%r461, %r460, %r435;
	add.s32 	%r462, %r461, %r459;
	add.s32 	%r463, %r462, %r76;
	add.s32 	%r464, %r463, 1518500249;
	shf.l.wrap.b32 	%r465, %r444, %r444, 30;
	and.b32  	%r466, %r454, %r465;
	not.b32 	%r467, %r454;
	and.b32  	%r468, %r455, %r467;
	or.b32  	%r469, %r466, %r468;
	shf.l.wrap.b32 	%r470, %r464, %r464, 5;
	add.s32 	%r471, %r470, %r445;
	add.s32 	%r472, %r471, %r469;
	add.s32 	%r473, %r472, %r85;
	add.s32 	%r474, %r473, 1518500249;
	shf.l.wrap.b32 	%r475, %r454, %r454, 30;
	and.b32  	%r476, %r464, %r475;
	not.b32 	%r477, %r464;
	and.b32  	%r478, %r465, %r477;
	or.b32  	%r479, %r476, %r478;
	shf.l.wrap.b32 	%r480, %r474, %r474, 5;
	add.s32 	%r481, %r480, %r455;
	add.s32 	%r482, %r481, %r479;
	add.s32 	%r483, %r482, %r94;
	add.s32 	%r484, %r483, 1518500249;
	shf.l.wrap.b32 	%r485, %r464, %r464, 30;
	and.b32  	%r486, %r474, %r485;
	not.b32 	%r487, %r474;
	and.b32  	%r488, %r475, %r487;
	or.b32  	%r489, %r486, %r488;
	shf.l.wrap.b32 	%r490, %r484, %r484, 5;
	add.s32 	%r491, %r490, %r465;
	add.s32 	%r492, %r491, %r489;
	add.s32 	%r493, %r492, %r103;
	add.s32 	%r494, %r493, 1518500249;
	shf.l.wrap.b32 	%r495, %r474, %r474, 30;
	and.b32  	%r496, %r484, %r495;
	not.b32 	%r497, %r484;
	and.b32  	%r498, %r485, %r497;
	or.b32  	%r499, %r496, %r498;
	shf.l.wrap.b32 	%r500, %r494, %r494, 5;
	add.s32 	%r501, %r500, %r475;
	add.s32 	%r502, %r501, %r499;
	add.s32 	%r503, %r502, %r112;
	add.s32 	%r504, %r503, 1518500249;
	shf.l.wrap.b32 	%r505, %r484, %r484, 30;
	and.b32  	%r506, %r494, %r505;
	not.b32 	%r507, %r494;
	and.b32  	%r508, %r495, %r507;
	or.b32  	%r509, %r506, %r508;
	shf.l.wrap.b32 	%r510, %r504, %r504, 5;
	add.s32 	%r511, %r510, %r485;
	add.s32 	%r512, %r511, %r509;
	add.s32 	%r513, %r512, %r121;
	add.s32 	%r514, %r513, 1518500249;
	shf.l.wrap.b32 	%r515, %r494, %r494, 30;
	and.b32  	%r516, %r504, %r515;
	not.b32 	%r517, %r504;
	and.b32  	%r518, %r505, %r517;
	or.b32  	%r519, %r516, %r518;
	shf.l.wrap.b32 	%r520, %r514, %r514, 5;
	add.s32 	%r521, %r520, %r495;
	add.s32 	%r522, %r521, %r519;
	add.s32 	%r523, %r522, %r130;
	add.s32 	%r524, %r523, 1518500249;
	shf.l.wrap.b32 	%r525, %r504, %r504, 30;
	and.b32  	%r526, %r514, %r525;
	not.b32 	%r527, %r514;
	and.b32  	%r528, %r515, %r527;
	or.b32  	%r529, %r526, %r528;
	shf.l.wrap.b32 	%r530, %r524, %r524, 5;
	add.s32 	%r531, %r530, %r505;
	add.s32 	%r532, %r531, %r529;
	add.s32 	%r533, %r532, %r139;
	add.s32 	%r534, %r533, 1518500249;
	shf.l.wrap.b32 	%r535, %r514, %r514, 30;
	and.b32  	%r536, %r524, %r535;
	not.b32 	%r537, %r524;
	and.b32  	%r538, %r525, %r537;
	or.b32  	%r539, %r536, %r538;
	shf.l.wrap.b32 	%r540, %r534, %r534, 5;
	add.s32 	%r541, %r540, %r515;
	add.s32 	%r542, %r541, %r539;
	add.s32 	%r543, %r542, %r148;
	add.s32 	%r544, %r543, 1518500249;
	shf.l.wrap.b32 	%r545, %r524, %r524, 30;
	and.b32  	%r546, %r534, %r545;
	not.b32 	%r547, %r534;
	and.b32  	%r548, %r535, %r547;
	or.b32  	%r549, %r546, %r548;
	shf.l.wrap.b32 	%r550, %r544, %r544, 5;
	add.s32 	%r551, %r550, %r525;
	add.s32 	%r552, %r551, %r549;
	add.s32 	%r553, %r552, %r152;
	add.s32 	%r554, %r553, 1518500249;
	shf.l.wrap.b32 	%r555, %r534, %r534, 30;
	and.b32  	%r556, %r544, %r555;
	not.b32 	%r557, %r544;
	and.b32  	%r558, %r545, %r557;
	or.b32  	%r559, %r556, %r558;
	shf.l.wrap.b32 	%r560, %r554, %r554, 5;
	add.s32 	%r561, %r560, %r535;
	add.s32 	%r562, %r561, %r559;
	add.s32 	%r563, %r562, %r156;
	add.s32 	%r564, %r563, 1518500249;
	shf.l.wrap.b32 	%r565, %r544, %r544, 30;
	and.b32  	%r566, %r554, %r565;
	not.b32 	%r567, %r554;
	and.b32  	%r568, %r555, %r567;
	or.b32  	%r569, %r566, %r568;
	shf.l.wrap.b32 	%r570, %r564, %r564, 5;
	add.s32 	%r571, %r570, %r545;
	add.s32 	%r572, %r571, %r569;
	add.s32 	%r573, %r572, %r160;
	add.s32 	%r574, %r573, 1518500249;
	shf.l.wrap.b32 	%r575, %r554, %r554, 30;
	and.b32  	%r576, %r564, %r575;
	not.b32 	%r577, %r564;
	and.b32  	%r578, %r565, %r577;
	or.b32  	%r579, %r576, %r578;
	shf.l.wrap.b32 	%r580, %r574, %r574, 5;
	add.s32 	%r581, %r580, %r555;
	add.s32 	%r582, %r581, %r579;
	add.s32 	%r583, %r582, %r164;
	add.s32 	%r584, %r583, 1518500249;
	shf.l.wrap.b32 	%r585, %r564, %r564, 30;
	xor.b32  	%r586, %r585, %r575;
	xor.b32  	%r587, %r586, %r574;
	shf.l.wrap.b32 	%r588, %r584, %r584, 5;
	add.s32 	%r589, %r588, %r565;
	add.s32 	%r590, %r589, %r587;
	add.s32 	%r591, %r590, %r168;
	add.s32 	%r592, %r591, 1859775393;
	shf.l.wrap.b32 	%r593, %r574, %r574, 30;
	xor.b32  	%r594, %r593, %r585;
	xor.b32  	%r595, %r594, %r584;
	shf.l.wrap.b32 	%r596, %r592, %r592, 5;
	add.s32 	%r597, %r596, %r575;
	add.s32 	%r598, %r597, %r595;
	add.s32 	%r599, %r598, %r172;
	add.s32 	%r600, %r599, 1859775393;
	shf.l.wrap.b32 	%r601, %r584, %r584, 30;
	xor.b32  	%r602, %r601, %r593;
	xor.b32  	%r603, %r602, %r592;
	shf.l.wrap.b32 	%r604, %r600, %r600, 5;
	add.s32 	%r605, %r604, %r585;
	add.s32 	%r606, %r605, %r603;
	add.s32 	%r607, %r606, %r176;
	add.s32 	%r608, %r607, 1859775393;
	shf.l.wrap.b32 	%r609, %r592, %r592, 30;
	xor.b32  	%r610, %r609, %r601;
	xor.b32  	%r611, %r610, %r600;
	shf.l.wrap.b32 	%r612, %r608, %r608, 5;
	add.s32 	%r613, %r612, %r593;
	add.s32 	%r614, %r613, %r611;
	add.s32 	%r615, %r614, %r180;
	add.s32 	%r616, %r615, 1859775393;
	shf.l.wrap.b32 	%r617, %r600, %r600, 30;
	xor.b32  	%r618, %r617, %r609;
	xor.b32  	%r619, %r618, %r608;
	shf.l.wrap.b32 	%r620, %r616, %r616, 5;
	add.s32 	%r621, %r620, %r601;
	add.s32 	%r622, %r621, %r619;
	add.s32 	%r623, %r622, %r184;
	add.s32 	%r624, %r623, 1859775393;
	shf.l.wrap.b32 	%r625, %r608, %r608, 30;
	xor.b32  	%r626, %r625, %r617;
	xor.b32  	%r627, %r626, %r616;
	shf.l.wrap.b32 	%r628, %r624, %r624, 5;
	add.s32 	%r629, %r628, %r609;
	add.s32 	%r630, %r629, %r627;
	add.s32 	%r631, %r630, %r188;
	add.s32 	%r632, %r631, 1859775393;
	shf.l.wrap.b32 	%r633, %r616, %r616, 30;
	xor.b32  	%r634, %r633, %r625;
	xor.b32  	%r635, %r634, %r624;
	shf.l.wrap.b32 	%r636, %r632, %r632, 5;
	add.s32 	%r637, %r636, %r617;
	add.s32 	%r638, %r637, %r635;
	add.s32 	%r639, %r638, %r192;
	add.s32 	%r640, %r639, 1859775393;
	shf.l.wrap.b32 	%r641, %r624, %r624, 30;
	xor.b32  	%r642, %r641, %r633;
	xor.b32  	%r643, %r642, %r632;
	shf.l.wrap.b32 	%r644, %r640, %r640, 5;
	add.s32 	%r645, %r644, %r625;
	add.s32 	%r646, %r645, %r643;
	add.s32 	%r647, %r646, %r196;
	add.s32 	%r648, %r647, 1859775393;
	shf.l.wrap.b32 	%r649, %r632, %r632, 30;
	xor.b32  	%r650, %r649, %r641;
	xor.b32  	%r651, %r650, %r640;
	shf.l.wrap.b32 	%r652, %r648, %r648, 5;
	add.s32 	%r653, %r652, %r633;
	add.s32 	%r654, %r653, %r651;
	add.s32 	%r655, %r654, %r200;
	add.s32 	%r656, %r655, 1859775393;
	shf.l.wrap.b32 	%r657, %r640, %r640, 30;
	xor.b32  	%r658, %r657, %r649;
	xor.b32  	%r659, %r658, %r648;
	shf.l.wrap.b32 	%r660, %r656, %r656, 5;
	add.s32 	%r661, %r660, %r641;
	add.s32 	%r662, %r661, %r659;
	add.s32 	%r663, %r662, %r204;
	add.s32 	%r664, %r663, 1859775393;
	shf.l.wrap.b32 	%r665, %r648, %r648, 30;
	xor.b32  	%r666, %r665, %r657;
	xor.b32  	%r667, %r666, %r656;
	shf.l.wrap.b32 	%r668, %r664, %r664, 5;
	add.s32 	%r669, %r668, %r649;
	add.s32 	%r670, %r669, %r667;
	add.s32 	%r671, %r670, %r208;
	add.s32 	%r672, %r671, 1859775393;
	shf.l.wrap.b32 	%r673, %r656, %r656, 30;
	xor.b32  	%r674, %r673, %r665;
	xor.b32  	%r675, %r674, %r664;
	shf.l.wrap.b32 	%r676, %r672, %r672, 5;
	add.s32 	%r677, %r676, %r657;
	add.s32 	%r678, %r677, %r675;
	add.s32 	%r679, %r678, %r212;
	add.s32 	%r680, %r679, 1859775393;
	shf.l.wrap.b32 	%r681, %r664, %r664, 30;
	xor.b32  	%r682, %r681, %r673;
	xor.b32  	%r683, %r682, %r672;
	shf.l.wrap.b32 	%r684, %r680, %r680, 5;
	add.s32 	%r685, %r684, %r665;
	add.s32 	%r686, %r685, %r683;
	add.s32 	%r687, %r686, %r216;
	add.s32 	%r688, %r687, 1859775393;
	shf.l.wrap.b32 	%r689, %r672, %r672, 30;
	xor.b32  	%r690, %r689, %r681;
	xor.b32  	%r691, %r690, %r680;
	shf.l.wrap.b32 	%r692, %r688, %r688, 5;
	add.s32 	%r693, %r692, %r673;
	add.s32 	%r694, %r693, %r691;
	add.s32 	%r695, %r694, %r220;
	add.s32 	%r696, %r695, 1859775393;
	shf.l.wrap.b32 	%r697, %r680, %r680, 30;
	xor.b32  	%r698, %r697, %r689;
	xor.b32  	%r699, %r698, %r688;
	shf.l.wrap.b32 	%r700, %r696, %r696, 5;
	add.s32 	%r701, %r700, %r681;
	add.s32 	%r702, %r701, %r699;
	add.s32 	%r703, %r702, %r224;
	add.s32 	%r704, %r703, 1859775393;
	shf.l.wrap.b32 	%r705, %r688, %r688, 30;
	xor.b32  	%r706, %r705, %r697;
	xor.b32  	%r707, %r706, %r696;
	shf.l.wrap.b32 	%r708, %r704, %r704, 5;
	add.s32 	%r709, %r708, %r689;
	add.s32 	%r710, %r709, %r707;
	add.s32 	%r711, %r710, %r228;
	add.s32 	%r712, %r711, 1859775393;
	shf.l.wrap.b32 	%r713, %r696, %r696, 30;
	xor.b32  	%r714, %r713, %r705;
	xor.b32  	%r715, %r714, %r704;
	shf.l.wrap.b32 	%r716, %r712, %r712, 5;
	add.s32 	%r717, %r716, %r697;
	add.s32 	%r718, %r717, %r715;
	add.s32 	%r719, %r718, %r232;
	add.s32 	%r720, %r719, 1859775393;
	shf.l.wrap.b32 	%r721, %r704, %r704, 30;
	xor.b32  	%r722, %r721, %r713;
	xor.b32  	%r723, %r722, %r712;
	shf.l.wrap.b32 	%r724, %r720, %r720, 5;
	add.s32 	%r725, %r724, %r705;
	add.s32 	%r726, %r725, %r723;
	add.s32 	%r727, %r726, %r236;
	add.s32 	%r728, %r727, 1859775393;
	shf.l.wrap.b32 	%r729, %r712, %r712, 30;
	xor.b32  	%r730, %r729, %r721;
	xor.b32  	%r731, %r730, %r720;
	shf.l.wrap.b32 	%r732, %r728, %r728, 5;
	add.s32 	%r733, %r732, %r713;
	add.s32 	%r734, %r733, %r731;
	add.s32 	%r735, %r734, %r240;
	add.s32 	%r736, %r735, 1859775393;
	shf.l.wrap.b32 	%r737, %r720, %r720, 30;
	xor.b32  	%r738, %r737, %r729;
	xor.b32  	%r739, %r738, %r728;
	shf.l.wrap.b32 	%r740, %r736, %r736, 5;
	add.s32 	%r741, %r740, %r721;
	add.s32 	%r742, %r741, %r739;
	add.s32 	%r743, %r742, %r244;
	add.s32 	%r744, %r743, 1859775393;
	shf.l.wrap.b32 	%r745, %r728, %r728, 30;
	or.b32  	%r746, %r745, %r737;
	and.b32  	%r747, %r736, %r746;
	and.b32  	%r748, %r745, %r737;
	or.b32  	%r749, %r747, %r748;
	shf.l.wrap.b32 	%r750, %r744, %r744, 5;
	add.s32 	%r751, %r750, %r729;
	add.s32 	%r752, %r751, %r749;
	add.s32 	%r753, %r752, %r248;
	add.s32 	%r754, %r753, -1894007588;
	shf.l.wrap.b32 	%r755, %r736, %r736, 30;
	or.b32  	%r756, %r755, %r745;
	and.b32  	%r757, %r744, %r756;
	and.b32  	%r758, %r755, %r745;
	or.b32  	%r759, %r757, %r758;
	shf.l.wrap.b32 	%r760, %r754, %r754, 5;
	add.s32 	%r761, %r760, %r737;
	add.s32 	%r762, %r761, %r759;
	add.s32 	%r763, %r762, %r252;
	add.s32 	%r764, %r763, -1894007588;
	shf.l.wrap.b32 	%r765, %r744, %r744, 30;
	or.b32  	%r766, %r765, %r755;
	and.b32  	%r767, %r754, %r766;
	and.b32  	%r768, %r765, %r755;
	or.b32  	%r769, %r767, %r768;
	shf.l.wrap.b32 	%r770, %r764, %r764, 5;
	add.s32 	%r771, %r770, %r745;
	add.s32 	%r772, %r771, %r769;
	add.s32 	%r773, %r772, %r256;
	add.s32 	%r774, %r773, -1894007588;
	shf.l.wrap.b32 	%r775, %r754, %r754, 30;
	or.b32  	%r776, %r775, %r765;
	and.b32  	%r777, %r764, %r776;
	and.b32  	%r778, %r775, %r765;
	or.b32  	%r779, %r777, %r778;
	shf.l.wrap.b32 	%r780, %r774, %r774, 5;
	add.s32 	%r781, %r780, %r755;
	add.s32 	%r782, %r781, %r779;
	add.s32 	%r783, %r782, %r260;
	add.s32 	%r784, %r783, -1894007588;
	shf.l.wrap.b32 	%r785, %r764, %r764, 30;
	or.b32  	%r786, %r785, %r775;
	and.b32  	%r787, %r774, %r786;
	and.b32  	%r788, %r785, %r775;
	or.b32  	%r789, %r787, %r788;
	shf.l.wrap.b32 	%r790, %r784, %r784, 5;
	add.s32 	%r791, %r790, %r765;
	add.s32 	%r792, %r791, %r789;
	add.s32 	%r793, %r792, %r264;
	add.s32 	%r794, %r793, -1894007588;
	shf.l.wrap.b32 	%r795, %r774, %r774, 30;
	or.b32  	%r796, %r795, %r785;
	and.b32  	%r797, %r784, %r796;
	and.b32  	%r798, %r795, %r785;
	or.b32  	%r799, %r797, %r798;
	shf.l.wrap.b32 	%r800, %r794, %r794, 5;
	add.s32 	%r801, %r800, %r775;
	add.s32 	%r802, %r801, %r799;
	add.s32 	%r803, %r802, %r268;
	add.s32 	%r804, %r803, -1894007588;
	shf.l.wrap.b32 	%r805, %r784, %r784, 30;
	or.b32  	%r806, %r805, %r795;
	and.b32  	%r807, %r794, %r806;
	and.b32  	%r808, %r805, %r795;
	or.b32  	%r809, %r807, %r808;
	shf.l.wrap.b32 	%r810, %r804, %r804, 5;
	add.s32 	%r811, %r810, %r785;
	add.s32 	%r812, %r811, %r809;
	add.s32 	%r813, %r812, %r272;
	add.s32 	%r814, %r813, -1894007588;
	shf.l.wrap.b32 	%r815, %r794, %r794, 30;
	or.b32  	%r816, %r815, %r805;
	and.b32  	%r817, %r804, %r816;
	and.b32  	%r818, %r815, %r805;
	or.b32  	%r819, %r817, %r818;
	shf.l.wrap.b32 	%r820, %r814, %r814, 5;
	add.s32 	%r821, %r820, %r795;
	add.s32 	%r822, %r821, %r819;
	add.s32 	%r823, %r822, %r276;
	add.s32 	%r824, %r823, -1894007588;
	shf.l.wrap.b32 	%r825, %r804, %r804, 30;
	or.b32  	%r826, %r825, %r815;
	and.b32  	%r827, %r814, %r826;
	and.b32  	%r828, %r825, %r815;
	or.b32  	%r829, %r827, %r828;
	shf.l.wrap.b32 	%r830, %r824, %r824, 5;
	add.s32 	%r831, %r830, %r805;
	add.s32 	%r832, %r831, %r829;
	add.s32 	%r833, %r832, %r280;
	add.s32 	%r834, %r833, -1894007588;
	shf.l.wrap.b32 	%r835, %r814, %r814, 30;
	or.b32  	%r836, %r835, %r825;
	and.b32  	%r837, %r824, %r836;
	and.b32  	%r838, %r835, %r825;
	or.b32  	%r839, %r837, %r838;
	shf.l.wrap.b32 	%r840, %r834, %r834, 5;
	add.s32 	%r841, %r840, %r815;
	add.s32 	%r842, %r841, %r839;
	add.s32 	%r843, %r842, %r284;
	add.s32 	%r844, %r843, -1894007588;
	shf.l.wrap.b32 	%r845, %r824, %r824, 30;
	or.b32  	%r846, %r845, %r835;
	and.b32  	%r847, %r834, %r846;
	and.b32  	%r848, %r845, %r835;
	or.b32  	%r849, %r847, %r848;
	shf.l.wrap.b32 	%r850, %r844, %r844, 5;
	add.s32 	%r851, %r850, %r825;
	add.s32 	%r852, %r851, %r849;
	add.s32 	%r853, %r852, %r288;
	add.s32 	%r854, %r853, -1894007588;
	shf.l.wrap.b32 	%r855, %r834, %r834, 30;
	or.b32  	%r856, %r855, %r845;
	and.b32  	%r857, %r844, %r856;
	and.b32  	%r858, %r855, %r845;
	or.b32  	%r859, %r857, %r858;
	shf.l.wrap.b32 	%r860, %r854, %r854, 5;
	add.s32 	%r861, %r860, %r835;
	add.s32 	%r862, %r861, %r859;
	add.s32 	%r863, %r862, %r292;
	add.s32 	%r864, %r863, -1894007588;
	shf.l.wrap.b32 	%r865, %r844, %r844, 30;
	or.b32  	%r866, %r865, %r855;
	and.b32  	%r867, %r854, %r866;
	and.b32  	%r868, %r865, %r855;
	or.b32  	%r869, %r867, %r868;
	shf.l.wrap.b32 	%r870, %r864, %r864, 5;
	add.s32 	%r871, %r870, %r845;
	add.s32 	%r872, %r871, %r869;
	add.s32 	%r873, %r872, %r296;
	add.s32 	%r874, %r873, -1894007588;
	shf.l.wrap.b32 	%r875, %r854, %r854, 30;
	or.b32  	%r876, %r875, %r865;
	and.b32  	%r877, %r864, %r876;
	and.b32  	%r878, %r875, %r865;
	or.b32  	%r879, %r877, %r878;
	shf.l.wrap.b32 	%r880, %r874, %r874, 5;
	add.s32 	%r881, %r880, %r855;
	add.s32 	%r882, %r881, %r879;
	add.s32 	%r883, %r882, %r300;
	add.s32 	%r884, %r883, -1894007588;
	shf.l.wrap.b32 	%r885, %r864, %r864, 30;
	or.b32  	%r886, %r885, %r875;
	and.b32  	%r887, %r874, %r886;
	and.b32  	%r888, %r885, %r875;
	or.b32  	%r889, %r887, %r888;
	shf.l.wrap.b32 	%r890, %r884, %r884, 5;
	add.s32 	%r891, %r890, %r865;
	add.s32 	%r892, %r891, %r889;
	add.s32 	%r893, %r892, %r304;
	add.s32 	%r894, %r893, -1894007588;
	shf.l.wrap.b32 	%r895, %r874, %r874, 30;
	or.b32  	%r896, %r895, %r885;
	and.b32  	%r897, %r884, %r896;
	and.b32  	%r898, %r895, %r885;
	or.b32  	%r899, %r897, %r898;
	shf.l.wrap.b32 	%r900, %r894, %r894, 5;
	add.s32 	%r901, %r900, %r875;
	add.s32 	%r902, %r901, %r899;
	add.s32 	%r903, %r902, %r308;
	add.s32 	%r904, %r903, -1894007588;
	shf.l.wrap.b32 	%r905, %r884, %r884, 30;
	or.b32  	%r906, %r905, %r895;
	and.b32  	%r907, %r894, %r906;
	and.b32  	%r908, %r905, %r895;
	or.b32  	%r909, %r907, %r908;
	shf.l.wrap.b32 	%r910, %r904, %r904, 5;
	add.s32 	%r911, %r910, %r885;
	add.s32 	%r912, %r911, %r909;
	add.s32 	%r913, %r912, %r312;
	add.s32 	%r914, %r913, -1894007588;
	shf.l.wrap.b32 	%r915, %r894, %r894, 30;
	or.b32  	%r916, %r915, %r905;
	and.b32  	%r917, %r904, %r916;
	and.b32  	%r918, %r915, %r905;
	or.b32  	%r919, %r917, %r918;
	shf.l.wrap.b32 	%r920, %r914, %r914, 5;
	add.s32 	%r921, %r920, %r895;
	add.s32 	%r922, %r921, %r919;
	add.s32 	%r923, %r922, %r316;
	add.s32 	%r924, %r923, -1894007588;
	shf.l.wrap.b32 	%r925, %r904, %r904, 30;
	or.b32  	%r926, %r925, %r915;
	and.b32  	%r927, %r914, %r926;
	and.b32  	%r928, %r925, %r915;
	or.b32  	%r929, %r927, %r928;
	shf.l.wrap.b32 	%r930, %r924, %r924, 5;
	add.s32 	%r931, %r930, %r905;
	add.s32 	%r932, %r931, %r929;
	add.s32 	%r933, %r932, %r320;
	add.s32 	%r934, %r933, -1894007588;
	shf.l.wrap.b32 	%r935, %r914, %r914, 30;
	or.b32  	%r936, %r935, %r925;
	and.b32  	%r937, %r924, %r936;
	and.b32  	%r938, %r935, %r925;
	or.b32  	%r939, %r937, %r938;
	shf.l.wrap.b32 	%r940, %r934, %r934, 5;
	add.s32 	%r941, %r940, %r915;
	add.s32 	%r942, %r941, %r939;
	add.s32 	%r943, %r942, %r324;
	add.s32 	%r944, %r943, -1894007588;
	shf.l.wrap.b32 	%r945, %r924, %r924, 30;
	xor.b32  	%r946, %r945, %r935;
	xor.b32  	%r947, %r946, %r934;
	shf.l.wrap.b32 	%r948, %r944, %r944, 5;
	add.s32 	%r949, %r948, %r925;
	add.s32 	%r950, %r949, %r947;
	add.s32 	%r951, %r950, %r328;
	add.s32 	%r952, %r951, -899497514;
	shf.l.wrap.b32 	%r953, %r934, %r934, 30;
	xor.b32  	%r954, %r953, %r945;
	xor.b32  	%r955, %r954, %r944;
	shf.l.wrap.b32 	%r956, %r952, %r952, 5;
	add.s32 	%r957, %r956, %r935;
	add.s32 	%r958, %r957, %r955;
	add.s32 	%r959, %r958, %r332;
	add.s32 	%r960, %r959, -899497514;
	shf.l.wrap.b32 	%r961, %r944, %r944, 30;
	xor.b32  	%r962, %r961, %r953;
	xor.b32  	%r963, %r962, %r952;
	shf.l.wrap.b32 	%r964, %r960, %r960, 5;
	add.s32 	%r965, %r964, %r945;
	add.s32 	%r966, %r965, %r963;
	add.s32 	%r967, %r966, %r336;
	add.s32 	%r968, %r967, -899497514;
	shf.l.wrap.b32 	%r969, %r952, %r952, 30;
	xor.b32  	%r970, %r969, %r961;
	xor.b32  	%r971, %r970, %r960;
	shf.l.wrap.b32 	%r972, %r968, %r968, 5;
	add.s32 	%r973, %r972, %r953;
	add.s32 	%r974, %r973, %r971;
	add.s32 	%r975, %r974, %r340;
	add.s32 	%r976, %r975, -899497514;
	shf.l.wrap.b32 	%r977, %r960, %r960, 30;
	xor.b32  	%r978, %r977, %r969;
	xor.b32  	%r979, %r978, %r968;
	shf.l.wrap.b32 	%r980, %r976, %r976, 5;
	add.s32 	%r981, %r980, %r961;
	add.s32 	%r982, %r981, %r979;
	add.s32 	%r983, %r982, %r344;
	add.s32 	%r984, %r983, -899497514;
	shf.l.wrap.b32 	%r985, %r968, %r968, 30;
	xor.b32  	%r986, %r985, %r977;
	xor.b32  	%r987, %r986, %r976;
	shf.l.wrap.b32 	%r988, %r984, %r984, 5;
	add.s32 	%r989, %r988, %r969;
	add.s32 	%r990, %r989, %r987;
	add.s32 	%r991, %r990, %r348;
	add.s32 	%r992, %r991, -899497514;
	shf.l.wrap.b32 	%r993, %r976, %r976, 30;
	xor.b32  	%r994, %r993, %r985;
	xor.b32  	%r995, %r994, %r984;
	shf.l.wrap.b32 	%r996, %r992, %r992, 5;
	add.s32 	%r997, %r996, %r977;
	add.s32 	%r998, %r997, %r995;
	add.s32 	%r999, %r998, %r352;
	add.s32 	%r1000, %r999, -899497514;
	shf.l.wrap.b32 	%r1001, %r984, %r984, 30;
	xor.b32  	%r1002, %r1001, %r993;
	xor.b32  	%r1003, %r1002, %r992;
	shf.l.wrap.b32 	%r1004, %r1000, %r1000, 5;
	add.s32 	%r1005, %r1004, %r985;
	add.s32 	%r1006, %r1005, %r1003;
	add.s32 	%r1007, %r1006, %r356;
	add.s32 	%r1008, %r1007, -899497514;
	shf.l.wrap.b32 	%r1009, %r992, %r992, 30;
	xor.b32  	%r1010, %r1009, %r1001;
	xor.b32  	%r1011, %r1010, %r1000;
	shf.l.wrap.b32 	%r1012, %r1008, %r1008, 5;
	add.s32 	%r1013, %r1012, %r993;
	add.s32 	%r1014, %r1013, %r1011;
	add.s32 	%r1015, %r1014, %r360;
	add.s32 	%r1016, %r1015, -899497514;
	shf.l.wrap.b32 	%r1017, %r1000, %r1000, 30;
	xor.b32  	%r1018, %r1017, %r1009;
	xor.b32  	%r1019, %r1018, %r1008;
	shf.l.wrap.b32 	%r1020, %r1016, %r1016, 5;
	add.s32 	%r1021, %r1020, %r1001;
	add.s32 	%r1022, %r1021, %r1019;
	add.s32 	%r1023, %r1022, %r364;
	add.s32 	%r1024, %r1023, -899497514;
	shf.l.wrap.b32 	%r1025, %r1008, %r1008, 30;
	xor.b32  	%r1026, %r1025, %r1017;
	xor.b32  	%r1027, %r1026, %r1016;
	shf.l.wrap.b32 	%r1028, %r1024, %r1024, 5;
	add.s32 	%r1029, %r1028, %r1009;
	add.s32 	%r1030, %r1029, %r1027;
	add.s32 	%r1031, %r1030, %r368;
	add.s32 	%r1032, %r1031, -899497514;
	shf.l.wrap.b32 	%r1033, %r1016, %r1016, 30;
	xor.b32  	%r1034, %r1033, %r1025;
	xor.b32  	%r1035, %r1034, %r1024;
	shf.l.wrap.b32 	%r1036, %r1032, %r1032, 5;
	add.s32 	%r1037, %r1036, %r1017;
	add.s32 	%r1038, %r1037, %r1035;
	add.s32 	%r1039, %r1038, %r372;
	add.s32 	%r1040, %r1039, -899497514;
	shf.l.wrap.b32 	%r1041, %r1024, %r1024, 30;
	xor.b32  	%r1042, %r1041, %r1033;
	xor.b32  	%r1043, %r1042, %r1032;
	shf.l.wrap.b32 	%r1044, %r1040, %r1040, 5;
	add.s32 	%r1045, %r1044, %r1025;
	add.s32 	%r1046, %r1045, %r1043;
	add.s32 	%r1047, %r1046, %r376;
	add.s32 	%r1048, %r1047, -899497514;
	shf.l.wrap.b32 	%r1049, %r1032, %r1032, 30;
	xor.b32  	%r1050, %r1049, %r1041;
	xor.b32  	%r1051, %r1050, %r1040;
	shf.l.wrap.b32 	%r1052, %r1048, %r1048, 5;
	add.s32 	%r1053, %r1052, %r1033;
	add.s32 	%r1054, %r1053, %r1051;
	add.s32 	%r1055, %r1054, %r380;
	add.s32 	%r1056, %r1055, -899497514;
	shf.l.wrap.b32 	%r1057, %r1040, %r1040, 30;
	xor.b32  	%r1058, %r1057, %r1049;
	xor.b32  	%r1059, %r1058, %r1048;
	shf.l.wrap.b32 	%r1060, %r1056, %r1056, 5;
	add.s32 	%r1061, %r1060, %r1041;
	add.s32 	%r1062, %r1061, %r1059;
	add.s32 	%r1063, %r1062, %r384;
	add.s32 	%r1064, %r1063, -899497514;
	shf.l.wrap.b32 	%r1065, %r1048, %r1048, 30;
	xor.b32  	%r1066, %r1065, %r1057;
	xor.b32  	%r1067, %r1066, %r1056;
	shf.l.wrap.b32 	%r1068, %r1064, %r1064, 5;
	add.s32 	%r1069, %r1068, %r1049;
	add.s32 	%r1070, %r1069, %r1067;
	add.s32 	%r1071, %r1070, %r388;
	add.s32 	%r1072, %r1071, -899497514;
	shf.l.wrap.b32 	%r1073, %r1056, %r1056, 30;
	xor.b32  	%r1074, %r1073, %r1065;
	xor.b32  	%r1075, %r1074, %r1064;
	shf.l.wrap.b32 	%r1076, %r1072, %r1072, 5;
	add.s32 	%r1077, %r1076, %r1057;
	add.s32 	%r1078, %r1077, %r1075;
	add.s32 	%r1079, %r1078, %r392;
	add.s32 	%r1080, %r1079, -899497514;
	shf.l.wrap.b32 	%r1081, %r1064, %r1064, 30;
	xor.b32  	%r1082, %r1081, %r1073;
	xor.b32  	%r1083, %r1082, %r1072;
	shf.l.wrap.b32 	%r1084, %r1080, %r1080, 5;
	add.s32 	%r1085, %r1084, %r1065;
	add.s32 	%r1086, %r1085, %r1083;
	add.s32 	%r1087, %r1086, %r396;
	add.s32 	%r1088, %r1087, -899497514;
	shf.l.wrap.b32 	%r1089, %r1072, %r1072, 30;
	xor.b32  	%r1090, %r1089, %r1081;
	xor.b32  	%r1091, %r1090, %r1080;
	shf.l.wrap.b32 	%r1092, %r1088, %r1088, 5;
	add.s32 	%r1093, %r1092, %r1073;
	add.s32 	%r1094, %r1093, %r1091;
	add.s32 	%r1095, %r1094, %r400;
	add.s32 	%r1096, %r1095, -899497514;
	shf.l.wrap.b32 	%r1097, %r1080, %r1080, 30;
	xor.b32  	%r1098, %r1097, %r1089;
	xor.b32  	%r1099, %r1098, %r1088;
	shf.l.wrap.b32 	%r1100, %r1096, %r1096, 5;
	add.s32 	%r1101, %r1100, %r1081;
	add.s32 	%r1102, %r1101, %r1099;
	add.s32 	%r1103, %r1102, %r404;
	shf.l.wrap.b32 	%r1104, %r1088, %r1088, 30;
	add.s32 	%r1105, %r1103, 833086679;
	add.s32 	%r1106, %r1095, -1171231393;
	add.s32 	%r1107, %r1104, -1732584194;
	add.s32 	%r1108, %r1097, 271733878;
	add.s32 	%r1109, %r1089, -1009589776;
	shr.u32 	%r1110, %r1105, 24;
	st.global.u8 	[%rd9], %r1110;
	shr.u32 	%r1111, %r1105, 16;
	st.global.u8 	[%rd9+1], %r1111;
	shr.u32 	%r1112, %r1105, 8;
	st.global.u8 	[%rd9+2], %r1112;
	st.global.u8 	[%rd9+3], %r1105;
	shr.u32 	%r1113, %r1106, 24;
	st.global.u8 	[%rd9+4], %r1113;
	shr.u32 	%r1114, %r1106, 16;
	st.global.u8 	[%rd9+5], %r1114;
	shr.u32 	%r1115, %r1106, 8;
	st.global.u8 	[%rd9+6], %r1115;
	st.global.u8 	[%rd9+7], %r1106;
	shr.u32 	%r1116, %r1107, 24;
	st.global.u8 	[%rd9+8], %r1116;
	shr.u32 	%r1117, %r1107, 16;
	st.global.u8 	[%rd9+9], %r1117;
	shr.u32 	%r1118, %r1107, 8;
	st.global.u8 	[%rd9+10], %r1118;
	st.global.u8 	[%rd9+11], %r1107;
	shr.u32 	%r1119, %r1108, 24;
	st.global.u8 	[%rd9+12], %r1119;
	shr.u32 	%r1120, %r1108, 16;
	st.global.u8 	[%rd9+13], %r1120;
	shr.u32 	%r1121, %r1108, 8;
	st.global.u8 	[%rd9+14], %r1121;
	st.global.u8 	[%rd9+15], %r1108;
	shr.u32 	%r1122, %r1109, 24;
	st.global.u8 	[%rd9+16], %r1122;
	shr.u32 	%r1123, %r1109, 16;
	st.global.u8 	[%rd9+17], %r1123;
	shr.u32 	%r1124, %r1109, 8;
	st.global.u8 	[%rd9+18], %r1124;
	st.global.u8 	[%rd9+19], %r1109;
$L__BB31_2:
	ret;

}
	// .globl	_Z11sha1_kernelILi32EEvPKhPhm
.visible .entry _Z11sha1_kernelILi32EEvPKhPhm(
	.param .u64 .ptr .align 1 _Z11sha1_kernelILi32EEvPKhPhm_param_0,
	.param .u64 .ptr .align 1 _Z11sha1_kernelILi32EEvPKhPhm_param_1,
	.param .u64 _Z11sha1_kernelILi32EEvPKhPhm_param_2
)
{
	.reg .pred 	%p<2>;
	.reg .b16 	%rs<17>;
	.reg .b32 	%r<1125>;
	.reg .b64 	%rd<10>;

	ld.param.u64 	%rd2, [_Z11sha1_kernelILi32EEvPKhPhm_param_0];
	ld.param.u64 	%rd3, [_Z11sha1_kernelILi32EEvPKhPhm_param_1];
	ld.param.u64 	%rd4, [_Z11sha1_kernelILi32EEvPKhPhm_param_2];
	mov.u32 	%r1, %ctaid.x;
	mov.u32 	%r2, %ntid.x;
	mov.u32 	%r3, %tid.x;
	mad.lo.s32 	%r4, %r1, %r2, %r3;
	cvt.u64.u32 	%rd1, %r4;
	setp.le.u64 	%p1, %rd4, %rd1;
	@%p1 bra 	$L__BB32_2;
	cvta.to.global.u64 	%rd5, %rd3;
	cvta.to.global.u64 	%rd6, %rd2;
	shl.b64 	%rd7, %rd1, 6;
	add.s64 	%rd8, %rd6, %rd7;
	mad.lo.s64 	%rd9, %rd1, 20, %rd5;
	ld.global.u8 	%r5, [%rd8];
	shl.b32 	%r6, %r5, 24;
	ld.global.u8 	%r7, [%rd8+1];
	shl.b32 	%r8, %r7, 16;
	or.b32  	%r9, %r8, %r6;
	ld.global.u8 	%rs1, [%rd8+2];
	mul.wide.u16 	%r10, %rs1, 256;
	or.b32  	%r11, %r9, %r10;
	ld.global.u8 	%r12, [%rd8+3];
	or.b32  	%r13, %r11, %r12;
	ld.global.u8 	%r14, [%rd8+4];
	shl.b32 	%r15, %r14, 24;
	ld.global.u8 	%r16, [%rd8+5];
	shl.b32 	%r17, %r16, 16;
	or.b32  	%r18, %r17, %r15;
	ld.global.u8 	%rs2, [%rd8+6];
	mul.wide.u16 	%r19, %rs2, 256;
	or.b32  	%r20, %r18, %r19;
	ld.global.u8 	%r21, [%rd8+7];
	or.b32  	%r22, %r20, %r21;
	ld.global.u8 	%r23, [%rd8+8];
	shl.b32 	%r24, %r23, 24;
	ld.global.u8 	%r25, [%rd8+9];
	shl.b32 	%r26, %r25, 16;
	or.b32  	%r27, %r26, %r24;
	ld.global.u8 	%rs3, [%rd8+10];
	mul.wide.u16 	%r28, %rs3, 256;
	or.b32  	%r29, %r27, %r28;
	ld.global.u8 	%r30, [%rd8+11];
	or.b32  	%r31, %r29, %r30;
	ld.global.u8 	%r32, [%rd8+12];
	shl.b32 	%r33, %r32, 24;
	ld.global.u8 	%r34, [%rd8+13];
	shl.b32 	%r35, %r34, 16;
	or.b32  	%r36, %r35, %r33;
	ld.global.u8 	%rs4, [%rd8+14];
	mul.wide.u16 	%r37, %rs4, 256;
	or.b32  	%r38, %r36, %r37;
	ld.global.u8 	%r39, [%rd8+15];
	or.b32  	%r40, %r38, %r39;
	ld.global.u8 	%r41, [%rd8+16];
	shl.b32 	%r42, %r41, 24;
	ld.global.u8 	%r43, [%rd8+17];
	shl.b32 	%r44, %r43, 16;
	or.b32  	%r45, %r44, %r42;
	ld.global.u8 	%rs5, [%rd8+18];
	mul.wide.u16 	%r46, %rs5, 256;
	or.b32  	%r47, %r45, %r46;
	ld.global.u8 	%r48, [%rd8+19];
	or.b32  	%r49, %r47, %r48;
	ld.global.u8 	%r50, [%rd8+20];
	shl.b32 	%r51, %r50, 24;
	ld.global.u8 	%r52, [%rd8+21];
	shl.b32 	%r53, %r52, 16;
	or.b32  	%r54, %r53, %r51;
	ld.global.u8 	%rs6, [%rd8+22];
	mul.wide.u16 	%r55, %rs6, 256;
	or.b32  	%r56, %r54, %r55;
	ld.global.u8 	%r57, [%rd8+23];
	or.b32  	%r58, %r56, %r57;
	ld.global.u8 	%r59, [%rd8+24];
	shl.b32 	%r60, %r59, 24;
	ld.global.u8 	%r61, [%rd8+25];
	shl.b32 	%r62, %r61, 16;
	or.b32  	%r63, %r62, %r60;
	ld.global.u8 	%rs7, [%rd8+26];
	mul.wide.u16 	%r64, %rs7, 256;
	or.b32  	%r65, %r63, %r64;
	ld.global.u8 	%r66, [%rd8+27];
	or.b32  	%r67, %r65, %r66;
	ld.global.u8 	%r68, [%rd8+28];
	shl.b32 	%r69, %r68, 24;
	ld.global.u8 	%r70, [%rd8+29];
	shl.b32 	%r71, %r70, 16;
	or.b32  	%r72, %r71, %r69;
	ld.global.u8 	%rs8, [%rd8+30];
	mul.wide.u16 	%r73, %rs8, 256;
	or.b32  	%r74, %r72, %r73;
	ld.global.u8 	%r75, [%rd8+31];
	or.b32  	%r76, %r74, %r75;
	ld.global.u8 	%r77, [%rd8+32];
	shl.b32 	%r78, %r77, 24;
	ld.global.u8 	%r79, [%rd8+33];
	shl.b32 	%r80, %r79, 16;
	or.b32  	%r81, %r80, %r78;
	ld.global.u8 	%rs9, [%rd8+34];
	mul.wide.u16 	%r82, %rs9, 256;
	or.b32  	%r83, %r81, %r82;
	ld.global.u8 	%r84, [%rd8+35];
	or.b32  	%r85, %r83, %r84;
	ld.global.u8 	%r86, [%rd8+36];
	shl.b32 	%r87, %r86, 24;
	ld.global.u8 	%r88, [%rd8+37];
	shl.b32 	%r89, %r88, 16;
	or.b32  	%r90, %r89, %r87;
	ld.global.u8 	%rs10, [%rd8+38];
	mul.wide.u16 	%r91, %rs10, 256;
	or.b32  	%r92, %r90, %r91;
	ld.global.u8 	%r93, [%rd8+39];
	or.b32  	%r94, %r92, %r93;
	ld.global.u8 	%r95, [%rd8+40];
	shl.b32 	%r96, %r95, 24;
	ld.global.u8 	%r97, [%rd8+41];
	shl.b32 	%r98, %r97, 16;
	or.b32  	%r99, %r98, %r96;
	ld.global.u8 	%rs11, [%rd8+42];
	mul.wide.u16 	%r100, %rs11, 256;
	or.b32  	%r101, %r99, %r100;
	ld.global.u8 	%r102, [%rd8+43];
	or.b32  	%r103, %r101, %r102;
	ld.global.u8 	%r104, [%rd8+44];
	shl.b32 	%r105, %r104, 24;
	ld.global.u8 	%r106, [%rd8+45];
	shl.b32 	%r107, %r106, 16;
	or.b32  	%r108, %r107, %r105;
	ld.global.u8 	%rs12, [%rd8+46];
	mul.wide.u16 	%r109, %rs12, 256;
	or.b32  	%r110, %r108, %r109;
	ld.global.u8 	%r111, [%rd8+47];
	or.b32  	%r112, %r110, %r111;
	ld.global.u8 	%r113, [%rd8+48];
	shl.b32 	%r114, %r113, 24;
	ld.global.u8 	%r115, [%rd8+49];
	shl.b32 	%r116, %r115, 16;
	or.b32  	%r117, %r116, %r114;
	ld.global.u8 	%rs13, [%rd8+50];
	mul.wide.u16 	%r118, %rs13, 256;
	or.b32  	%r119, %r117, %r118;
	ld.global.u8 	%r120, [%rd8+51];
	or.b32  	%r121, %r119, %r120;
	ld.global.u8 	%r122, [%rd8+52];
	shl.b32 	%r123, %r122, 24;
	ld.global.u8 	%r124, [%rd8+53];
	shl.b32 	%r125, %r124, 16;
	or.b32  	%r126, %r125, %r123;
	ld.global.u8 	%rs14, [%rd8+54];
	mul.wide.u16 	%r127, %rs14, 256;
	or.b32  	%r128, %r126, %r127;
	ld.global.u8 	%r129, [%rd8+55];
	or.b32  	%r130, %r128, %r129;
	ld.global.u8 	%r131, [%rd8+56];
	shl.b32 	%r132, %r131, 24;
	ld.global.u8 	%r133, [%rd8+57];
	shl.b32 	%r134, %r133, 16;
	or.b32  	%r135, %r134, %r132;
	ld.global.u8 	%rs15, [%rd8+58];
	mul.wide.u16 	%r136, %rs15, 256;
	or.b32  	%r137, %r135, %r136;
	ld.global.u8 	%r138, [%rd8+59];
	or.b32  	%r139, %r137, %r138;
	ld.global.u8 	%r140, [%rd8+60];
	shl.b32 	%r141, %r140, 24;
	ld.global.u8 	%r142, [%rd8+61];
	shl.b32 	%r143, %r142, 16;
	or.b32  	%r144, %r143, %r141;
	ld.global.u8 	%rs16, [%rd8+62];
	mul.wide.u16 	%r145, %rs16, 256;
	or.b32  	%r146, %r144, %r145;
	ld.global.u8 	%r147, [%rd8+63];
	or.b32  	%r148, %r146, %r147;
	xor.b32  	%r149, %r85, %r130;
	xor.b32  	%r150, %r149, %r31;
	xor.b32  	%r151, %r150, %r13;
	shf.l.wrap.b32 	%r152, %r151, %r151, 1;
	xor.b32  	%r153, %r94, %r139;
	xor.b32  	%r154, %r153, %r40;
	xor.b32  	%r155, %r154, %r22;
	shf.l.wrap.b32 	%r156, %r155, %r155, 1;
	xor.b32  	%r157, %r103, %r148;
	xor.b32  	%r158, %r157, %r49;
	xor.b32  	%r159, %r158, %r31;
	shf.l.wrap.b32 	%r160, %r159, %r159, 1;
	xor.b32  	%r161, %r112, %r152;
	xor.b32  	%r162, %r161, %r58;
	xor.b32  	%r163, %r162, %r40;
	shf.l.wrap.b32 	%r164, %r163, %r163, 1;
	xor.b32  	%r165, %r121, %r156;
	xor.b32  	%r166, %r165, %r67;
	xor.b32  	%r167, %r166, %r49;
	shf.l.wrap.b32 	%r168, %r167, %r167, 1;
	xor.b32  	%r169, %r130, %r160;
	xor.b32  	%r170, %r169, %r76;
	xor.b32  	%r171, %r170, %r58;
	shf.l.wrap.b32 	%r172, %r171, %r171, 1;
	xor.b32  	%r173, %r139, %r164;
	xor.b32  	%r174, %r173, %r85;
	xor.b32  	%r175, %r174, %r67;
	shf.l.wrap.b32 	%r176, %r175, %r175, 1;
	xor.b32  	%r177, %r148, %r168;
	xor.b32  	%r178, %r177, %r94;
	xor.b32  	%r179, %r178, %r76;
	shf.l.wrap.b32 	%r180, %r179, %r179, 1;
	xor.b32  	%r181, %r152, %r172;
	xor.b32  	%r182, %r181, %r103;
	xor.b32  	%r183, %r182, %r85;
	shf.l.wrap.b32 	%r184, %r183, %r183, 1;
	xor.b32  	%r185, %r156, %r176;
	xor.b32  	%r186, %r185, %r112;
	xor.b32  	%r187, %r186, %r94;
	shf.l.wrap.b32 	%r188, %r187, %r187, 1;
	xor.b32  	%r189, %r160, %r180;
	xor.b32  	%r190, %r189, %r121;
	xor.b32  	%r191, %r190, %r103;
	shf.l.wrap.b32 	%r192, %r191, %r191, 1;
	xor.b32  	%r193, %r164, %r184;
	xor.b32  	%r194, %r193, %r130;
	xor.b32  	%r195, %r194, %r112;
	shf.l.wrap.b32 	%r196, %r195, %r195, 1;
	xor.b32  	%r197, %r168, %r188;
	xor.b32  	%r198, %r197, %r139;
	xor.b32  	%r199, %r198, %r121;
	shf.l.wrap.b32 	%r200, %r199, %r199, 1;
	xor.b32  	%r201, %r172, %r192;
	xor.b32  	%r202, %r201, %r148;
	xor.b32  	%r203, %r202, %r130;
	shf.l.wrap.b32 	%r204, %r203, %r203, 1;
	xor.b32  	%r205, %r176, %r196;
	xor.b32  	%r206, %r205, %r152;
	xor.b32  	%r207, %r206, %r139;
	shf.l.wrap.b32 	%r208, %r207, %r207, 1;
	xor.b32  	%r209, %r180, %r200;
	xor.b32  	%r210, %r209, %r156;
	xor.b32  	%r211, %r210, %r148;
	shf.l.wrap.b32 	%r212, %r211, %r211, 1;
	xor.b32  	%r213, %r184, %r204;
	xor.b32  	%r214, %r213, %r160;
	xor.b32  	%r215, %r214, %r152;
	shf.l.wrap.b32 	%r216, %r215, %r215, 1;
	xor.b32  	%r217, %r188, %r208;
	xor.b32  	%r218, %r217, %r164;
	xor.b32  	%r219, %r218, %r156;
	shf.l.wrap.b32 	%r220, %r219, %r219, 1;
	xor.b32  	%r221, %r192, %r212;
	xor.b32  	%r222, %r221, %r168;
	xor.b32  	%r223, %r222, %r160;
	shf.l.wrap.b32 	%r224, %r223, %r223, 1;
	xor.b32  	%r225, %r196, %r216;
	xor.b32  	%r226, %r225, %r172;
	xor.b32  	%r227, %r226, %r164;
	shf.l.wrap.b32 	%r228, %r227, %r227, 1;
	xor.b32  	%r229, %r200, %r220;
	xor.b32  	%r230, %r229, %r176;
	xor.b32  	%r231, %r230, %r168;
	shf.l.wrap.b32 	%r232, %r231, %r231, 1;
	xor.b32  	%r233, %r204, %r224;
	xor.b32  	%r234, %r233, %r180;
	xor.b32  	%r235, %r234, %r172;
	shf.l.wrap.b32 	%r236, %r235, %r235, 1;
	xor.b32  	%r237, %r208, %r228;
	xor.b32  	%r238, %r237, %r184;
	xor.b32  	%r239, %r238, %r176;
	shf.l.wrap.b32 	%r240, %r239, %r239, 1;
	xor.b32  	%r241, %r212, %r232;
	xor.b32  	%r242, %r241, %r188;
	xor.b32  	%r243, %r242, %r180;
	shf.l.wrap.b32 	%r244, %r243, %r243, 1;
	xor.b32  	%r245, %r216, %r236;
	xor.b32  	%r246, %r245, %r192;
	xor.b32  	%r247, %r246, %r184;
	shf.l.wrap.b32 	%r248, %r247, %r247, 1;
	xor.b32  	%r249, %r220, %r240;
	xor.b32  	%r250, %r249, %r196;
	xor.b32  	%r251, %r250, %r188;
	shf.l.wrap.b32 	%r252, %r251, %r251, 1;
	xor.b32  	%r253, %r224, %r244;
	xor.b32  	%r254, %r253, %r200;
	xor.b32  	%r255, %r254, %r192;
	shf.l.wrap.b32 	%r256, %r255, %r255, 1;
	xor.b32  	%r257, %r228, %r248;
	xor.b32  	%r258, %r257, %r204;
	xor.b32  	%r259, %r258, %r196;
	shf.l.wrap.b32 	%r260, %r259, %r259, 1;
	xor.b32  	%r261, %r232, %r252;
	xor.b32  	%r262, %r261, %r208;
	xor.b32  	%r263, %r262, %r200;
	shf.l.wrap.b32 	%r264, %r263, %r263, 1;
	xor.b32  	%r265, %r236, %r256;
	xor.b32  	%r266, %r265, %r212;
	xor.b32  	%r267, %r266, %r204;
	shf.l.wrap.b32 	%r268, %r267, %r267, 1;
	xor.b32  	%r269, %r240, %r260;
	xor.b32  	%r270, %r269, %r216;
	xor.b32  	%r271, %r270, %r208;
	shf.l.wrap.b32 	%r272, %r271, %r271, 1;
	xor.b32  	%r273, %r244, %r264;
	xor.b32  	%r274, %r273, %r220;
	xor.b32  	%r275, %r274, %r212;
	shf.l.wrap.b32 	%r276, %r275, %r275, 1;
	xor.b32  	%r277, %r248, %r268;
	xor.b32  	%r278, %r277, %r224;
	xor.b32  	%r279, %r278, %r216;
	shf.l.wrap.b32 	%r280, %r279, %r279, 1;
	xor.b32  	%r281, %r252, %r272;
	xor.b32  	%r282, %r281, %r228;
	xor.b32  	%r283, %r282, %r220;
	shf.l.wrap.b32 	%r284, %r283, %r283, 1;
	xor.b32  	%r285, %r256, %r276;
	xor.b32  	%r286, %r285, %r232;
	xor.b32  	%r287, %r286, %r224;
	shf.l.wrap.b32 	%r288, %r287, %r287, 1;
	xor.b32  	%r289, %r260, %r280;
	xor.b32  	%r290, %r289, %r236;
	xor.b32  	%r291, %r290, %r228;
	shf.l.wrap.b32 	%r292, %r291, %r291, 1;
	xor.b32  	%r293, %r264, %r284;
	xor.b32  	%r294, %r293, %r240;
	xor.b32  	%r295, %r294, %r232;
	shf.l.wrap.b32 	%r296, %r295, %r295, 1;
	xor.b32  	%r297, %r268, %r288;
	xor.b32  	%r298, %r297, %r244;
	xor.b32  	%r299, %r298, %r236;
	shf.l.wrap.b32 	%r300, %r299, %r299, 1;
	xor.b32  	%r301, %r272, %r292;
	xor.b32  	%r302, %r301, %r248;
	xor.b32  	%r303, %r302, %r240;
	shf.l.wrap.b32 	%r304, %r303, %r303, 1;
	xor.b32  	%r305, %r276, %r296;
	xor.b32  	%r306, %r305, %r252;
	xor.b32  	%r307, %r306, %r244;
	shf.l.wrap.b32 	%r308, %r307, %r307, 1;
	xor.b32  	%r309, %r280, %r300;
	xor.b32  	%r310, %r309, %r256;
	xor.b32  	%r311, %r310, %r248;
	shf.l.wrap.b32 	%r312, %r311, %r311, 1;
	xor.b32  	%r313, %r284, %r304;
	xor.b32  	%r314, %r313, %r260;
	xor.b32  	%r315, %r314, %r252;
	shf.l.wrap.b32 	%r316, %r315, %r315, 1;
	xor.b32  	%r317, %r288, %r308;
	xor.b32  	%r318, %r317, %r264;
	xor.b32  	%r319, %r318, %r256;
	shf.l.wrap.b32 	%r320, %r319, %r319, 1;
	xor.b32  	%r321, %r292, %r312;
	xor.b32  	%r322, %r321, %r268;
	xor.b32  	%r323, %r322, %r260;
	shf.l.wrap.b32 	%r324, %r323, %r323, 1;
	xor.b32  	%r325, %r296, %r316;
	xor.b32  	%r326, %r325, %r272;
	xor.b32  	%r327, %r326, %r264;
	shf.l.wrap.b32 	%r328, %r327, %r327, 1;
	xor.b32  	%r329, %r300, %r320;
	xor.b32  	%r330, %r329, %r276;
	xor.b32  	%r331, %r330, %r268;
	shf.l.wrap.b32 	%r332, %r331, %r331, 1;
	xor.b32  	%r333, %r304, %r324;
	xor.b32  	%r334, %r333, %r280;
	xor.b32  	%r335, %r334, %r272;
	shf.l.wrap.b32 	%r336, %r335, %r335, 1;
	xor.b32  	%r337, %r308, %r328;
	xor.b32  	%r338, %r337, %r284;
	xor.b32  	%r339, %r338, %r276;
	shf.l.wrap.b32 	%r340, %r339, %r339, 1;
	xor.b32  	%r341, %r312, %r332;
	xor.b32  	%r342, %r341, %r288;
	xor.b32  	%r343, %r342, %r280;
	shf.l.wrap.b32 	%r344, %r343, %r343, 1;
	xor.b32  	%r345, %r316, %r336;
	xor.b32  	%r346, %r345, %r292;
	xor.b32  	%r347, %r346, %r284;
	shf.l.wrap.b32 	%r348, %r347, %r347, 1;
	xor.b32  	%r349, %r320, %r340;
	xor.b32  	%r350, %r349, %r296;
	xor.b32  	%r351, %r350, %r288;
	shf.l.wrap.b32 	%r352, %r351, %r351, 1;
	xor.b32  	%r353, %r324, %r344;
	xor.b32  	%r354, %r353, %r300;
	xor.b32  	%r355, %r354, %r292;
	shf.l.wrap.b32 	%r356, %r355, %r355, 1;
	xor.b32  	%r357, %r328, %r348;
	xor.b32  	%r358, %r357, %r304;
	xor.b32  	%r359, %r358, %r296;
	shf.l.wrap.b32 	%r360, %r359, %r359, 1;
	xor.b32  	%r361, %r332, %r352;
	xor.b32  	%r362, %r361, %r308;
	xor.b32  	%r363, %r362, %r300;
	shf.l.wrap.b32 	%r364, %r363, %r363, 1;
	xor.b32  	%r365, %r336, %r356;
	xor.b32  	%r366, %r365, %r312;
	xor.b32  	%r367, %r366, %r304;
	shf.l.wrap.b32 	%r368, %r367, %r367, 1;
	xor.b32  	%r369, %r340, %r360;
	xor.b32  	%r370, %r369, %r316;
	xor.b32  	%r371, %r370, %r308;
	shf.l.wrap.b32 	%r372, %r371, %r371, 1;
	xor.b32  	%r373, %r344, %r364;
	xor.b32  	%r374, %r373, %r320;
	xor.b32  	%r375, %r374, %r312;
	shf.l.wrap.b32 	%r376, %r375, %r375, 1;
	xor.b32  	%r377, %r348, %r368;
	xor.b32  	%r378, %r377, %r324;
	xor.b32  	%r379, %r378, %r316;
	shf.l.wrap.b32 	%r380, %r379, %r379, 1;
	xor.b32  	%r381, %r352, %r372;
	xor.b32  	%r382, %r381, %r328;
	xor.b32  	%r383, %r382, %r320;
	shf.l.wrap.b32 	%r384, %r383, %r383, 1;
	xor.b32  	%r385, %r356, %r376;
	xor.b32  	%r386, %r385, %r332;
	xor.b32  	%r387, %r386, %r324;
	shf.l.wrap.b32 	%r388, %r387, %r387, 1;
	xor.b32  	%r389, %r360, %r380;
	xor.b32  	%r390, %r389, %r336;
	xor.b32  	%r391, %r390, %r328;
	shf.l.wrap.b32 	%r392, %r391, %r391, 1;
	xor.b32  	%r393, %r364, %r384;
	xor.b32  	%r394, %r393, %r340;
	xor.b32  	%r395, %r394, %r332;
	shf.l.wrap.b32 	%r396, %r395, %r395, 1;
	xor.b32  	%r397, %r368, %r388;
	xor.b32  	%r398, %r397, %r344;
	xor.b32  	%r399, %r398, %r336;
	shf.l.wrap.b32 	%r400, %r399, %r399, 1;
	xor.b32  	%r401, %r372, %r392;
	xor.b32  	%r402, %r401, %r348;
	xor.b32  	%r403, %r402, %r340;
	shf.l.wrap.b32 	%r404, %r403, %r403, 1;
	add.s32 	%r405, %r13, -1615554381;
	shf.l.wrap.b32 	%r406, %r405, %r405, 5;
	add.s32 	%r407, %r406, %r22;
	add.s32 	%r408, %r407, 1722862861;
	not.b32 	%r409, %r408;
	and.b32  	%r410, %r405, 1506887872;
	sub.s32 	%r411, 1615554380, %r13;
	and.b32  	%r412, %r411, 2079550178;
	or.b32  	%r413, %r410, %r412;
	shf.l.wrap.b32 	%r414, %r408, %r408, 5;
	add.s32 	%r415, %r414, %r413;
	add.s32 	%r416, %r415, %r31;
	add.s32 	%r417, %r416, -214083945;
	shf.l.wrap.b32 	%r418, %r405, %r405, 30;
	and.b32  	%r419, %r408, %r418;
	and.b32  	%r420, %r409, 1506887872;
	or.b32  	%r421, %r419, %r420;
	shf.l.wrap.b32 	%r422, %r417, %r417, 5;
	add.s32 	%r423, %r422, %r421;
	add.s32 	%r424, %r423, %r40;
	add.s32 	%r425, %r424, -696916869;
	shf.l.wrap.b32 	%r426, %r408, %r408, 30;
	and.b32  	%r427, %r417, %r426;
	not.b32 	%r428, %r417;
	and.b32  	%r429, %r418, %r428;
	or.b32  	%r430, %r427, %r429;
	shf.l.wrap.b32 	%r431, %r425, %r425, 5;
	add.s32 	%r432, %r431, %r430;
	add.s32 	%r433, %r432, %r49;
	add.s32 	%r434, %r433, -1269579175;
	shf.l.wrap.b32 	%r435, %r417, %r417, 30;
	and.b32  	%r436, %r425, %r435;
	not.b32 	%r437, %r425;
	and.b32  	%r438, %r426, %r437;
	or.b32  	%r439, %r436, %r438;
	shf.l.wrap.b32 	%r440, %r434, %r434, 5;
	add.s32 	%r441, %r440, %r418;
	add.s32 	%r442, %r441, %r439;
	add.s32 	%r443, %r442, %r58;
	add.s32 	%r444, %r443, 1518500249;
	shf.l.wrap.b32 	%r445, %r425, %r425, 30;
	and.b32  	%r446, %r434, %r445;
	not.b32 	%r447, %r434;
	and.b32  	%r448, %r435, %r447;
	or.b32  	%r449, %r446, %r448;
	shf.l.wrap.b32 	%r450, %r444, %r444, 5;
	add.s32 	%r451, %r450, %r426;
	add.s32 	%r452, %r451, %r449;
	add.s32 	%r453, %r452, %r67;
	add.s32 	%r454, %r453, 1518500249;
	shf.l.wrap.b32 	%r455, %r434, %r434, 30;
	and.b32  	%r456, %r444, %r455;
	not.b32 	%r457, %r444;
	and.b32  	%r458, %r445, %r457;
	or.b32  	%r459, %r456, %r458;
	shf.l.wrap.b32 	%r460, %r454, %r454, 5;
	add.s32 	%r461, %r460, %r435;
	add.s32 	%r462, %r461, %r459;
	add.s32 	%r463, %r462, %r76;
	add.s32 	%r464, %r463, 1518500249;
	shf.l.wrap.b32 	%r465, %r444, %r444, 30;
	and.b32  	%r466, %r454, %r465;
	not.b32 	%r467, %r454;
	and.b32  	%r468, %r455, %r467;
	or.b32  	%r469, %r466, %r468;
	shf.l.wrap.b32 	%r470, %r464, %r464, 5;
	add.s32 	%r471, %r470, %r445;
	add.s32 	%r472, %r471, %r469;
	add.s32 	%r473, %r472, %r85;
	add.s32 	%r474, %r473, 1518500249;
	shf.l.wrap.b32 	%r475, %r454, %r454, 30;
	and.b32  	%r476, %r464, %r475;
	not.b32 	%r477, %r464;
	and.b32  	%r478, %r465, %r477;
	or.b32  	%r479, %r476, %r478;
	shf.l.wrap.b32 	%r480, %r474, %r474, 5;
	add.s32 	%r481, %r480, %r455;
	add.s32 	%r482, %r481, %r479;
	add.s32 	%r483, %r482, %r94;
	add.s32 	%r484, %r483, 1518500249;
	shf.l.wrap.b32 	%r485, %r464, %r464, 30;
	and.b32  	%r486, %r474, %r485;
	not.b32 	%r487, %r474;
	and.b32  	%r488, %r475, %r487;
	or.b32  	%r489, %r486, %r488;
	shf.l.wrap.b32 	%r490, %r484, %r484, 5;
	add.s32 	%r491, %r490, %r465;
	add.s32 	%r492, %r491, %r489;
	add.s32 	%r493, %r492, %r103;
	add.s32 	%r494, %r493, 1518500249;
	shf.l.wrap.b32 	%r495, %r474, %r474, 30;
	and.b32  	%r496, %r484, %r495;
	not.b32 	%r497, %r484;
	and.b32  	%r498, %r485, %r497;
	or.b32  	%r499, %r496, %r498;
	shf.l.wrap.b32 	%r500, %r494, %r494, 5;
	add.s32 	%r501, %r500, %r475;
	add.s32 	%r502, %r501, %r499;
	add.s32 	%r503, %r502, %r112;
	add.s32 	%r504, %r503, 1518500249;
	shf.l.wrap.b32 	%r505, %r484, %r484, 30;
	and.b32  	%r506, %r494, %r505;
	not.b32 	%r507, %r494;
	and.b32  	%r508, %r495, %r507;
	or.b32  	%r509, %r506, %r508;
	shf.l.wrap.b32 	%r510, %r504, %r504, 5;
	add.s32 	%r511, %r510, %r485;
	add.s32 	%r512, %r511, %r509;
	add.s32 	%r513, %r512, %r121;
	add.s32 	%r514, %r513, 1518500249;
	shf.l.wrap.b32 	%r515, %r494, %r494, 30;
	and.b32  	%r516, %r504, %r515;
	not.b32 	%r517, %r504;
	and.b32  	%r518, %r505, %r517;
	or.b32  	%r519, %r516, %r518;
	shf.l.wrap.b32 	%r520, %r514, %r514, 5;
	add.s32 	%r521, %r520, %r495;
	add.s32 	%r522, %r521, %r519;
	add.s32 	%r523, %r522, %r130;
	add.s32 	%r524, %r523, 1518500249;
	shf.l.wrap.b32 	%r525, %r504, %r504, 30;
	and.b32  	%r526, %r514, %r525;
	not.b32 	%r527, %r514;
	and.b32  	%r528, %r515, %r527;
	or.b32  	%r529, %r526, %r528;
	shf.l.wrap.b32 	%r530, %r524, %r524, 5;
	add.s32 	%r531, %r530, %r505;
	add.s32 	%r532, %r531, %r529;
	add.s32 	%r533, %r532, %r139;
	add.s32 	%r534, %r533, 1518500249;
	shf.l.wrap.b32 	%r535, %r514, %r514, 30;
	and.b32  	%r536, %r524, %r535;
	not.b32 	%r537, %r524;
	and.b32  	%r538, %r525, %r537;
	or.b32  	%r539, %r536, %r538;
	shf.l.wrap.b32 	%r540, %r534, %r534, 5;
	add.s32 	%r541, %r540, %r515;
	add.s32 	%r542, %r541, %r539;
	add.s32 	%r543, %r542, %r148;
	add.s32 	%r544, %r543, 1518500249;
	shf.l.wrap.b32 	%r545, %r524, %r524, 30;
	and.b32  	%r546, %r534, %r545;
	not.b32 	%r547, %r534;
	and.b32  	%r548, %r535, %r547;
	or.b32  	%r549, %r546, %r548;
	shf.l.wrap.b32 	%r550, %r544, %r544, 5;
	add.s32 	%r551, %r550, %r525;
	add.s32 	%r552, %r551, %r549;
	add.s32 	%r553, %r552, %r152;
	add.s32 	%r554, %r553, 1518500249;
	shf.l.wrap.b32 	%r555, %r534, %r534, 30;
	and.b32  	%r556, %r544, %r555;
	not.b32 	%r557, %r544;
	and.b32  	%r558, %r545, %r557;
	or.b32  	%r559, %r556, %r558;
	shf.l.wrap.b32 	%r560, %r554, %r554, 5;
	add.s32 	%r561, %r560, %r535;
	add.s32 	%r562, %r561, %r559;
	add.s32 	%r563, %r562, %r156;
	add.s32 	%r564, %r563, 1518500249;
	shf.l.wrap.b32 	%r565, %r544, %r544, 30;
	and.b32  	%r566, %r554, %r565;
	not.b32 	%r567, %r554;
	and.b32  	%r568, %r555, %r567;
	or.b32  	%r569, %r566, %r568;
	shf.l.wrap.b32 	%r570, %r564, %r564, 5;
	add.s32 	%r571, %r570, %r545;
	add.s32 	%r572, %r571, %r569;
	add.s32 	%r573, %r572, %r160;
	add.s32 	%r574, %r573, 1518500249;
	shf.l.wrap.b32 	%r575, %r554, %r554, 30;
	and.b32  	%r576, %r564, %r575;
	not.b32 	%r577, %r564;
	and.b32  	%r578, %r565, %r577;
	or.b32  	%r579, %r576, %r578;
	shf.l.wrap.b32 	%r580, %r574, %r574, 5;
	add.s32 	%r581, %r580, %r555;
	add.s32 	%r582, %r581, %r579;
	add.s32 	%r583, %r582, %r164;
	add.s32 	%r584, %r583, 1518500249;
	shf.l.wrap.b32 	%r585, %r564, %r564, 30;
	xor.b32  	%r586, %r585, %r575;
	xor.b32  	%r587, %r586, %r574;
	shf.l.wrap.b32 	%r588, %r584, %r584, 5;
	add.s32 	%r589, %r588, %r565;
	add.s32 	%r590, %r589, %r587;
	add.s32 	%r591, %r590, %r168;
	add.s32 	%r592, %r591, 1859775393;
	shf.l.wrap.b32 	%r593, %r574, %r574, 30;
	xor.b32  	%r594, %r593, %r585;
	xor.b32  	%r595, %r594, %r584;
	shf.l.wrap.b32 	%r596, %r592, %r592, 5;
	add.s32 	%r597, %r596, %r575;
	add.s32 	%r598, %r597, %r595;
	add.s32 	%r599, %r598, %r172;
	add.s32 	%r600, %r599, 1859775393;
	shf.l.wrap.b32 	%r601, %r584, %r584, 30;
	xor.b32  	%r602, %r601, %r593;
	xor.b32  	%r603, %r602, %r592;
	shf.l.wrap.b32 	%r604, %r600, %r600, 5;
	add.s32 	%r605, %r604, %r585;
	add.s32 	%r606, %r605, %r603;
	add.s32 	%r607, %r606, %r176;
	add.s32 	%r608, %r607, 1859775393;
	shf.l.wrap.b32 	%r609, %r592, %r592, 30;
	xor.b32  	%r610, %r609, %r601;
	xor.b32  	%r611, %r610, %r600;
	shf.l.wrap.b32 	%r612, %r608, %r608, 5;
	add.s32 	%r613, %r612, %r593;
	add.s32 	%r614, %r613, %r611;
	add.s32 	%r615, %r614, %r180;
	add.s32 	%r616, %r615, 1859775393;
	shf.l.wrap.b32 	%r617, %r600, %r600, 30;
	xor.b32  	%r618, %r617, %r609;
	xor.b32  	%r619, %r618, %r608;
	shf.l.wrap.b32 	%r620, %r616, %r616, 5;
	add.s32 	%r621, %r620, %r601;
	add.s32 	%r622, %r621, %r619;
	add.s32 	%r623, %r622, %r184;
	add.s32 	%r624, %r623, 1859775393;
	shf.l.wrap.b32 	%r625, %r608, %r608, 30;
	xor.b32  	%r626, %r625, %r617;
	xor.b32  	%r627, %r626, %r616;
	shf.l.wrap.b32 	%r628, %r624, %r624, 5;
	add.s32 	%r629, %r628, %r609;
	add.s32 	%r630, %r629, %r627;
	add.s32 	%r631, %r630, %r188;
	add.s32 	%r632, %r631, 1859775393;
	shf.l.wrap.b32 	%r633, %r616, %r616, 30;
	xor.b32  	%r634, %r633, %r625;
	xor.b32  	%r635, %r634, %r624;
	shf.l.wrap.b32 	%r636, %r632, %r632, 5;
	add.s32 	%r637, %r636, %r617;
	add.s32 	%r638, %r637, %r635;
	add.s32 	%r639, %r638, %r192;
	add.s32 	%r640, %r639, 1859775393;
	shf.l.wrap.b32 	%r641, %r624, %r624, 30;
	xor.b32  	%r642, %r641, %r633;
	xor.b32  	%r643, %r642, %r632;
	shf.l.wrap.b32 	%r644, %r640, %r640, 5;
	add.s32 	%r645, %r644, %r625;
	add.s32 	%r646, %r645, %r643;
	add.s32 	%r647, %r646, %r196;
	add.s32 	%r648, %r647, 1859775393;
	shf.l.wrap.b32 	%r649, %r632, %r632, 30;
	xor.b32  	%r650, %r649, %r641;
	xor.b32  	%r651, %r650, %r640;
	shf.l.wrap.b32 	%r652, %r648, %r648, 5;
	add.s32 	%r653, %r652, %r633;
	add.s32 	%r654, %r653, %r651;
	add.s32 	%r655, %r654, %r200;
	add.s32 	%r656, %r655, 1859775393;
	shf.l.wrap.b32 	%r657, %r640, %r640, 30;
	xor.b32  	%r658, %r657, %r649;
	xor.b32  	%r659, %r658, %r648;
	shf.l.wrap.b32 	%r660, %r656, %r656, 5;
	add.s32 	%r661, %r660, %r641;
	add.s32 	%r662, %r661, %r659;
	add.s32 	%r663, %r662, %r204;
	add.s32 	%r664, %r663, 1859775393;
	shf.l.wrap.b32 	%r665, %r648, %r648, 30;
	xor.b32  	%r666, %r665, %r657;
	xor.b32  	%r667, %r666, %r656;
	shf.l.wrap.b32 	%r668, %r664, %r664, 5;
	add.s32 	%r669, %r668, %r649;
	add.s32 	%r670, %r669, %r667;
	add.s32 	%r671, %r670, %r208;
	add.s32 	%r672, %r671, 1859775393;
	shf.l.wrap.b32 	%r673, %r656, %r656, 30;
	xor.b32  	%r674, %r673, %r665;
	xor.b32  	%r675, %r674, %r664;
	shf.l.wrap.b32 	%r676, %r672, %r672, 5;
	add.s32 	%r677, %r676, %r657;
	add.s32 	%r678, %r677, %r675;
	add.s32 	%r679, %r678, %r212;
	add.s32 	%r680, %r679, 1859775393;
	shf.l.wrap.b32 	%r681, %r664, %r664, 30;
	xor.b32  	%r682, %r681, %r673;
	xor.b32  	%r683, %r682, %r672;
	shf.l.wrap.b32 	%r684, %r680, %r680, 5;
	add.s32 	%r685, %r684, %r665;
	add.s32 	%r686, %r685, %r683;
	add.s32 	%r687, %r686, %r216;
	add.s32 	%r688, %r687, 1859775393;
	shf.l.wrap.b32 	%r689, %r672, %r672, 30;
	xor.b32  	%r690, %r689, %r681;
	xor.b32  	%r691, %r690, %r680;
	shf.l.wrap.b32 	%r692, %r688, %r688, 5;
	add.s32 	%r693, %r692, %r673;
	add.s32 	%r694, %r693, %r691;
	add.s32 	%r695, %r694, %r220;
	add.s32 	%r696, %r695, 1859775393;
	shf.l.wrap.b32 	%r697, %r680, %r680, 30;
	xor.b32  	%r698, %r697, %r689;
	xor.b32  	%r699, %r698, %r688;
	shf.l.wrap.b32 	%r700, %r696, %r696, 5;
	add.s32 	%r701, %r700, %r681;
	add.s32 	%r702, %r701, %r699;
	add.s32 	%r703, %r702, %r224;
	add.s32 	%r704, %r703, 1859775393;
	shf.l.wrap.b32 	%r705, %r688, %r688, 30;
	xor.b32  	%r706, %r705, %r697;
	xor.b32  	%r707, %r706, %r696;
	shf.l.wrap.b32 	%r708, %r704, %r704, 5;
	add.s32 	%r709, %r708, %r689;
	add.s32 	%r710, %r709, %r707;
	add.s32 	%r711, %r710, %r228;
	add.s32 	%r712, %r711, 1859775393;
	shf.l.wrap.b32 	%r713, %r696, %r696, 30;
	xor.b32  	%r714, %r713, %r705;
	xor.b32  	%r715, %r714, %r704;
	shf.l.wrap.b32 	%r716, %r712, %r712, 5;
	add.s32 	%r717, %r716, %r697;
	add.s32 	%r718, %r717, %r715;
	add.s32 	%r719, %r718, %r232;
	add.s32 	%r720, %r719, 1859775393;
	shf.l.wrap.b32 	%r721, %r704, %r704, 30;
	xor.b32  	%r722, %r721, %r713;
	xor.b32  	%r723, %r722, %r712;
	shf.l.wrap.b32 	%r724, %r720, %r720, 5;
	add.s32 	%r725, %r724, %r705;
	add.s32 	%r726, %r725, %r723;
	add.s32 	%r727, %r726, %r236;
	add.s32 	%r728, %r727, 1859775393;
	shf.l.wrap.b32 	%r729, %r712, %r712, 30;
	xor.b32  	%r730, %r729, %r721;
	xor.b32  	%r731, %r730, %r720;
	shf.l.wrap.b32 	%r732, %r728, %r728, 5;
	add.s32 	%r733, %r732, %r713;
	add.s32 	%r734, %r733, %r731;
	add.s32 	%r735, %r734, %r240;
	add.s32 	%r736, %r735, 1859775393;
	shf.l.wrap.b32 	%r737, %r720, %r720, 30;
	xor.b32  	%r738, %r737, %r729;
	xor.b32  	%r739, %r738, %r728;
	shf.l.wrap.b32 	%r740, %r736, %r736, 5;
	add.s32 	%r741, %r740, %r721;
	add.s32 	%r742, %r741, %r739;
	add.s32 	%r743, %r742, %r244;
	add.s32 	%r744, %r743, 1859775393;
	shf.l.wrap.b32 	%r745, %r728, %r728, 30;
	or.b32  	%r746, %r745, %r737;
	and.b32  	%r747, %r736, %r746;
	and.b32  	%r748, %r745, %r737;
	or.b32  	%r749, %r747, %r748;
	shf.l.wrap.b32 	%r750, %r744, %r744, 5;
	add.s32 	%r751, %r750, %r729;
	add.s32 	%r752, %r751, %r749;
	add.s32 	%r753, %r752, %r248;
	add.s32 	%r754, %r753, -1894007588;
	shf.l.wrap.b32 	%r755, %r736, %r736, 30;
	or.b32  	%r756, %r755, %r745;
	and.b32  	%r757, %r744, %r756;
	and.b32  	%r758, %r755, %r745;
	or.b32  	%r759, %r757, %r758;
	shf.l.wrap.b32 	%r760, %r754, %r754, 5;
	add.s32 	%r761, %r760, %r737;
	add.s32 	%r762, %r761, %r759;
	add.s32 	%r763, %r762, %r252;
	add.s32 	%r764, %r763, -1894007588;
	shf.l.wrap.b32 	%r765, %r744, %r744, 30;
	or.b32  	%r766, %r765, %r755;
	and.b32  	%r767, %r754, %r766;
	and.b32  	%r768, %r765, %r755;
	or.b32  	%r769, %r767, %r768;
	shf.l.wrap.b32 	%r770, %r764, %r764, 5;
	add.s32 	%r771, %r770, %r745;
	add.s32 	%r772, %r771, %r769;
	add.s32 	%r773, %r772, %r256;
	add.s32 	%r774, %r773, -1894007588;
	shf.l.wrap.b32 	%r775, %r754, %r754, 30;
	or.b32  	%r776, %r775, %r765;
	and.b32  	%r777, %r764, %r776;
	and.b32  	%r778, %r775, %r765;
	or.b32  	%r779, %r777, %r778;
	shf.l.wrap.b32 	%r780, %r774, %r774, 5;
	add.s32 	%r781, %r780, %r755;
	add.s32 	%r782, %r781, %r779;
	add.s32 	%r783, %r782, %r260;
	add.s32 	%r784, %r783, -1894007588;
	shf.l.wrap.b32 	%r785, %r764, %r764, 30;
	or.b32  	%r786, %r785, %r775;
	and.b32  	%r787, %r774, %r786;
	and.b32  	%r788, %r785, %r775;
	or.b32  	%r789, %r787, %r788;
	shf.l.wrap.b32 	%r790, %r784, %r784, 5;
	add.s32 	%r791, %r790, %r765;
	add.s32 	%r792, %r791, %r789;
	add.s32 	%r793, %r792, %r264;
	add.s32 	%r794, %r793, -1894007588;
	shf.l.wrap.b32 	%r795, %r774, %r774, 30;
	or.b32  	%r796, %r795, %r785;
	and.b32  	%r797, %r784, %r796;
	and.b32  	%r798, %r795, %r785;
	or.b32  	%r799, %r797, %r798;
	shf.l.wrap.b32 	%r800, %r794, %r794, 5;
	add.s32 	%r801, %r800, %r775;
	add.s32 	%r802, %r801, %r799;
	add.s32 	%r803, %r802, %r268;
	add.s32 	%r804, %r803, -1894007588;
	shf.l.wrap.b32 	%r805, %r784, %r784, 30;
	or.b32  	%r806, %r805, %r795;
	and.b32  	%r807, %r794, %r806;
	and.b32  	%r808, %r805, %r795;
	or.b32  	%r809, %r807, %r808;
	shf.l.wrap.b32 	%r810, %r804, %r804, 5;
	add.s32 	%r811, %r810, %r785;
	add.s32 	%r812, %r811, %r809;
	add.s32 	%r813, %r812, %r272;
	add.s32 	%r814, %r813, -1894007588;
	shf.l.wrap.b32 	%r815, %r794, %r794, 30;
	or.b32  	%r816, %r815, %r805;
	and.b32  	%r817, %r804, %r816;
	and.b32  	%r818, %r815, %r805;
	or.b32  	%r819, %r817, %r818;
	shf.l.wrap.b32 	%r820, %r814, %r814, 5;
	add.s32 	%r821, %r820, %r795;
	add.s32 	%r822, %r821, %r819;
	add.s32 	%r823, %r822, %r276;
	add.s32 	%r824, %r823, -1894007588;
	shf.l.wrap.b32 	%r825, %r804, %r804, 30;
	or.b32  	%r826, %r825, %r815;
	and.b32  	%r827, %r814, %r826;
	and.b32  	%r828, %r825, %r815;
	or.b32  	%r829, %r827, %r828;
	shf.l.wrap.b32 	%r830, %r824, %r824, 5;
	add.s32 	%r831, %r830, %r805;
	add.s32 	%r832, %r831, %r829;
	add.s32 	%r833, %r832, %r280;
	add.s32 	%r834, %r833, -1894007588;
	shf.l.wrap.b32 	%r835, %r814, %r814, 30;
	or.b32  	%r836, %r835, %r825;
	and.b32  	%r837, %r824, %r836;
	and.b32  	%r838, %r835, %r825;
	or.b32  	%r839, %r837, %r838;
	shf.l.wrap.b32 	%r840, %r834, %r834, 5;
	add.s32 	%r841, %r840, %r815;
	add.s32 	%r842, %r841, %r839;
	add.s32 	%r843, %r842, %r284;
	add.s32 	%r844, %r843, -1894007588;
	shf.l.wrap.b32 	%r845, %r824, %r824, 30;
	or.b32  	%r846, %r845, %r835;
	and.b32  	%r847, %r834, %r846;
	and.b32  	%r848, %r845, %r835;
	or.b32  	%r849, %r847, %r848;
	shf.l.wrap.b32 	%r850, %r844, %r844, 5;
	add.s32 	%r851, %r850, %r825;
	add.s32 	%r852, %r851, %r849;
	add.s32 	%r853, %r852, %r288;
	add.s32 	%r854, %r853, -1894007588;
	shf.l.wrap.b32 	%r855, %r834, %r834, 30;
	or.b32  	%r856, %r855, %r845;
	and.b32  	%r857, %r844, %r856;
	and.b32  	%r858, %r855, %r845;
	or.b32  	%r859, %r857, %r858;
	shf.l.wrap.b32 	%r860, %r854, %r854, 5;
	add.s32 	%r861, %r860, %r835;
	add.s32 	%r862, %r861, %r859;
	add.s32 	%r863, %r862, %r292;
	add.s32 	%r864, %r863, -1894007588;
	shf.l.wrap.b32 	%r865, %r844, %r844, 30;
	or.b32  	%r866, %r865, %r855;
	and.b32  	%r867, %r854, %r866;
	and.b32  	%r868, %r865, %r855;
	or.b32  	%r869, %r867, %r868;
	shf.l.wrap.b32 	%r870, %r864, %r864, 5;
	add.s32 	%r871, %r870, %r845;
	add.s32 	%r872, %r871, %r869;
	add.s32 	%r873, %r872, %r296;
	add.s32 	%r874, %r873, -1894007588;
	shf.l.wrap.b32 	%r875, %r854, %r854, 30;
	or.b32  	%r876, %r875, %r865;
	and.b32  	%r877, %r864, %r876;
	and.b32  	%r878, %r875, %r865;
	or.b32  	%r879, %r877, %r878;
	shf.l.wrap.b32 	%r880, %r874, %r874, 5;
	add.s32 	%r881, %r880, %r855;
	add.s32 	%r882, %r881, %r879;
	add.s32 	%r883, %r882, %r300;
	add.s32 	%r884, %r883, -1894007588;
	shf.l.wrap.b32 	%r885, %r864, %r864, 30;
	or.b32  	%r886, %r885, %r875;
	and.b32  	%r887, %r874, %r886;
	and.b32  	%r888, %r885, %r875;
	or.b32  	%r889, %r887, %r888;
	shf.l.wrap.b32 	%r890, %r884, %r884, 5;
	add.s32 	%r891, %r890, %r865;
	add.s32 	%r892, %r891, %r889;
	add.s32 	%r893, %r892, %r304;
	add.s32 	%r894, %r893, -1894007588;
	shf.l.wrap.b32 	%r895, %r874, %r874, 30;
	or.b32  	%r896, %r895, %r885;
	and.b32  	%r897, %r884, %r896;
	and.b32  	%r898, %r895, %r885;
	or.b32  	%r899, %r897, %r898;
	shf.l.wrap.b32 	%r900, %r894, %r894, 5;
	add.s32 	%r901, %r900, %r875;
	add.s32 	%r902, %r901, %r899;
	add.s32 	%r903, %r902, %r308;
	add.s32 	%r904, %r903, -1894007588;
	shf.l.wrap.b32 	%r905, %r884, %r884, 30;
	or.b32  	%r906, %r905, %r895;
	and.b32  	%r907, %r894, %r906;
	and.b32  	%r908, %r905, %r895;
	or.b32  	%r909, %r907, %r908;
	shf.l.wrap.b32 	%r910, %r904, %r904, 5;
	add.s32 	%r911, %r910, %r885;
	add.s32 	%r912, %r911, %r909;
	add.s32 	%r913, %r912, %r312;
	add.s32 	%r914, %r913, -1894007588;
	shf.l.wrap.b32 	%r915, %r894, %r894, 30;
	or.b32  	%r916, %r915, %r905;
	and.b32  	%r917, %r904, %r916;
	and.b32  	%r918, %r915, %r905;
	or.b32  	%r919, %r917, %r918;
	shf.l.wrap.b32 	%r920, %r914, %r914, 5;
	add.s32 	%r921, %r920, %r895;
	add.s32 	%r922, %r921, %r919;
	add.s32 	%r923, %r922, %r316;
	add.s32 	%r924, %r923, -1894007588;
	shf.l.wrap.b32 	%r925, %r904, %r904, 30;
	or.b32  	%r926, %r925, %r915;
	and.b32  	%r927, %r914, %r926;
	and.b32  	%r928, %r925, %r915;
	or.b32  	%r929, %r927, %r928;
	shf.l.wrap.b32 	%r930, %r924, %r924, 5;
	add.s32 	%r931, %r930, %r905;
	add.s32 	%r932, %r931, %r929;
	add.s32 	%r933, %r932, %r320;
	add.s32 	%r934, %r933, -1894007588;
	shf.l.wrap.b32 	%r935, %r914, %r914, 30;
	or.b32  	%r936, %r935, %r925;
	and.b32  	%r937, %r924, %r936;
	and.b32  	%r938, %r935, %r925;
	or.b32  	%r939, %r937, %r938;
	shf.l.wrap.b32 	%r940, %r934, %r934, 5;
	add.s32 	%r941, %r940, %r915;
	add.s32 	%r942, %r941, %r939;
	add.s32 	%r943, %r942, %r324;
	add.s32 	%r944, %r943, -1894007588;
	shf.l.wrap.b32 	%r945, %r924, %r924, 30;
	xor.b32  	%r946, %r945, %r935;
	xor.b32  	%r947, %r946, %r934;
	shf.l.wrap.b32 	%r948, %r944, %r944, 5;
	add.s32 	%r949, %r948, %r925;
	add.s32 	%r950, %r949, %r947;
	add.s32 	%r951, %r950, %r328;
	add.s32 	%r952, %r951, -899497514;
	shf.l.wrap.b32 	%r953, %r934, %r934, 30;
	xor.b32  	%r954, %r953, %r945;
	xor.b32  	%r955, %r954, %r944;
	shf.l.wrap.b32 	%r956, %r952, %r952, 5;
	add.s32 	%r957, %r956, %r935;
	add.s32 	%r958, %r957, %r955;
	add.s32 	%r959, %r958, %r332;
	add.s32 	%r960, %r959, -899497514;
	shf.l.wrap.b32 	%r961, %r944, %r944, 30;
	xor.b32  	%r962, %r961, %r953;
	xor.b32  	%r963, %r962, %r952;
	shf.l.wrap.b32 	%r964, %r960, %r960, 5;
	add.s32 	%r965, %r964, %r945;
	add.s32 	%r966, %r965, %r963;
	add.s32 	%r967, %r966, %r336;
	add.s32 	%r968, %r967, -899497514;
	shf.l.wrap.b32 	%r969, %r952, %r952, 30;
	xor.b32  	%r970, %r969, %r961;
	xor.b32  	%r971, %r970, %r960;
	shf.l.wrap.b32 	%r972, %r968, %r968, 5;
	add.s32 	%r973, %r972, %r953;
	add.s32 	%r974, %r973, %r971;
	add.s32 	%r975, %r974, %r340;
	add.s32 	%r976, %r975, -899497514;
	shf.l.wrap.b32 	%r977, %r960, %r960, 30;
	xor.b32  	%r978, %r977, %r969;
	xor.b32  	%r979, %r978, %r968;
	shf.l.wrap.b32 	%r980, %r976, %r976, 5;
	add.s32 	%r981, %r980, %r961;
	add.s32 	%r982, %r981, %r979;
	add.s32 	%r983, %r982, %r344;
	add.s32 	%r984, %r983, -899497514;
	shf.l.wrap.b32 	%r985, %r968, %r968, 30;
	xor.b32  	%r986, %r985, %r977;
	xor.b32  	%r987, %r986, %r976;
	shf.l.wrap.b32 	%r988, %r984, %r984, 5;
	add.s32 	%r989, %r988, %r969;
	add.s32 	%r990, %r989, %r987;
	add.s32 	%r991, %r990, %r348;
	add.s32 	%r992, %r991, -899497514;
	shf.l.wrap.b32 	%r993, %r976, %r976, 30;
	xor.b32  	%r994, %r993, %r985;
	xor.b32  	%r995, %r994, %r984;
	shf.l.wrap.b32 	%r996, %r992, %r992, 5;
	add.s32 	%r997, %r996, %r977;
	add.s32 	%r998, %r997, %r995;
	add.s32 	%r999, %r998, %r352;
	add.s32 	%r1000, %r999, -899497514;
	shf.l.wrap.b32 	%r1001, %r984, %r984, 30;
	xor.b32  	%r1002, %r1001, %r993;
	xor.b32  	%r1003, %r1002, %r992;
	shf.l.wrap.b32 	%r1004, %r1000, %r1000, 5;
	add.s32 	%r1005, %r1004, %r985;
	add.s32 	%r1006, %r1005, %r1003;
	add.s32 	%r1007, %r1006, %r356;
	add.s32 	%r1008, %r1007, -899497514;
	shf.l.wrap.b32 	%r1009, %r992, %r992, 30;
	xor.b32  	%r1010, %r1009, %r1001;
	xor.b32  	%r1011, %r1010, %r1000;
	shf.l.wrap.b32 	%r1012, %r1008, %r1008, 5;
	add.s32 	%r1013, %r1012, %r993;
	add.s32 	%r1014, %r1013, %r1011;
	add.s32 	%r1015, %r1014, %r360;
	add.s32 	%r1016, %r1015, -899497514;
	shf.l.wrap.b32 	%r1017, %r1000, %r1000, 30;
	xor.b32  	%r1018, %r1017, %r1009;
	xor.b32  	%r1019, %r1018, %r1008;
	shf.l.wrap.b32 	%r1020, %r1016, %r1016, 5;
	add.s32 	%r1021, %r1020, %r1001;
	add.s32 	%r1022, %r1021, %r1019;
	add.s32 	%r1023, %r1022, %r364;
	add.s32 	%r1024, %r1023, -899497514;
	shf.l.wrap.b32 	%r1025, %r1008, %r1008, 30;
	xor.b32  	%r1026, %r1025, %r1017;
	xor.b32  	%r1027, %r1026, %r1016;
	shf.l.wrap.b32 	%r1028, %r1024, %r1024, 5;
	add.s32 	%r1029, %r1028, %r1009;
	add.s32 	%r1030, %r1029, %r1027;
	add.s32 	%r1031, %r1030, %r368;
	add.s32 	%r1032, %r1031, -899497514;
	shf.l.wrap.b32 	%r1033, %r1016, %r1016, 30;
	xor.b32  	%r1034, %r1033, %r1025;
	xor.b32  	%r1035, %r1034, %r1024;
	shf.l.wrap.b32 	%r1036, %r1032, %r1032, 5;
	add.s32 	%r1037, %r1036, %r1017;
	add.s32 	%r1038, %r1037, %r1035;
	add.s32 	%r1039, %r1038, %r372;
	add.s32 	%r1040, %r1039, -899497514;
	shf.l.wrap.b32 	%r1041, %r1024, %r1024, 30;
	xor.b32  	%r1042, %r1041, %r1033;
	xor.b32  	%r1043, %r1042, %r1032;
	shf.l.wrap.b32 	%r1044, %r1040, %r1040, 5;
	add.s32 	%r1045, %r1044, %r1025;
	add.s32 	%r1046, %r1045, %r1043;
	add.s32 	%r1047, %r1046, %r376;
	add.s32 	%r1048, %r1047, -899497514;
	shf.l.wrap.b32 	%r1049, %r1032, %r1032, 30;
	xor.b32  	%r1050, %r1049, %r1041;
	xor.b32  	%r1051, %r1050, %r1040;
	shf.l.wrap.b32 	%r1052, %r1048, %r1048, 5;
	add.s32 	%r1053, %r1052, %r1033;
	add.s32 	%r1054, %r1053, %r1051;
	add.s32 	%r1055, %r1054, %r380;
	add.s32 	%r1056, %r1055, -899497514;
	shf.l.wrap.b32 	%r1057, %r1040, %r1040, 30;
	xor.b32  	%r1058, %r1057, %r1049;
	xor.b32  	%r1059, %r1058, %r1048;
	shf.l.wrap.b32 	%r1060, %r1056, %r1056, 5;
	add.s32 	%r1061, %r1060, %r1041;
	add.s32 	%r1062, %r1061, %r1059;
	add.s32 	%r1063, %r1062, %r384;
	add.s32 	%r1064, %r1063, -899497514;
	shf.l.wrap.b32 	%r1065, %r1048, %r1048, 30;
	xor.b32  	%r1066, %r1065, %r1057;
	xor.b32  	%r1067, %r1066, %r1056;
	shf.l.wrap.b32 	%r1068, %r1064, %r1064, 5;
	add.s32 	%r1069, %r1068, %r1049;
	add.s32 	%r1070, %r1069, %r1067;
	add.s32 	%r1071, %r1070, %r388;
	add.s32 	%r1072, %r1071, -899497514;
	shf.l.wrap.b32 	%r1073, %r1056, %r1056, 30;
	xor.b32  	%r1074, %r1073, %r1065;
	xor.b32  	%r1075, %r1074, %r1064;
	shf.l.wrap.b32 	%r1076, %r1072, %r1072, 5;
	add.s32 	%r1077, %r1076, %r1057;
	add.s32 	%r1078, %r1077, %r1075;
	add.s32 	%r1079, %r1078, %r392;
	add.s32 	%r1080, %r1079, -899497514;
	shf.l.wrap.b32 	%r1081, %r1064, %r1064, 30;
	xor.b32  	%r1082, %r1081, %r1073;
	xor.b32  	%r1083, %r1082, %r1072;
	shf.l.wrap.b32 	%r1084, %r1080, %r1080, 5;
	add.s32 	%r1085, %r1084, %r1065;
	add.s32 	%r1086, %r1085, %r1083;
	add.s32 	%r1087, %r1086, %r396;
	add.s32 	%r1088, %r1087, -899497514;
	shf.l.wrap.b32 	%r1089, %r1072, %r1072, 30;
	xor.b32  	%r1090, %r1089, %r1081;
	xor.b32  	%r1091, %r1090, %r1080;
	shf.l.wrap.b32 	%r1092, %r1088, %r1088, 5;
	add.s32 	%r1093, %r1092, %r1073;
	add.s32 	%r1094, %r1093, %r1091;
	add.s32 	%r1095, %r1094, %r400;
	add.s32 	%r1096, %r1095, -899497514;
	shf.l.wrap.b32 	%r1097, %r1080, %r1080, 30;
	xor.b32  	%r1098, %r1097, %r1089;
	xor.b32  	%r1099, %r1098, %r1088;
	shf.l.wrap.b32 	%r1100, %r1096, %r1096, 5;
	add.s32 	%r1101, %r1100, %r1081;
	add.s32 	%r1102, %r1101, %r1099;
	add.s32 	%r1103, %r1102, %r404;
	shf.l.wrap.b32 	%r1104, %r1088, %r1088, 30;
	add.s32 	%r1105, %r1103, 833086679;
	add.s32 	%r1106, %r1095, -1171231393;
	add.s32 	%r1107, %r1104, -1732584194;
	add.s32 	%r1108, %r1097, 271733878;
	add.s32 	%r1109, %r1089, -1009589776;
	shr.u32 	%r1110, %r1105, 24;
	st.global.u8 	[%rd9], %r1110;
	shr.u32 	%r1111, %r1105, 16;
	st.global.u8 	[%rd9+1], %r1111;
	shr.u32 	%r1112, %r1105, 8;
	st.global.u8 	[%rd9+2], %r1112;
	st.global.u8 	[%rd9+3], %r1105;
	shr.u32 	%r1113, %r1106, 24;
	st.global.u8 	[%rd9+4], %r1113;
	shr.u32 	%r1114, %r1106, 16;
	st.global.u8 	[%rd9+5], %r1114;
	shr.u32 	%r1115, %r1106, 8;
	st.global.u8 	[%rd9+6], %r1115;
	st.global.u8 	[%rd9+7], %r1106;
	shr.u32 	%r1116, %r1107, 24;
	st.global.u8 	[%rd9+8], %r1116;
	shr.u32 	%r1117, %r1107, 16;
	st.global.u8 	[%rd9+9], %r1117;
	shr.u32 	%r1118, %r1107, 8;
	st.global.u8 	[%rd9+10], %r1118;
	st.global.u8 	[%rd9+11], %r1107;
	shr.u32 	%r1119, %r1108, 24;
	st.global.u8 	[%rd9+12], %r1119;
	shr.u32 	%r1120, %r1108, 16;
	st.global.u8 	[%rd9+13], %r1120;
	shr.u32 	%r1121, %r1108, 8;
	st.global.u8 	[%rd9+14], %r1121;
	st.global.u8 	[%rd9+15], %r1108;
	shr.u32 	%r1122, %r1109, 24;
	st.global.u8 	[%rd9+16], %r1122;
	shr.u32 	%r1123, %r1109, 16;
	st.global.u8 	[%rd9+17], %r1123;
	shr.u32 	%r1124, %r1109, 8;
	st.global.u8 	[%rd9+18], %r1124;
	st.global.u8 	[%rd9+19], %r1109;
$L__BB32_2:
	ret;

}
	// .globl	_Z11sha1_kernelILi33EEvPKhPhm
.visible .entry _Z11sha1_kernelILi33EEvPKhPhm(
	.param .u64 .ptr .align 1 _Z11sha1_kernelILi33EEvPKhPhm_param_0,
	.param .u64 .ptr .align 1 _Z11sha1_kernelILi33EEvPKhPhm_param_1,
	.param .u64 _Z11sha1_kernelILi33EEvPKhPhm_param_2
)
{
	.reg .pred 	%p<2>;
	.reg .b16 	%rs<17>;
	.reg .b32 	%r<1125>;
	.reg .b64 	%rd<10>;

	ld.param.u64 	%rd2, [_Z11sha1_kernelILi33EEvPKhPhm_param_0];
	ld.param.u64 	%rd3, [_Z11sha1_kernelILi33EEvPKhPhm_param_1];
	ld.param.u64 	%rd4, [_Z11sha1_kernelILi33EEvPKhPhm_param_2];
	mov.u32 	%r1, %ctaid.x;
	mov.u32 	%r2, %ntid.x;
	mov.u32 	%r3, %tid.x;
	mad.lo.s32 	%r4, %r1, %r2, %r3;
	cvt.u64.u32 	%rd1, %r4;
	setp.le.u64 	%p1, %rd4, %rd1;
	@%p1 bra 	$L__BB33_2;
	cvta.to.global.u64 	%rd5, %rd3;
	cvta.to.global.u64 	%rd6, %rd2;
	shl.b64 	%rd7, %rd1, 6;
	add.s64 	%rd8, %rd6, %rd7;
	mad.lo.s64 	%rd9, %rd1, 20, %rd5;
	ld.global.u8 	%r5, [%rd8];
	shl.b32 	%r6, %r5, 24;
	ld.global.u8 	%r7, [%rd8+1];
	shl.b32 	%r8, %r7, 16;
	or.b32  	%r9, %r8, %r6;
	ld.global.u8 	%rs1, [%rd8+2];
	mul.wide.u16 	%r10, %rs1, 256;
	or.b32  	%r11, %r9, %r10;
	ld.global.u8 	%r12, [%rd8+3];
	or.b32  	%r13, %r11, %r12;
	ld.global.u8 	%r14, [%rd8+4];
	shl.b32 	%r15, %r14, 24;
	ld.global.u8 	%r16, [%rd8+5];
	shl.b32 	%r17, %r16, 16;
	or.b32  	%r18, %r17, %r15;
	ld.global.u8 	%rs2, [%rd8+6];
	mul.wide.u16 	%r19, %rs2, 256;
	or.b32  	%r20, %r18, %r19;
	ld.global.u8 	%r21, [%rd8+7];
	or.b32  	%r22, %r20, %r21;
	ld.global.u8 	%r23, [%rd8+8];
	shl.b32 	%r24, %r23, 24;
	ld.global.u8 	%r25, [%rd8+9];
	shl.b32 	%r26, %r25, 16;
	or.b32  	%r27, %r26, %r24;
	ld.global.u8 	%rs3, [%rd8+10];
	mul.wide.u16 	%r28, %rs3, 256;
	or.b32  	%r29, %r27, %r28;
	ld.global.u8 	%r30, [%rd8+11];
	or.b32  	%r31, %r29, %r30;
	ld.global.u8 	%r32, [%rd8+12];
	shl.b32 	%r33, %r32, 24;
	ld.global.u8 	%r34, [%rd8+13];
	shl.b32 	%r35, %r34, 16;
	or.b32  	%r36, %r35, %r33;
	ld.global.u8 	%rs4, [%rd8+14];
	mul.wide.u16 	%r37, %rs4, 256;
	or.b32  	%r38, %r36, %r37;
	ld.global.u8 	%r39, [%rd8+15];
	or.b32  	%r40, %r38, %r39;
	ld.global.u8 	%r41, [%rd8+16];
	shl.b32 	%r42, %r41, 24;
	ld.global.u8 	%r43, [%rd8+17];
	shl.b32 	%r44, %r43, 16;
	or.b32  	%r45, %r44, %r42;
	ld.global.u8 	%rs5, [%rd8+18];
	mul.wide.u16 	%r46, %rs5, 256;
	or.b32  	%r47, %r45, %r46;
	ld.global.u8 	%r48, [%rd8+19];
	or.b32  	%r49, %r47, %r48;
	ld.global.u8 	%r50, [%rd8+20];
	shl.b32 	%r51, %r50, 24;
	ld.global.u8 	%r52, [%rd8+21];
	shl.b32 	%r53, %r52, 16;
	or.b32  	%r54, %r53, %r51;
	ld.global.u8 	%rs6, [%rd8+22];
	mul.wide.u16 	%r55, %rs6, 256;
	or.b32  	%r56, %r54, %r55;
	ld.global.u8 	%r57, [%rd8+23];
	or.b32  	%r58, %r56, %r57;
	ld.global.u8 	%r59, [%rd8+24];
	shl.b32 	%r60, %r59, 24;
	ld.global.u8 	%r61, [%rd8+25];
	shl.b32 	%r62, %r61, 16;
	or.b32  	%r63, %r62, %r60;
	ld.global.u8 	%rs7, [%rd8+26];
	mul.wide.u16 	%r64, %rs7, 256;
	or.b32  	%r65, %r63, %r64;
	ld.global.u8 	%r66, [%rd8+27];
	or.b32  	%r67, %r65, %r66;
	ld.global.u8 	%r68, [%rd8+28];
	shl.b32 	%r69, %r68, 24;
	ld.global.u8 	%r70, [%rd8+29];
	shl.b32 	%r71, %r70, 16;
	or.b32  	%r72, %r71, %r69;
	ld.global.u8 	%rs8, [%rd8+30];
	mul.wide.u16 	%r73, %rs8, 256;
	or.b32  	%r74, %r72, %r73;
	ld.global.u8 	%r75, [%rd8+31];
	or.b32  	%r76, %r74, %r75;
	ld.global.u8 	%r77, [%rd8+32];
	shl.b32 	%r78, %r77, 24;
	ld.global.u8 	%r79, [%rd8+33];
	shl.b32 	%r80, %r79, 16;
	or.b32  	%r81, %r80, %r78;
	ld.global.u8 	%rs9, [%rd8+34];
	mul.wide.u16 	%r82, %rs9, 256;
	or.b32  	%r83, %r81, %r82;
	ld.global.u8 	%r84, [%rd8+35];
	or.b32  	%r85, %r83, %r84;
	ld.global.u8 	%r86, [%rd8+36];
	shl.b32 	%r87, %r86, 24;
	ld.global.u8 	%r88, [%rd8+37];
	shl.b32 	%r89, %r88, 16;
	or.b32  	%r90, %r89, %r87;
	ld.global.u8 	%rs10, [%rd8+38];
	mul.wide.u16 	%r91, %rs10, 256;
	or.b32  	%r92, %r90, %r91;
	ld.global.u8 	%r93, [%rd8+39];
	or.b32  	%r94, %r92, %r93;
	ld.global.u8 	%r95, [%rd8+40];
	shl.b32 	%r96, %r95, 24;
	ld.global.u8 	%r97, [%rd8+41];
	shl.b32 	%r98, %r97, 16;
	or.b32  	%r99, %r98, %r96;
	ld.global.u8 	%rs11, [%rd8+42];
	mul.wide.u16 	%r100, %rs11, 256;
	or.b32  	%r101, %r99, %r100;
	ld.global.u8 	%r102, [%rd8+43];
	or.b32  	%r103, %r101, %r102;
	ld.global.u8 	%r104, [%rd8+44];
	shl.b32 	%r105, %r104, 24;
	ld.global.u8 	%r106, [%rd8+45];
	shl.b32 	%r107, %r106, 16;
	or.b32  	%r108, %r107, %r105;
	ld.global.u8 	%rs12, [%rd8+46];
	mul.wide.u16 	%r109, %rs12, 256;
	or.b32  	%r110, %r108, %r109;
	ld.global.u8 	%r111, [%rd8+47];
	or.b32  	%r112, %r110, %r111;
	ld.global.u8 	%r113, [%rd8+48];
	shl.b32 	%r114, %r113, 24;
	ld.global.u8 	%r115, [%rd8+49];
	shl.b32 	%r116, %r115, 16;
	or.b32  	%r117, %r116, %r114;
	ld.global.u8 	%rs13, [%rd8+50];
	mul.wide.u16 	%r118, %rs13, 256;
	or.b32  	%r119, %r117, %r118;
	ld.global.u8 	%r120, [%rd8+51];
	or.b32  	%r121, %r119, %r120;
	ld.global.u8 	%r122, [%rd8+52];
	shl.b32 	%r123, %r122, 24;
	ld.global.u8 	%r124, [%rd8+53];
	shl.b32 	%r125, %r124, 16;
	or.b32  	%r126, %r125, %r123;
	ld.global.u8 	%rs14, [%rd8+54];
	mul.wide.u16 	%r127, %rs14, 256;
	or.b32  	%r128, %r126, %r127;
	ld.global.u8 	%r129, [%rd8+55];
	or.b32  	%r130, %r128, %r129;
	ld.global.u8 	%r131, [%rd8+56];
	shl.b32 	%r132, %r131, 24;
	ld.global.u8 	%r133, [%rd8+57];
	shl.b32 	%r134, %r133, 16;
	or.b32  	%r135, %r134, %r132;
	ld.global.u8 	%rs15, [%rd8+58];
	mul.wide.u16 	%r136, %rs15, 256;
	or.b32  	%r137, %r135, %r136;
	ld.global.u8 	%r138, [%rd8+59];
	or.b32  	%r139, %r137, %r138;
	ld.global.u8 	%r140, [%rd8+60];
	shl.b32 	%r141, %r140, 24;
	ld.global.u8 	%r142, [%rd8+61];
	shl.b32 	%r143, %r142, 16;
	or.b32  	%r144, %r143, %r141;
	ld.global.u8 	%rs16, [%rd8+62];
	mul.wide.u16 	%r145, %rs16, 256;
	or.b32  	%r146, %r144, %r145;
	ld.global.u8 	%r147, [%rd8+63];
	or.b32  	%r148, %r146, %r147;
	xor.b32  	%r149, %r85, %r130;
	xor.b32  	%r150, %r149, %r31;
	xor.b32  	%r151, %r150, %r13;
	shf.l.wrap.b32 	%r152, %r151, %r151, 1;
	xor.b32  	%r153, %r94, %r139;
	xor.b32  	%r154, %r153, %r40;
	xor.b32  	%r155, %r154, %r22;
	shf.l.wrap.b32 	%r156, %r155, %r155, 1;
	xor.b32  	%r157, %r103, %r148;
	xor.b32  	%r158, %r157, %r49;
	xor.b32  	%r159, %r158, %r31;
	shf.l.wrap.b32 	%r160, %r159, %r159, 1;
	xor.b32  	%r161, %r112, %r152;
	xor.b32  	%r162, %r161, %r58;
	xor.b32  	%r163, %r162, %r40;
	shf.l.wrap.b32 	%r164, %r163, %r163, 1;
	xor.b32  	%r165, %r121, %r156;
	xor.b32  	%r166, %r165, %r67;
	xor.b32  	%r167, %r166, %r49;
	shf.l.wrap.b32 	%r168, %r167, %r167, 1;
	xor.b32  	%r169, %r130, %r160;
	xor.b32  	%r170, %r169, %r76;
	xor.b32  	%r171, %r170, %r58;
	shf.l.wrap.b32 	%r172, %r171, %r171, 1;
	xor.b32  	%r173, %r139, %r164;
	xor.b32  	%r174, %r173, %r85;
	xor.b32  	%r175, %r174, %r67;
	shf.l.wrap.b32 	%r176, %r175, %r175, 1;
	xor.b32  	%r177, %r148, %r168;
	xor.b32  	%r178, %r177, %r94;
	xor.b32  	%r179, %r178, %r76;
	shf.l.wrap.b32 	%r180, %r179, %r179, 1;
	xor.b32  	%r181, %r152, %r172;
	xor.b32  	%r182, %r181, %r103;
	xor.b32  	%r183, %r182, %r85;
	shf.l.wrap.b32 	%r184, %r183, %r183, 1;
	xor.b32  	%r185, %r156, %r176;
	xor.b32  	%r186, %r185, %r112;
	xor.b32  	%r187, %r186, %r94;
	shf.l.wrap.b32 	%r188, %r187, %r187, 1;
	xor.b32  	%r189, %r160, %r180;
	xor.b32  	%r190, %r189, %r121;
	xor.b32  	%r191, %r190, %r103;
	shf.l.wrap.b32 	%r192, %r191, %r191, 1;
	xor.b32  	%r193, %r164, %r184;
	xor.b32  	%r194, %r193, %r130;
	xor.b32  	%r195, %r194, %r112;
	shf.l.wrap.b32 	%r196, %r195, %r195, 1;
	xor.b32  	%r197, %r168, %r188;
	xor.b32  	%r198, %r197, %r139;
	xor.b32  	%r199, %r198, %r121;
	shf.l.wrap.b32 	%r200, %r199, %r199, 1;
	xor.b32  	%r201, %r172, %r192;
	xor.b32  	%r202, %r201, %r148;
	xor.b32  	%r203, %r202, %r130;
	shf.l.wrap.b32 	%r204, %r203, %r203, 1;
	xor.b32  	%r205, %r176, %r196;
	xor.b32  	%r206, %r205, %r152;
	xor.b32  	%r207, %r206, %r139;
	shf.l.wrap.b32 	%r208, %r207, %r207, 1;
	xor.b32  	%r209, %r180, %r200;
	xor.b32  	%r210, %r209, %r156;
	xor.b32  	%r211, %r210, %r148;
	shf.l.wrap.b32 	%r212, %r211, %r211, 1;
	xor.b32  	%r213, %r184, %r204;
	xor.b32  	%r214, %r213, %r160;
	xor.b32  	%r215, %r214, %r152;
	shf.l.wrap.b32 	%r216, %r215, %r215, 1;
	xor.b32  	%r217, %r188, %r208;
	xor.b32  	%r218, %r217, %r164;
	xor.b32  	%r219, %r218, %r156;
	shf.l.wrap.b32 	%r220, %r219, %r219, 1;
	xor.b32  	%r221, %r192, %r212;
	xor.b32  	%r222, %r221, %r168;
	xor.b32  	%r223, %r222, %r160;
	shf.l.wrap.b32 	%r224, %r223, %r223, 1;
	xor.b32  	%r225, %r196, %r216;
	xor.b32  	%r226, %r225, %r172;
	xor.b32  	%r227, %r226, %r164;
	shf.l.wrap.b32 	%r228, %r227, %r227, 1;
	xor.b32  	%r229, %r200, %r220;
	xor.b32  	%r230, %r229, %r176;
	xor.b32  	%r231, %r230, %r168;
	shf.l.wrap.b32 	%r232, %r231, %r231, 1;
	xor.b32  	%r233, %r204, %r224;
	xor.b32  	%r234, %r233, %r180;
	xor.b32  	%r235, %r234, %r172;
	shf.l.wrap.b32 	%r236, %r235, %r235, 1;
	xor.b32  	%r237, %r208, %r228;
	xor.b32  	%r238, %r237, %r184;
	xor.b32  	%r239, %r238, %r176;
	shf.l.wrap.b32 	%r240, %r239, %r239, 1;
	xor.b32  	%r241, %r212, %r232;
	xor.b32  	%r242, %r241, %r188;
	xor.b32  	%r243, %r242, %r180;
	shf.l.wrap.b32 	%r244, %r243, %r243, 1;
	xor.b32  	%r245, %r216, %r236;
	xor.b32  	%r246, %r245, %r192;
	xor.b32  	%r247, %r246, %r184;
	shf.l.wrap.b32 	%r248, %r247, %r247, 1;
	xor.b32  	%r249, %r220, %r240;
	xor.b32  	%r250, %r249, %r196;
	xor.b32  	%r251, %r250, %r188;
	shf.l.wrap.b32 	%r252, %r251, %r251, 1;
	xor.b32  	%r253, %r224, %r244;
	xor.b32  	%r254, %r253, %r200;
	xor.b32  	%r255, %r254, %r192;
	shf.l.wrap.b32 	%r256, %r255, %r255, 1;
	xor.b32  	%r257, %r228, %r248;
	xor.b32  	%r258, %r257, %r204;
	xor.b32  	%r259, %r258, %r196;
	shf.l.wrap.b32 	%r260, %r259, %r259, 1;
	xor.b32  	%r261, %r232, %r252;
	xor.b32  	%r262, %r261, %r208;
	xor.b32  	%r263, %r262, %r200;
	shf.l.wrap.b32 	%r264, %r263, %r263, 1;
	xor.b32  	%r265, %r236, %r256;
	xor.b32  	%r266, %r265, %r212;
	xor.b32  	%r267, %r266, %r204;
	shf.l.wrap.b32 	%r268, %r267, %r267, 1;
	xor.b32  	%r269, %r240, %r260;
	xor.b32  	%r270, %r269, %r216;
	xor.b32  	%r271, %r270, %r208;
	shf.l.wrap.b32 	%r272, %r271, %r271, 1;
	xor.b32  	%r273, %r244, %r264;
	xor.b32  	%r274, %r273, %r220;
	xor.b32  	%r275, %r274, %r212;
	shf.l.wrap.b32 	%r276, %r275, %r275, 1;
	xor.b32  	%r277, %r248, %r268;
	xor.b32  	%r278, %r277, %r224;
	xor.b32  	%r279, %r278, %r216;
	shf.l.wrap.b32 	%r280, %r279, %r279, 1;
	xor.b32  	%r281, %r252, %r272;
	xor.b32  	%r282, %r281, %r228;
	xor.b32  	%r283, %r282, %r220;
	shf.l.wrap.b32 	%r284, %r283, %r283, 1;
	xor.b32  	%r285, %r256, %r276;
	xor.b32  	%r286, %r285, %r232;
	xor.b32  	%r287, %r286, %r224;
	shf.l.wrap.b32 	%r288, %r287, %r287, 1;
	xor.b32  	%r289, %r260, %r280;
	xor.b32  	%r290, %r289, %r236;
	xor.b32  	%r291, %r290, %r228;
	shf.l.wrap.b32 	%r292, %r291, %r291, 1;
	xor.b32  	%r293, %r264, %r284;
	xor.b32  	%r294, %r293, %r240;
	xor.b32  	%r295, %r294, %r232;
	shf.l.wrap.b32 	%r296, %r295, %r295, 1;
	xor.b32  	%r297, %r268, %r288;
	xor.b32  	%r298, %r297, %r244;
	xor.b32  	%r299, %r298, %r236;
	shf.l.wrap.b32 	%r300, %r299, %r299, 1;
	xor.b32  	%r301, %r272, %r292;
	xor.b32  	%r302, %r301, %r248;
	xor.b32  	%r303, %r302, %r240;
	shf.l.wrap.b32 	%r304, %r303, %r303, 1;
	xor.b32  	%r305, %r276, %r296;
	xor.b32  	%r306, %r305, %r252;
	xor.b32  	%r307, %r306, %r244;
	shf.l.wrap.b32 	%r308, %r307, %r307, 1;
	xor.b32  	%r309, %r280, %r300;
	xor.b32  	%r310, %r309, %r256;
	xor.b32  	%r311, %r310, %r248;
	shf.l.wrap.b32 	%r312, %r311, %r311, 1;
	xor.b32  	%r313, %r284, %r304;
	xor.b32  	%r314, %r313, %r260;
	xor.b32  	%r315, %r314, %r252;
	shf.l.wrap.b32 	%r316, %r315, %r315, 1;
	xor.b32  	%r317, %r288, %r308;
	xor.b32  	%r318, %r317, %r264;
	xor.b32  	%r319, %r318, %r256;
	shf.l.wrap.b32 	%r320, %r319, %r319, 1;
	xor.b32  	%r321, %r292, %r312;
	xor.b32  	%r322, %r321, %r268;
	xor.b32  	%r323, %r322, %r260;
	shf.l.wrap.b32 	%r324, %r323, %r323, 1;
	xor.b32  	%r325, %r296, %r316;
	xor.b32  	%r326, %r325, %r272;
	xor.b32  	%r327, %r326, %r264;
	shf.l.wrap.b32 	%r328, %r327, %r327, 1;
	xor.b32  	%r329, %r300, %r320;
	xor.b32  	%r330, %r329, %r276;
	xor.b32  	%r331, %r330, %r268;
	shf.l.wrap.b32 	%r332, %r331, %r331, 1;
	xor.b32  	%r333, %r304, %r324;
	xor.b32  	%r334, %r333, %r280;
	xor.b32  	%r335, %r334, %r272;
	shf.l.wrap.b32 	%r336, %r335, %r335, 1;
	xor.b32  	%r337, %r308, %r328;
	xor.b32  	%r338, %r337, %r284;
	xor.b32  	%r339, %r338, %r276;
	shf.l.wrap.b32 	%r340, %r339, %r339, 1;
	xor.b32  	%r341, %r312, %r332;
	xor.b32  	%r342, %r341, %r288;
	xor.b32  	%r343, %r342, %r280;
	shf.l.wrap.b32 	%r344, %r343, %r343, 1;
	xor.b32  	%r345, %r316, %r336;
	xor.b32  	%r346, %r345, %r292;
	xor.b32  	%r347, %r346, %r284;
	shf.l.wrap.b32 	%r348, %r347, %r347, 1;
	xor.b32  	%r349, %r320, %r340;
	xor.b32  	%r350, %r349, %r296;
	xor.b32  	%r351, %r350, %r288;
	shf.l.wrap.b32 	%r352, %r351, %r351, 1;
	xor.b32  	%r353, %r324, %r344;
	xor.b32  	%r354, %r353, %r300;
	xor.b32  	%r355, %r354, %r292;
	shf.l.wrap.b32 	%r356, %r355, %r355, 1;
	xor.b32  	%r357, %r328, %r348;
	xor.b32  	%r358, %r357, %r304;
	xor.b32  	%r359, %r358, %r296;
	shf.l.wrap.b32 	%r360, %r359, %r359, 1;
	xor.b32  	%r361, %r332, %r352;
	xor.b32  	%r362, %r361, %r308;
	xor.b32  	%r363, %r362, %r300;
	shf.l.wrap.b32 	%r364, %r363, %r363, 1;
	xor.b32  	%r365, %r336, %r356;
	xor.b32  	%r366, %r365, %r312;
	xor.b32  	%r367, %r366, %r304;
	shf.l.wrap.b32 	%r368, %r367, %r367, 1;
	xor.b32  	%r369, %r340, %r360;
	xor.b32  	%r370, %r369, %r316;
	xor.b32  	%r371, %r370, %r308;
	shf.l.wrap.b32 	%r372, %r371, %r371, 1;
	xor.b32  	%r373, %r344, %r364;
	xor.b32  	%r374, %r373, %r320;
	xor.b32  	%r375, %r374, %r312;
	shf.l.wrap.b32 	%r376, %r375, %r375, 1;
	xor.b32  	%r377, %r348, %r368;
	xor.b32  	%r378, %r377, %r324;
	xor.b32  	%r379, %r378, %r316;
	shf.l.wrap.b32 	%r380, %r379, %r379, 1;
	xor.b32  	%r381, %r352, %r372;
	xor.b32  	%r382, %r381, %r328;
	xor.b32  	%r383, %r382, %r320;
	shf.l.wrap.b32 	%r384, %r383, %r383, 1;
	xor.b32  	%r385, %r356, %r376;
	xor.b32  	%r386, %r385, %r332;
	xor.b32  	%r387, %r386, %r324;
	shf.l.wrap.b32 	%r388, %r387, %r387, 1;
	xor.b32  	%r389, %r360, %r380;
	xor.b32  	%r390, %r389, %r336;
	xor.b32  	%r391, %r390, %r328;
	shf.l.wrap.b32 	%r392, %r391, %r391, 1;
	xor.b32  	%r393, %r364, %r384;
	xor.b32  	%r394, %r393, %r340;
	xor.b32  	%r395, %r394, %r332;
	shf.l.wrap.b32 	%r396, %r395, %r395, 1;
	xor.b32  	%r397, %r368, %r388;
	xor.b32  	%r398, %r397, %r344;
	xor.b32  	%r399, %r398, %r336;
	shf.l.wrap.b32 	%r400, %r399, %r399, 1;
	xor.b32  	%r401, %r372, %r392;
	xor.b32  	%r402, %r401, %r348;
	xor.b32  	%r403, %r402, %r340;
	shf.l.wrap.b32 	%r404, %r403, %r403, 1;
	add.s32 	%r405, %r13, -1615554381;
	shf.l.wrap.b32 	%r406, %r405, %r405, 5;
	add.s32 	%r407, %r406, %r22;
	add.s32 	%r408, %r407, 1722862861;
	not.b32 	%r409, %r408;
	and.b32  	%r410, %r405, 1506887872;
	sub.s32 	%r411, 1615554380, %r13;
	and.b32  	%r412, %r411, 2079550178;
	or.b32  	%r413, %r410, %r412;
	shf.l.wrap.b32 	%r414, %r408, %r408, 5;
	add.s32 	%r415, %r414, %r413;
	add.s32 	%r416, %r415, %r31;
	add.s32 	%r417, %r416, -214083945;
	shf.l.wrap.b32 	%r418, %r405, %r405, 30;
	and.b32  	%r419, %r408, %r418;
	and.b32  	%r420, %r409, 1506887872;
	or.b32  	%r421, %r419, %r420;
	shf.l.wrap.b32 	%r422, %r417, %r417, 5;
	add.s32 	%r423, %r422, %r421;
	add.s32 	%r424, %r423, %r40;
	add.s32 	%r425, %r424, -696916869;
	shf.l.wrap.b32 	%r426, %r408, %r408, 30;
	and.b32  	%r427, %r417, %r426;
	not.b32 	%r428, %r417;
	and.b32  	%r429, %r418, %r428;
	or.b32  	%r430, %r427, %r429;
	shf.l.wrap.b32 	%r431, %r425, %r425, 5;
	add.s32 	%r432, %r431, %r430;
	add.s32 	%r433, %r432, %r49;
	add.s32 	%r434, %r433, -1269579175;
	shf.l.wrap.b32 	%r435, %r417, %r417, 30;
	and.b32  	%r436, %r425, %r435;
	not.b32 	%r437, %r425;
	and.b32  	%r438, %r426, %r437;
	or.b32  	%r439, %r436, %r438;
	shf.l.wrap.b32 	%r440, %r434, %r434, 5;
	add.s32 	%r441, %r440, %r418;
	add.s32 	%r442, %r441, %r439;
	add.s32 	%r443, %r442, %r58;
	add.s32 	%r444, %r443, 1518500249;
	shf.l.wrap.b32 	%r445, %r425, %r425, 30;
	and.b32  	%r446, %r434, %r445;
	not.b32 	%r447, %r434;
	and.b32  	%r448, %r435, %r447;
	or.b32  	%r449, %r446, %r448;
	shf.l.wrap.b32 	%r450, %r444, %r444, 5;
	add.s32 	%r451, %r450, %r426;
	add.s32 	%r452, %r451, %r449;
	add.s32 	%r453, %r452, %r67;
	add.s32 	%r454, %r453, 1518500249;
	shf.l.wrap.b32 	%r455, %r434, %r434, 30;
	and.b32  	%r456, %r444, %r455;
	not.b32 	%r457, %r444;
	and.b32  	%r458, %r445, %r457;
	or.b32  	%r459, %r456, %r458;
	shf.l.wrap.b32 	%r460, %r454, %r454, 5;
	add.s32 	%r461, %r460, %r435;
	add.s32 	%r462, %r461, %r459;
	add.s32 	%r463, %r462, %r76;
	add.s32 	%r464, %r463, 1518500249;
	shf.l.wrap.b32 	%r465, %r444, %r444, 30;
	and.b32  	%r466, %r454, %r465;
	not.b32 	%r467, %r454;
	and.b32  	%r468, %r455, %r467;
	or.b32  	%r469, %r466, %r468;
	shf.l.wrap.b32 	%r470, %r464, %r464, 5;
	add.s32 	%r471, %r470, %r445;
	add.s32 	%r472, %r471, %r469;
	add.s32 	%r473, %r472, %r85;
	add.s32 	%r474, %r473, 1518500249;
	shf.l.wrap.b32 	%r475, %r454, %r454, 30;
	and.b32  	%r476, %r464, %r475;
	not.b32 	%r477, %r464;
	and.b32  	%r478, %r465, %r477;
	or.b32  	%r479, %r476, %r478;
	shf.l.wrap.b32 	%r480, %r474, %r474, 5;
	add.s32 	%r481, %r480, %r455;
	add.s32 	%r482, %r481, %r479;
	add.s32 	%r483, %r482, %r94;
	add.s32 	%r484, %r483, 1518500249;
	shf.l.wrap.b32 	%r485, %r464, %r464, 30;
	and.b32  	%r486, %r474, %r485;
	not.b32 	%r487, %r474;
	and.b32  	%r488, %r475, %r487;
	or.b32  	%r489, %r486, %r488;
	shf.l.wrap.b32 	%r490, %r484, %r484, 5;
	add.s32 	%r491, %r490, %r465;
	add.s32 	%r492, %r491, %r489;
	add.s32 	%r493, %r492, %r103;
	add.s32 	%r494, %r493, 1518500249;
	shf.l.wrap.b32 	%r495, %r474, %r474, 30;
	and.b32  	%r496, %r484, %r495;
	not.b32 	%r497, %r484;
	and.b32  	%r498, %r485, %r497;
	or.b32  	%r499, %r496, %r498;
	shf.l.wrap.b32 	%r500, %r494, %r494, 5;
	add.s32 	%r501, %r500, %r475;
	add.s32 	%r502, %r501, %r499;
	add.s32 	%r503, %r502, %r112;
	add.s32 	%r504, %r503, 1518500249;
	shf.l.wrap.b32 	%r505, %r484, %r484, 30;
	and.b32  	%r506, %r494, %r505;
	not.b32 	%r507, %r494;
	and.b32  	%r508, %r495, %r507;
	or.b32  	%r509, %r506, %r508;
	shf.l.wrap.b32 	%r510, %r504, %r504, 5;
	add.s32 	%r511, %r510, %r485;
	add.s32 	%r512, %r511, %r509;
	add.s32 	%r513, %r512, %r121;
	add.s32 	%r514, %r513, 1518500249;
	shf.l.wrap.b32 	%r515, %r494, %r494, 30;
	and.b32  	%r516, %r504, %r515;
	not.b32 	%r517, %r504;
	and.b32  	%r518, %r505, %r517;
	or.b32  	%r519, %r516, %r518;
	shf.l.wrap.b32 	%r520, %r514, %r514, 5;
	add.s32 	%r521, %r520, %r495;
	add.s32 	%r522, %r521, %r519;
	add.s32 	%r523, %r522, %r130;
	add.s32 	%r524, %r523, 1518500249;
	shf.l.wrap.b32 	%r525, %r504, %r504, 30;
	and.b32  	%r526, %r514, %r525;
	not.b32 	%r527, %r514;
	and.b32  	%r528, %r515, %r527;
	or.b32  	%r529, %r526, %r528;
	shf.l.wrap.b32 	%r530, %r524, %r524, 5;
	add.s32 	%r531, %r530, %r505;
	add.s32 	%r532, %r531, %r529;
	add.s32 	%r533, %r532, %r139;
	add.s32 	%r534, %r533, 1518500249;
	shf.l.wrap.b32 	%r535, %r514, %r514, 30;
	and.b32  	%r536, %r524, %r535;
	not.b32 	%r537, %r524;
	and.b32  	%r538, %r525, %r537;
	or.b32  	%r539, %r536, %r538;
	shf.l.wrap.b32 	%r540, %r534, %r534, 5;
	add.s32 	%r541, %r540, %r515;
	add.s32 	%r542, %r541, %r539;
	add.s32 	%r543, %r542, %r148;
	add.s32 	%r544, %r543, 1518500249;
	shf.l.wrap.b32 	%r545, %r524, %r524, 30;
	and.b32  	%r546, %r534, %r545;
	not.b32 	%r547, %r534;
	and.b32  	%r548, %r535, %r547;
	or.b32  	%r549, %r546, %r548;
	shf.l.wrap.b32 	%r550, %r544, %r544, 5;
	add.s32 	%r551, %r550, %r525;
	add.s32 	%r552, %r551, %r549;
	add.s32 	%r553, %r552, %r152;
	add.s32 	%r554, %r553, 1518500249;
	shf.l.wrap.b32 	%r555, %r534, %r534, 30;
	and.b32  	%r556, %r544, %r555;
	not.b32 	%r557, %r544;
	and.b32  	%r558, %r545, %r557;
	or.b32  	%r559, %r556, %r558;
	shf.l.wrap.b32 	%r560, %r554, %r554, 5;
	add.s32 	%r561, %r560, %r535;
	add.s32 	%r562, %r561, %r559;
	add.s32 	%r563, %r562, %r156;
	add.s32 	%r564, %r563, 1518500249;
	shf.l.wrap.b32 	%r565, %r544, %r544, 30;
	and.b32  	%r566, %r554, %r565;
	not.b32 	%r567, %r554;
	and.b32  	%r568, %r555, %r567;
	or.b32  	%r569, %r566, %r568;
	shf.l.wrap.b32 	%r570, %r564, %r564, 5;
	add.s32 	%r571, %r570, %r545;
	add.s32 	%r572, %r571, %r569;
	add.s32 	%r573, %r572, %r160;
	add.s32 	%r574, %r573, 1518500249;
	shf.l.wrap.b32 	%r575, %r554, %r554, 30;
	and.b32  	%r576, %r564, %r575;
	not.b32 	%r577, %r564;
	and.b32  	%r578, %r565, %r577;
	or.b32  	%r579, %r576, %r578;
	shf.l.wrap.b32 	%r580, %r574, %r574, 5;
	add.s32 	%r581, %r580, %r555;
	add.s32 	%r582, %r581, %r579;
	add.s32 	%r583, %r582, %r164;
	add.s32 	%r584, %r583, 1518500249;
	shf.l.wrap.b32 	%r585, %r564, %r564, 30;
	xor.b32  	%r586, %r585, %r575;
	xor.b32  	%r587, %r586, %r574;
	shf.l.wrap.b32 	%r588, %r584, %r584, 5;
	add.s32 	%r589, %r588, %r565;
	add.s32 	%r590, %r589, %r587;
	add.s32 	%r591, %r590, %r168;
	add.s32 	%r592, %r591, 1859775393;
	shf.l.wrap.b32 	%r593, %r574, %r574, 30;
	xor.b32  	%r594, %r593, %r585;
	xor.b32  	%r595, %r594, %r584;
	shf.l.wrap.b32 	%r596, %r592, %r592, 5;
	add.s32 	%r597, %r596, %r575;
	add.s32 	%r598, %r597, %r595;
	add.s32 	%r599, %r598, %r172;
	add.s32 	%r600, %r599, 1859775393;
	shf.l.wrap.b32 	%r601, %r584, %r584, 30;
	xor.b32  	%r602, %r601, %r593;
	xor.b32  	%r603, %r602, %r592;
	shf.l.wrap.b32 	%r604, %r600, %r600, 5;
	add.s32 	%r605, %r604, %r585;
	add.s32 	%r606, %r605, %r603;
	add.s32 	%r607, %r606, %r176;
	add.s32 	%r608, %r607, 1859775393;
	shf.l.wrap.b32 	%r609, %r592, %r592, 30;
	xor.b32  	%r610, %r609, %r601;
	xor.b32  	%r611, %r610, %r600;
	shf.l.wrap.b32 	%r612, %r608, %r608, 5;
	add.s32 	%r613, %r612, %r593;
	add.s32 	%r614, %r613, %r611;
	add.s32 	%r615, %r614, %r180;
	add.s32 	%r616, %r615, 1859775393;
	shf.l.wrap.b32 	%r617, %r600, %r600, 30;
	xor.b32  	%r618, %r617, %r609;
	xor.b32  	%r619, %r618, %r608;
	shf.l.wrap.b32 	%r620, %r616, %r616, 5;
	add.s32 	%r621, %r620, %r601;
	add.s32 	%r622, %r621, %r619;
	add.s32 	%r623, %r622, %r184;
	add.s32 	%r624, %r623, 1859775393;
	shf.l.wrap.b32 	%r625, %r608, %r608, 30;
	xor.b32  	%r626, %r625, %r617;
	xor.b32  	%r627, %r626, %r616;
	shf.l.wrap.b32 	%r628, %r624, %r624, 5;
	add.s32 	%r629, %r628, %r609;
	add.s32 	%r630, %r629, %r627;
	add.s32 	%r631, %r630, %r188;
	add.s32 	%r632, %r631, 1859775393;
	shf.l.wrap.b32 	%r633, %r616, %r616, 30;
	xor.b32  	%r634, %r633, %r625;
	xor.b32  	%r635, %r634, %r624;
	shf.l.wrap.b32 	%r636, %r632, %r632, 5;
	add.s32 	%r637, %r636, %r617;
	add.s32 	%r638, %r637, %r635;
	add.s32 	%r639, %r638, %r192;
	add.s32 	%r640, %r639, 1859775393;
	shf.l.wrap.b32 	%r641, %r624, %r624, 30;
	xor.b32  	%r642, %r641, %r633;
	xor.b32  	%r643, %r642, %r632;
	shf.l.wrap.b32 	%r644, %r640, %r640, 5;
	add.s32 	%r645, %r644, %r625;
	add.s32 	%r646, %r645, %r643;
	add.s32 	%r647, %r646, %r196;
	add.s32 	%r648, %r647, 1859775393;
	shf.l.wrap.b32 	%r649, %r632, %r632, 30;
	xor.b32  	%r650, %r649, %r641;
	xor.b32  	%r651, %r650, %r640;
	shf.l.wrap.b32 	%r652, %r648, %r648, 5;
	add.s32 	%r653, %r652, %r633;
	add.s32 	%r654, %r653, %r651;
	add.s32 	%r655, %r654, %r200;
	add.s32 	%r656, %r655, 1859775393;
	shf.l.wrap.b32 	%r657, %r640, %r640, 30;
	xor.b32  	%r658, %r657, %r649;
	xor.b32  	%r659, %r658, %r648;
	shf.l.wrap.b32 	%r660, %r656, %r656, 5;
	add.s32 	%r661, %r660, %r641;
	add.s32 	%r662, %r661, %r659;
	add.s32 	%r663, %r662, %r204;
	add.s32 	%r664, %r663, 1859775393;
	shf.l.wrap.b32 	%r665, %r648, %r648, 30;
	xor.b32  	%r666, %r665, %r657;
	xor.b32  	%r667, %r666, %r656;
	shf.l.wrap.b32 	%r668, %r664, %r664, 5;
	add.s32 	%r669, %r668, %r649;
	add.s32 	%r670, %r669, %r667;
	add.s32 	%r671, %r670, %r208;
	add.s32 	%r672, %r671, 1859775393;
	shf.l.wrap.b32 	%r673, %r656, %r656, 30;
	xor.b32  	%r674, %r673, %r665;
	xor.b32  	%r675, %r674, %r664;
	shf.l.wrap.b32 	%r676, %r672, %r672, 5;
	add.s32 	%r677, %r676, %r657;
	add.s32 	%r678, %r677, %r675;
	add.s32 	%r679, %r678, %r212;
	add.s32 	%r680, %r679, 1859775393;
	shf.l.wrap.b32 	%r681, %r664, %r664, 30;
	xor.b32  	%r682, %r681, %r673;
	xor.b32  	%r683, %r682, %r672;
	shf.l.wrap.b32 	%r684, %r680, %r680, 5;
	add.s32 	%r685, %r684, %r665;
	add.s32 	%r686, %r685, %r683;
	add.s32 	%r687, %r686, %r216;
	add.s32 	%r688, %r687, 1859775393;
	shf.l.wrap.b32 	%r689, %r672, %r672, 30;
	xor.b32  	%r690, %r689, %r681;
	xor.b32  	%r691, %r690, %r680;
	shf.l.wrap.b32 	%r692, %r688, %r688, 5;
	add.s32 	%r693, %r692, %r673;
	add.s32 	%r694, %r693, %r691;
	add.s32 	%r695, %r694, %r220;
	add.s32 	%r696, %r695, 1859775393;
	shf.l.wrap.b32 	%r697, %r680, %r680, 30;
	xor.b32  	%r698, %r697, %r689;
	xor.b32  	%r699, %r698, %r688;
	shf.l.wrap.b32 	%r700, %r696, %r696, 5;
	add.s32 	%r701, %r700, %r681;
	add.s32 	%r702, %r701, %r699;
	add.s32 	%r703, %r702, %r224;
	add.s32 	%r704, %r703, 1859775393;
	shf.l.wrap.b32 	%r705, %r688, %r688, 30;
	xor.b32  	%r706, %r705, %r697;
	xor.b32  	%r707, %r706, %r696;
	shf.l.wrap.b32 	%r708, %r704, %r704, 5;
	add.s32 	%r709, %r708, %r689;
	add.s32 	%r710, %r709, %r707;
	add.s32 	%r711, %r710, %r228;
	add.s32 	%r712, %r711, 1859775393;
	shf.l.wrap.b32 	%r713, %r696, %r696, 30;
	xor.b32  	%r714, %r713, %r705;
	xor.b32  	%r715, %r714, %r704;
	shf.l.wrap.b32 	%r716, %r712, %r712, 5;
	add.s32 	%r717, %r716, %r697;
	add.s32 	%r718, %r717, %r715;
	add.s32 	%r719, %r718, %r232;
	add.s32 	%r720, %r719, 1859775393;
	shf.l.wrap.b32 	%r721, %r704, %r704, 30;
	xor.b32  	%r722, %r721, %r713;
	xor.b32  	%r723, %r722, %r712;
	shf.l.wrap.b32 	%r724, %r720, %r720, 5;
	add.s32 	%r725, %r724, %r705;
	add.s32 	%r726, %r725, %r723;
	add.s32 	%r727, %r726, %r236;
	add.s32 	%r728, %r727, 1859775393;
	shf.l.wrap.b32 	%r729, %r712, %r712, 30;
	xor.b32  	%r730, %r729, %r721;
	xor.b32  	%r731, %r730, %r720;
	shf.l.wrap.b32 	%r732, %r728, %r728, 5;
	add.s32 	%r733, %r732, %r713;
	add.s32 	%r734, %r733, %r731;
	add.s32 	%r735, %r734, %r240;
	add.s32 	%r736, %r735, 1859775393;
	shf.l.wrap.b32 	%r737, %r720, %r720, 30;
	xor.b32  	%r738, %r737, %r729;
	xor.b32  	%r739, %r738, %r728;
	shf.l.wrap.b32 	%r740, %r736, %r736, 5;
	add.s32 	%r741, %r740, %r721;
	add.s32 	%r742, %r741, %r739;
	add.s32 	%r743, %r742, %r244;
	add.s32 	%r744, %r743, 1859775393;
	shf.l.wrap.b32 	%r745, %r728, %r728, 30;
	or.b32  	%r746, %r745, %r737;
	and.b32  	%r747, %r736, %r746;
	and.b32  	%r748, %r745, %r737;
	or.b32  	%r749, %r747, %r748;
	shf.l.wrap.b32 	%r750, %r744, %r744, 5;
	add.s32 	%r751, %r750, %r729;
	add.s32 	%r752, %r751, %r749;
	add.s32 	%r753, %r752, %r248;
	add.s32 	%r754, %r753, -1894007588;
	shf.l.wrap.b32 	%r755, %r736, %r736, 30;
	or.b32  	%r756, %r755, %r745;
	and.b32  	%r757, %r744, %r756;
	and.b32  	%r758, %r755, %r745;
	or.b32  	%r759, %r757, %r758;
	shf.l.wrap.b32 	%r760, %r754, %r754, 5;
	add.s32 	%r761, %r760, %r737;
	add.s32 	%r762, %r761, %r759;
	add.s32 	%r763, %r762, %r252;
	add.s32 	%r764, %r763, -1894007588;
	shf.l.wrap.b32 	%r765, %r744, %r744, 30;
	or.b32  	%r766, %r765, %r755;
	and.b32  	%r767, %r754, %r766;
	and.b32  	%r768, %r765, %r755;
	or.b32  	%r769, %r767, %r768;
	shf.l.wrap.b32 	%r770, %r764, %r764, 5;
	add.s32 	%r771, %r770, %r745;
	add.s32 	%r772, %r771, %r769;
	add.s32 	%r773, %r772, %r256;
	add.s32 	%r774, %r773, -1894007588;
	shf.l.wrap.b32 	%r775, %r754, %r754, 30;
	or.b32  	%r776, %r775, %r765;
	and.b32  	%r777, %r764, %r776;
	and.b32  	%r778, %r775, %r765;
	or.b32  	%r779, %r777, %r778;
	shf.l.wrap.b32 	%r780, %r774, %r774, 5;
	add.s32 	%r781, %r780, %r755;
	add.s32 	%r782, %r781, %r779;
	add.s32 	%r783, %r782, %r260;
	add.s32 	%r784, %r783, -1894007588;
	shf.l.wrap.b32 	%r785, %r764, %r764, 30;
	or.b32  	%r786, %r785, %r775;
	and.b32  	%r787, %r774, %r786;
	and.b32  	%r788, %r785, %r775;
	or.b32  	%r789, %r787, %r788;
	shf.l.wrap.b32 	%r790, %r784, %r784, 5;
	add.s32 	%r791, %r790, %r765;
	add.s32 	%r792, %r791, %r789;
	add.s32 	%r793, %r792, %r264;
	add.s32 	%r794, %r793, -1894007588;
	shf.l.wrap.b32 	%r795, %r774, %r774, 30;
	or.b32  	%r796, %r795, %r785;
	and.b32  	%r797, %r784, %r796;
	and.b32  	%r798, %r795, %r785;
	or.b32  	%r799, %r797, %r798;
	shf.l.wrap.b32 	%r800, %r794, %r794, 5;
	add.s32 	%r801, %r800, %r775;
	add.s32 	%r802, %r801, %r799;
	add.s32 	%r803, %r802, %r268;
	add.s32 	%r804, %r803, -1894007588;
	shf.l.wrap.b32 	%r805, %r784, %r784, 30;
	or.b32  	%r806, %r805, %r795;
	and.b32  	%r807, %r794, %r806;
	and.b32  	%r808, %r805, %r795;
	or.b32  	%r809, %r807, %r808;
	shf.l.wrap.b32 	%r810, %r804, %r804, 5;
	add.s32 	%r811, %r810, %r785;
	add.s32 	%r812, %r811, %r809;
	add.s32 	%r813, %r812, %r272;
	add.s32 	%r814, %r813, -1894007588;
	shf.l.wrap.b32 	%r815, %r794, %r794, 30;
	or.b32  	%r816, %r815, %r805;
	and.b32  	%r817, %r804, %r816;
	and.b32  	%r818, %r815, %r805;
	or.b32  	%r819, %r817, %r818;
	shf.l.wrap.b32 	%r820, %r814, %r814, 5;
	add.s32 	%r821, %r820, %r795;
	add.s32 	%r822, %r821, %r819;
	add.s32 	%r823, %r822, %r276;
	add.s32 	%r824, %r823, -1894007588;
	shf.l.wrap.b32 	%r825, %r804, %r804, 30;
	or.b32  	%r826, %r825, %r815;
	and.b32  	%r827, %r814, %r826;
	and.b32  	%r828, %r825, %r815;
	or.b32  	%r829, %r827, %r828;
	shf.l.wrap.b32 	%r830, %r824, %r824, 5;
	add.s32 	%r831, %r830, %r805;
	add.s32 	%r832, %r831, %r829;
	add.s32 	%r833, %r832, %r280;
	add.s32 	%r834, %r833, -1894007588;
	shf.l.wrap.b32 	%r835, %r814, %r814, 30;
	or.b32  	%r836, %r835, %r825;
	and.b32  	%r837, %r824, %r836;
	and.b32  	%r838, %r835, %r825;
	or.b32  	%r839, %r837, %r838;
	shf.l.wrap.b32 	%r840, %r834, %r834, 5;
	add.s32 	%r841, %r840, %r815;
	add.s32 	%r842, %r841, %r839;
	add.s32 	%r843, %r842, %r284;
	add.s32 	%r844, %r843, -1894007588;
	shf.l.wrap.b32 	%r845, %r824, %r824, 30;
	or.b32  	%r846, %r845, %r835;
	and.b32  	%r847, %r834, %r846;
	and.b32  	%r848, %r845, %r835;
	or.b32  	%r849, %r847, %r848;
	shf.l.wrap.b32 	%r850, %r844, %r844, 5;
	add.s32 	%r851, %r850, %r825;
	add.s32 	%r852, %r851, %r849;
	add.s32 	%r853, %r852, %r288;
	add.s32 	%r854, %r853, -1894007588;
	shf.l.wrap.b32 	%r855, %r834, %r834, 30;
	or.b32  	%r856, %r855, %r845;
	and.b32  	%r857, %r844, %r856;
	and.b32  	%r858, %r855, %r845;
	or.b32  	%r859, %r857, %r858;
	shf.l.wrap.b32 	%r860, %r854, %r854, 5;
	add.s32 	%r861, %r860, %r835;
	add.s32 	%r862, %r861, %r859;
	add.s32 	%r863, %r862, %r292;
	add.s32 	%r864, %r863, -1894007588;
	shf.l.wrap.b32 	%r865, %r844, %r844, 30;
	or.b32  	%r866, %r865, %r855;
	and.b32  	%r867, %r854, %r866;
	and.b32  	%r868, %r865, %r855;
	or.b32  	%r869, %r867, %r868;
	shf.l.wrap.b32 	%r870, %r864, %r864, 5;
	add.s32 	%r871, %r870, %r845;
	add.s32 	%r872, %r871, %r869;
	add.s32 	%r873, %r872, %r296;
	add.s32 	%r874, %r873, -1894007588;
	shf.l.wrap.b32 	%r875, %r854, %r854, 30;
	or.b32  	%r876, %r875, %r865;
	and.b32  	%r877, %r864, %r876;
	and.b32  	%r878, %r875, %r865;
	or.b32  	%r879, %r877, %r878;
	shf.l.wrap.b32 	%r880, %r874, %r874, 5;
	add.s32 	%r881, %r880, %r855;
	add.s32 	%r882, %r881, %r879;
	add.s32 	%r883, %r882, %r300;
	add.s32 	%r884, %r883, -1894007588;
	shf.l.wrap.b32 	%r885, %r864, %r864, 30;
	or.b32  	%r886, %r885, %r875;
	and.b32  	%r887, %r874, %r886;
	and.b32  	%r888, %r885, %r875;
	or.b32  	%r889, %r887, %r888;
	shf.l.wrap.b32 	%r890, %r884, %r884, 5;
	add.s32 	%r891, %r890, %r865;
	add.s32 	%r892, %r891, %r889;
	add.s32 	%r893, %r892, %r304;
	add.s32 	%r894, %r893, -1894007588;
	shf.l.wrap.b32 	%r895, %r874, %r874, 30;
	or.b32  	%r896, %r895, %r885;
	and.b32  	%r897, %r884, %r896;
	and.b32  	%r898, %r895, %r885;
	or.b32  	%r899, %r897, %r898;
	shf.l.wrap.b32 	%r900, %r894, %r894, 5;
	add.s32 	%r901, %r900, %r875;
	add.s32 	%r902, %r901, %r899;
	add.s32 	%r903, %r902, %r308;
	add.s32 	%r904, %r903, -1894007588;
	shf.l.wrap.b32 	%r905, %r884, %r884, 30;
	or.b32  	%r906, %r905, %r895;
	and.b32  	%r907, %r894, %r906;
	and.b32  	%r908, %r905, %r895;
	or.b32  	%r909, %r907, %r908;
	shf.l.wrap.b32 	%r910, %r904, %r904, 5;
	add.s32 	%r911, %r910, %r885;
	add.s32 	%r912, %r911, %r909;
	add.s32 	%r913, %r912, %r312;
	add.s32 	%r914, %r913, -1894007588;
	shf.l.wrap.b32 	%r915, %r894, %r894, 30;
	or.b32  	%r916, %r915, %r905;
	and.b32  	%r917, %r904, %r916;
	and.b32  	%r918, %r915, %r905;
	or.b32  	%r919, %r917, %r918;
	shf.l.wrap.b32 	%r920, %r914, %r914, 5;
	add.s32 	%r921, %r920, %r895;
	add.s32 	%r922, %r921, %r919;
	add.s32 	%r923, %r922, %r316;
	add.s32 	%r924, %r923, -1894007588;
	shf.l.wrap.b32 	%r925, %r904, %r904, 30;
	or.b32  	%r926, %r925, %r915;
	and.b32  	%r927, %r914, %r926;
	and.b32  	%r928, %r925, %r915;
	or.b32  	%r929, %r927, %r928;
	shf.l.wrap.b32 	%r930, %r924, %r924, 5;
	add.s32 	%r931, %r930, %r905;
	add.s32 	%r932, %r931, %r929;
	add.s32 	%r933, %r932, %r320;
	add.s32 	%r934, %r933, -1894007588;
	shf.l.wrap.b32 	%r935, %r914, %r914, 30;
	or.b32  	%r936, %r935, %r925;
	and.b32  	%r937, %r924, %r936;
	and.b32  	%r938, %r935, %r925;
	or.b32  	%r939, %r937, %r938;
	shf.l.wrap.b32 	%r940, %r934, %r934, 5;
	add.s32 	%r941, %r940, %r915;
	add.s32 	%r942, %r941, %r939;
	add.s32 	%r943, %r942, %r324;
	add.s32 	%r944, %r943, -1894007588;
	shf.l.wrap.b32 	%r945, %r924, %r924, 30;
	xor.b32  	%r946, %r945, %r935;
	xor.b32  	%r947, %r946, %r934;
	shf.l.wrap.b32 	%r948, %r944, %r944, 5;
	add.s32 	%r949, %r948, %r925;
	add.s32 	%r950, %r949, %r947;
	add.s32 	%r951, %r950, %r328;
	add.s32 	%r952, %r951, -899497514;
	shf.l.wrap.b32 	%r953, %r934, %r934, 30;
	xor.b32  	%r954, %r953, %r945;
	xor.b32  	%r955, %r954, %r944;
	shf.l.wrap.b32 	%r956, %r952, %r952, 5;
	add.s32 	%r957, %r956, %r935;
	add.s32 	%r958, %r957, %r955;
	add.s32 	%r959, %r958, %r332;
	add.s32 	%r960, %r959, -899497514;
	shf.l.wrap.b32 	%r961, %r944, %r944, 30;
	xor.b32  	%r962, %r961, %r953;
	xor.b32  	%r963, %r962, %r952;
	shf.l.wrap.b32 	%r964, %r960, %r960, 5;
	add.s32 	%r965, %r964, %r945;
	add.s32 	%r966, %r965, %r963;
	add.s32 	%r967, %r966, %r336;
	add.s32 	%r968, %r967, -899497514;
	shf.l.wrap.b32 	%r969, %r952, %r952, 30;
	xor.b32  	%r970, %r969, %r961;
	xor.b32  	%r971, %r970, %r960;
	shf.l.wrap.b32 	%r972, %r968, %r968, 5;
	add.s32 	%r973, %r972, %r953;
	add.s32 	%r974, %r973, %r971;
	add.s32 	%r975, %r974, %r340;
	add.s32 	%r976, %r975, -899497514;
	shf.l.wrap.b32 	%r977, %r960, %r960, 30;
	xor.b32  	%r978, %r977, %r969;
	xor.b32  	%r979, %r978, %r968;
	shf.l.wrap.b32 	%r980, %r976, %r976, 5;
	add.s32 	%r981, %r980, %r961;
	add.s32 	%r982, %r981, %r979;
	add.s32 	%r983, %r982, %r344;
	add.s32 	%r984, %r983, -899497514;
	shf.l.wrap.b32 	%r985, %r968, %r968, 30;
	xor.b32  	%r986, %r985, %r977;
	xor.b32  	%r987, %r986, %r976;
	shf.l.wrap.b32 	%r988, %r984, %r984, 5;
	add.s32 	%r989, %r988, %r969;
	add.s32 	%r990, %r989, %r987;
	add.s32 	%r991, %r990, %r348;
	add.s32 	%r992, %r991, -899497514;
	shf.l.wrap.b32 	%r993, %r976, %r976, 30;
	xor.b32  	%r994, %r993, %r985;
	xor.b32  	%r995, %r994, %r984;
	shf.l.wrap.b32 	%r996, %r992, %r992, 5;
	add.s32 	%r997, %r996, %r977;
	add.s32 	%r998, %r997, %r995;
	add.s32 	%r999, %r998, %r352;
	add.s32 	%r1000, %r999, -899497514;
	shf.l.wrap.b32 	%r1001, %r984, %r984, 30;
	xor.b32  	%r1002, %r1001, %r993;
	xor.b32  	%r1003, %r1002, %r992;
	shf.l.wrap.b32 	%r1004, %r1000, %r1000, 5;
	add.s32 	%r1005, %r1004, %r985;
	add.s32 	%r1006, %r1005, %r1003;
	add.s32 	%r1007, %r1006, %r356;
	add.s32 	%r1008, %r1007, -899497514;
	shf.l.wrap.b32 	%r1009, %r992, %r992, 30;
	xor.b32  	%r1010, %r1009, %r1001;
	xor.b32  	%r1011, %r1010, %r1000;
	shf.l.wrap.b32 	%r1012, %r1008, %r1008, 5;
	add.s32 	%r1013, %r1012, %r993;
	add.s32 	%r1014, %r1013, %r1011;
	add.s32 	%r1015, %r1014, %r360;
	add.s32 	%r1016, %r1015, -899497514;
	shf.l.wrap.b32 	%r1017, %r1000, %r1000, 30;
	xor.b32  	%r1018, %r1017, %r1009;
	xor.b32  	%r1019, %r1018, %r1008;
	shf.l.wrap.b32 	%r1020, %r1016, %r1016, 5;
	add.s32 	%r1021, %r1020, %r1001;
	add.s32 	%r1022, %r1021, %r1019;
	add.s32 	%r1023, %r1022, %r364;
	add.s32 	%r1024, %r1023, -899497514;
	shf.l.wrap.b32 	%r1025, %r1008, %r1008, 30;
	xor.b32  	%r1026, %r1025, %r1017;
	xor.b32  	%r1027, %r1026, %r1016;
	shf.l.wrap.b32 	%r1028, %r1024, %r1024, 5;
	add.s32 	%r1029, %r1028, %r1009;
	add.s32 	%r1030, %r1029, %r1027;
	add.s32 	%r1031, %r1030, %r368;
	add.s32 	%r1032, %r1031, -899497514;
	shf.l.wrap.b32 	%r1033, %r1016, %r1016, 30;
	xor.b32  	%r1034, %r1033, %r1025;
	xor.b32  	%r1035, %r1034, %r1024;
	shf.l.wrap.b32 	%r1036, %r1032, %r1032, 5;
	add.s32 	%r1037, %r1036, %r1017;
	add.s32 	%r1038, %r1037, %r1035;
	add.s32 	%r1039, %r1038, %r372;
	add.s32 	%r1040, %r1039, -899497514;
	shf.l.wrap.b32 	%r1041, %r1024, %r1024, 30;
	xor.b32  	%r1042, %r1041, %r1033;
	xor.b32  	%r1043, %r1042, %r1032;
	shf.l.wrap.b32 	%r1044, %r1040, %r1040, 5;
	add.s32 	%r1045, %r1044, %r1025;
	add.s32 	%r1046, %r1045, %r1043;
	add.s32 	%r1047, %r1046, %r376;
	add.s32 	%r1048, %r1047, -899497514;
	shf.l.wrap.b32 	%r1049, %r1032, %r1032, 30;
	xor.b32  	%r1050, %r1049, %r1041;
	xor.b32  	%r1051, %r1050, %r1040;
	shf.l.wrap.b32 	%r1052, %r1048, %r1048, 5;
	add.s32 	%r1053, %r1052, %r1033;
	add.s32 	%r1054, %r1053, %r1051;
	add.s32 	%r1055, %r1054, %r380;
	add.s32 	%r1056, %r1055, -899497514;
	shf.l.wrap.b32 	%r1057, %r1040, %r1040, 30;
	xor.b32  	%r1058, %r1057, %r1049;
	xor.b32  	%r1059, %r1058, %r1048;
	shf.l.wrap.b32 	%r1060, %r1056, %r1056, 5;
	add.s32 	%r1061, %r1060, %r1041;
	add.s32 	%r1062, %r1061, %r1059;
	add.s32 	%r1063, %r1062, %r384;
	add.s32 	%r1064, %r1063, -899497514;
	shf.l.wrap.b32 	%r1065, %r1048, %r1048, 30;
	xor.b32  	%r1066, %r1065, %r1057;
	xor.b32  	%r1067, %r1066, %r1056;
	shf.l.wrap.b32 	%r1068, %r1064, %r1064, 5;
	add.s32 	%r1069, %r1068, %r1049;
	add.s32 	%r1070, %r1069, %r1067;
	add.s32 	%r1071, %r1070, %r388;
	add.s32 	%r1072, %r1071, -899497514;
	shf.l.wrap.b32 	%r1073, %r1056, %r1056, 30;
	xor.b32  	%r1074, %r1073, %r1065;
	xor.b32  	%r1075, %r1074, %r1064;
	shf.l.wrap.b32 	%r1076, %r1072, %r1072, 5;
	add.s32 	%r1077, %r1076, %r1057;
	add.s32 	%r1078, %r1077, %r1075;
	add.s32 	%r1079, %r1078, %r392;
	add.s32 	%r1080, %r1079, -899497514;
	shf.l.wrap.b32 	%r1081, %r1064, %r1064, 30;
	xor.b32  	%r1082, %r1081, %r1073;
	xor.b32  	%r1083, %r1082, %r1072;
	shf.l.wrap.b32 	%r1084, %r1080, %r1080, 5;
	add.s32 	%r1085, %r1084, %r1065;
	add.s32 	%r1086, %r1085, %r1083;
	add.s32 	%r1087, %r1086, %r396;
	add.s32 	%r1088, %r1087, -899497514;
	shf.l.wrap.b32 	%r1089, %r1072, %r1072, 30;
	xor.b32  	%r1090, %r1089, %r1081;
	xor.b32  	%r1091, %r1090, %r1080;
	shf.l.wrap.b32 	%r1092, %r1088, %r1088, 5;
	add.s32 	%r1093, %r1092, %r1073;
	add.s32 	%r1094, %r1093, %r1091;
	add.s32 	%r1095, %r1094, %r400;
	add.s32 	%r1096, %r1095, -899497514;
	shf.l.wrap.b32 	%r1097, %r1080, %r1080, 30;
	xor.b32  	%r1098, %r1097, %r1089;
	xor.b32  	%r1099, %r1098, %r1088;
	shf.l.wrap.b32 	%r1100, %r1096, %r1096, 5;
	add.s32 	%r1101, %r1100, %r1081;
	add.s32 	%r1102, %r1101, %r1099;
	add.s32 	%r1103, %r1102, %r404;
	shf.l.wrap.b32 	%r1104, %r1088, %r1088, 30;
	add.s32 	%r1105, %r1103, 833086679;
	add.s32 	%r1106, %r1095, -1171231393;
	add.s32 	%r1107, %r1104, -1732584194;
	add.s32 	%r1108, %r1097, 271733878;
	add.s32 	%r1109, %r1089, -1009589776;
	shr.u32 	%r1110, %r1105, 24;
	st.global.u8 	[%rd9], %r1110;
	shr.u32 	%r1111, %r1105, 16;
	st.global.u8 	[%rd9+1], %r1111;
	shr.u32 	%r1112, %r1105, 8;
	st.global.u8 	[%rd9+2], %r1112;
	st.global.u8 	[%rd9+3], %r1105;
	shr.u32 	%r1113, %r1106, 24;
	st.global.u8 	[%rd9+4], %r1113;
	shr.u32 	%r1114, %r1106, 16;
	st.global.u8 	[%rd9+5], %r1114;
	shr.u32 	%r1115, %r1106, 8;
	st.global.u8 	[%rd9+6], %r1115;
	st.global.u8 	[%rd9+7], %r1106;
	shr.u32 	%r1116, %r1107, 24;
	st.global.u8 	[%rd9+8], %r1116;
	shr.u32 	%r1117, %r1107, 16;
	st.global.u8 	[%rd9+9], %r1117;
	shr.u32 	%r1118, %r1107, 8;
	st.global.u8 	[%rd9+10], %r1118;
	st.global.u8 	[%rd9+11], %r1107;
	shr.u32 	%r1119, %r1108, 24;
	st.global.u8 	[%rd9+12], %r1119;
	shr.u32 	%r1120, %r1108, 16;
	st.global.u8 	[%rd9+13], %r1120;
	shr.u32 	%r1121, %r1108, 8;
	st.global.u8 	[%rd9+14], %r1121;
	st.global.u8 	[%rd9+15], %r1108;
	shr.u32 	%r1122, %r1109, 24;
	st.global.u8 	[%rd9+16], %r1122;
	shr.u32 	%r1123, %r1109, 16;
	st.global.u8 	[%rd9+17], %r1123;
	shr.u32 	%r1124, %r1109, 8;
	st.global.u8 	[%rd9+18], %r1124;
	st.global.u8 	[%rd9+19], %r1109;
$L__BB33_2:
	ret;

}
	// .globl	_Z11sha1_kernelILi34EEvPKhPhm
.visible .entry _Z11sha1_kernelILi34EEvPKhPhm(
	.param .u64 .ptr .align 1 _Z11sha1_kernelILi34EEvPKhPhm_param_0,
	.param .u64 .ptr .align 1 _Z11sha1_kernelILi34EEvPKhPhm_param_1,
	.param .u64 _Z11sha1_kernelILi34EEvPKhPhm_param_2
)
{
	.reg .pred 	%p<2>;
	.reg .b16 	%rs<17>;
	.reg .b32 	%r<1125>;
	.reg .b64 	%rd<10>;

	ld.param.u64 	%rd2, [_Z11sha1_kernelILi34EEvPKhPhm_param_0];
	ld.param.u64 	%rd3, [_Z11sha1_kernelILi34EEvPKhPhm_param_1];
	ld.param.u64 	%rd4, [_Z11sha1_kernelILi34EEvPKhPhm_param_2];
	mov.u32 	%r1, %ctaid.x;
	mov.u32 	%r2, %ntid.x;
	mov.u32 	%r3, %tid.x;
	mad.lo.s32 	%r4, %r1, %r2, %r3;
	cvt.u64.u32 	%rd1, %r4;
	setp.le.u64 	%p1, %rd4, %rd1;
	@%p1 bra 	$L__BB34_2;
	cvta.to.global.u64 	%rd5, %rd3;
	cvta.to.global.u64 	%rd6, %rd2;
	shl.b64 	%rd7, %rd1, 6;
	add.s64 	%rd8, %rd6, %rd7;
	mad.lo.s64 	%rd9, %rd1, 20, %rd5;
	ld.global.u8 	%r5, [%rd8];
	shl.b32 	%r6, %r5, 24;
	ld.global.u8 	%r7, [%rd8+1];
	shl.b32 	%r8, %r7, 16;
	or.b32  	%r9, %r8, %r6;
	ld.global.u8 	%rs1, [%rd8+2];
	mul.wide.u16 	%r10, %rs1, 256;
	or.b32  	%r11, %r9, %r10;
	ld.global.u8 	%r12, [%rd8+3];
	or.b32  	%r13, %r11, %r12;
	ld.global.u8 	%r14, [%rd8+4];
	shl.b32 	%r15, %r14, 24;
	ld.global.u8 	%r16, [%rd8+5];
	shl.b32 	%r17, %r16, 16;
	or.b32  	%r18, %r17, %r15;
	ld.global.u8 	%rs2, [%rd8+6];
	mul.wide.u16 	%r19, %rs2, 256;
	or.b32  	%r20, %r18, %r19;
	ld.global.u8 	%r21, [%rd8+7];
	or.b32  	%r22, %r20, %r21;
	ld.global.u8 	%r23, [%rd8+8];
	shl.b32 	%r24, %r23, 24;
	ld.global.u8 	%r25, [%rd8+9];
	shl.b32 	%r26, %r25, 16;
	or.b32  	%r27, %r26, %r24;
	ld.global.u8 	%rs3, [%rd8+10];
	mul.wide.u16 	%r28, %rs3, 256;
	or.b32  	%r29, %r27, %r28;
	ld.global.u8 	%r30, [%rd8+11];
	or.b32  	%r31, %r29, %r30;
	ld.global.u8 	%r32, [%rd8+12];
	shl.b32 	%r33, %r32, 24;
	ld.global.u8 	%r34, [%rd8+13];
	shl.b32 	%r35, %r34, 16;
	or.b32  	%r36, %r35, %r33;
	ld.global.u8 	%rs4, [%rd8+14];
	mul.wide.u16 	%r37, %rs4, 256;
	or.b32  	%r38, %r36, %r37;
	ld.global.u8 	%r39, [%rd8+15];
	or.b32  	%r40, %r38, %r39;
	ld.global.u8 	%r41, [%rd8+16];
	shl.b32 	%r42, %r41, 24;
	ld.global.u8 	%r43, [%rd8+17];
	shl.b32 	%r44, %r43, 16;
	or.b32  	%r45, %r44, %r42;
	ld.global.u8 	%rs5, [%rd8+18];
	mul.wide.u16 	%r46, %rs5, 256;
	or.b32  	%r47, %r45, %r46;
	ld.global.u8 	%r48, [%rd8+19];
	or.b32  	%r49, %r47, %r48;
	ld.global.u8 	%r50, [%rd8+20];
	shl.b32 	%r51, %r50, 24;
	ld.global.u8 	%r52, [%rd8+21];
	shl.b32 	%r53, %r52, 16;
	or.b32  	%r54, %r53, %r51;
	ld.global.u8 	%rs6, [%rd8+22];
	mul.wide.u16 	%r55, %rs6, 256;
	or.b32  	%r56, %r54, %r55;
	ld.global.u8 	%r57, [%rd8+23];
	or.b32  	%r58, %r56, %r57;
	ld.global.u8 	%r59, [%rd8+24];
	shl.b32 	%r60, %r59, 24;
	ld.global.u8 	%r61, [%rd8+25];
	shl.b32 	%r62, %r61, 16;
	or.b32  	%r63, %r62, %r60;
	ld.global.u8 	%rs7, [%rd8+26];
	mul.wide.u16 	%r64, %rs7, 256;
	or.b32  	%r65, %r63, %r64;
	ld.global.u8 	%r66, [%rd8+27];
	or.b32  	%r67, %r65, %r66;
	ld.global.u8 	%r68, [%rd8+28];
	shl.b32 	%r69, %r68, 24;
	ld.global.u8 	%r70, [%rd8+29];
	shl.b32 	%r71, %r70, 16;
	or.b32  	%r72, %r71, %r69;
	ld.global.u8 	%rs8, [%rd8+30];
	mul.wide.u16 	%r73, %rs8, 256;
	or.b32  	%r74, %r72, %r73;
	ld.global.u8 	%r75, [%rd8+31];
	or.b32  	%r76, %r74, %r75;
	ld.global.u8 	%r77, [%rd8+32];
	shl.b32 	%r78, %r77, 24;
	ld.global.u8 	%r79, [%rd8+33];
	shl.b32 	%r80, %r79, 16;
	or.b32  	%r81, %r80, %r78;
	ld.global.u8 	%rs9, [%rd8+34];
	mul.wide.u16 	%r82, %rs9, 256;
	or.b32  	%r83, %r81, %r82;
	ld.global.u8 	%r84, [%rd8+35];
	or.b32  	%r85, %r83, %r84;
	ld.global.u8 	%r86, [%rd8+36];
	shl.b32 	%r87, %r86, 24;
	ld.global.u8 	%r88, [%rd8+37];
	shl.b32 	%r89, %r88, 16;
	or.b32  	%r90, %r89, %r87;
	ld.global.u8 	%rs10, [%rd8+38];
	mul.wide.u16 	%r91, %rs10, 256;
	or.b32  	%r92, %r90, %r91;
	ld.global.u8 	%r93, [%rd8+39];
	or.b32  	%r94, %r92, %r93;
	ld.global.u8 	%r95, [%rd8+40];
	shl.b32 	%r96, %r95, 24;
	ld.global.u8 	%r97, [%rd8+41];
	shl.b32 	%r98, %r97, 16;
	or.b32  	%r99, %r98, %r96;
	ld.global.u8 	%rs11, [%rd8+42];
	mul.wide.u16 	%r100, %rs11, 256;
	or.b32  	%r101, %r99, %r100;
	ld.global.u8 	%r102, [%rd8+43];
	or.b32  	%r103, %r101, %r102;
	ld.global.u8 	%r104, [%rd8+44];
	shl.b32 	%r105, %r104, 24;
	ld.global.u8 	%r106, [%rd8+45];
	shl.b32 	%r107, %r106, 16;
	or.b32  	%r108, %r107, %r105;
	ld.global.u8 	%rs12, [%rd8+46];
	mul.wide.u16 	%r109, %rs12, 256;
	or.b32  	%r110, %r108, %r109;
	ld.global.u8 	%r111, [%rd8+47];
	or.b32  	%r112, %r110, %r111;
	ld.global.u8 	%r113, [%rd8+48];
	shl.b32 	%r114, %r113, 24;
	ld.global.u8 	%r115, [%rd8+49];
	shl.b32 	%r116, %r115, 16;
	or.b32  	%r117, %r116, %r114;
	ld.global.u8 	%rs13, [%rd8+50];
	mul.wide.u16 	%r118, %rs13, 256;
	or.b32  	%r119, %r117, %r118;
	ld.global.u8 	%r120, [%rd8+51];
	or.b32  	%r121, %r119, %r120;
	ld.global.u8 	%r122, [%rd8+52];
	shl.b32 	%r123, %r122, 24;
	ld.global.u8 	%r124, [%rd8+53];
	shl.b32 	%r125, %r124, 16;
	or.b32  	%r126, %r125, %r123;
	ld.global.u8 	%rs14, [%rd8+54];
	mul.wide.u16 	%r127, %rs14, 256;
	or.b32  	%r128, %r126, %r127;
	ld.global.u8 	%r129, [%rd8+55];
	or.b32  	%r130, %r128, %r129;
	ld.global.u8 	%r131, [%rd8+56];
	shl.b32 	%r132, %r131, 24;
	ld.global.u8 	%r133, [%rd8+57];
	shl.b32 	%r134, %r133, 16;
	or.b32  	%r135, %r134, %r132;
	ld.global.u8 	%rs15, [%rd8+58];
	mul.wide.u16 	%r136, %rs15, 256;
	or.b32  	%r137, %r135, %r136;
	ld.global.u8 	%r138, [%rd8+59];
	or.b32  	%r139, %r137, %r138;
	ld.global.u8 	%r140, [%rd8+60];
	shl.b32 	%r141, %r140, 24;
	ld.global.u8 	%r142, [%rd8+61];
	shl.b32 	%r143, %r142, 16;
	or.b32  	%r144, %r143, %r141;
	ld.global.u8 	%rs16, [%rd8+62];
	mul.wide.u16 	%r145, %rs16, 256;
	or.b32  	%r146, %r144, %r145;
	ld.global.u8 	%r147, [%rd8+63];
	or.b32  	%r148, %r146, %r147;
	xor.b32  	%r149, %r85, %r130;
	xor.b32  	%r150, %r149, %r31;
	xor.b32  	%r151, %r150, %r13;
	shf.l.wrap.b32 	%r152, %r151, %r151, 1;
	xor.b32  	%r153, %r94, %r139;
	xor.b32  	%r154, %r153, %r40;
	xor.b32  	%r155, %r154, %r22;
	shf.l.wrap.b32 	%r156, %r155, %r155, 1;
	xor.b32  	%r157, %r103, %r148;
	xor.b32  	%r158, %r157, %r49;
	xor.b32  	%r159, %r158, %r31;
	shf.l.wrap.b32 	%r160, %r159, %r159, 1;
	xor.b32  	%r161, %r112, %r152;
	xor.b32  	%r162, %r161, %r58;
	xor.b32  	%r163, %r162, %r40;
	shf.l.wrap.b32 	%r164, %r163, %r163, 1;
	xor.b32  	%r165, %r121, %r156;
	xor.b32  	%r166, %r165, %r67;
	xor.b32  	%r167, %r166, %r49;
	shf.l.wrap.b32 	%r168, %r167, %r167, 1;
	xor.b32  	%r169, %r130, %r160;
	xor.b32  	%r170, %r169, %r76;
	xor.b32  	%r171, %r170, %r58;
	shf.l.wrap.b32 	%r172, %r171, %r171, 1;
	xor.b32  	%r173, %r139, %r164;
	xor.b32  	%r174, %r173, %r85;
	xor.b32  	%r175, %r174, %r67;
	shf.l.wrap.b32 	%r176, %r175, %r175, 1;
	xor.b32  	%r177, %r148, %r168;
	xor.b32  	%r178, %r177, %r94;
	xor.b32  	%r179, %r178, %r76;
	shf.l.wrap.b32 	%r180, %r179, %r179, 1;
	xor.b32  	%r181, %r152, %r172;
	xor.b32  	%r182, %r181, %r103;
	xor.b32  	%r183, %r182, %r85;
	shf.l.wrap.b32 	%r184, %r183, %r183, 1;
	xor.b32  	%r185, %r156, %r176;
	xor.b32  	%r186, %r185, %r112;
	xor.b32  	%r187, %r186, %r94;
	shf.l.wrap.b32 	%r188, %r187, %r187, 1;
	xor.b32  	%r189, %r160, %r180;
	xor.b32  	%r190, %r189, %r121;
	xor.b32  	%r191, %r190, %r103;
	shf.l.wrap.b32 	%r192, %r191, %r191, 1;
	xor.b32  	%r193, %r164, %r184;
	xor.b32  	%r194, %r193, %r130;
	xor.b32  	%r195, %r194, %r112;
	shf.l.wrap.b32 	%r196, %r195, %r195, 1;
	xor.b32  	%r197, %r168, %r188;
	xor.b32  	%r198, %r197, %r139;
	xor.b32  	%r199, %r198, %r121;
	shf.l.wrap.b32 	%r200, %r199, %r199, 1;
	xor.b32  	%r201, %r172, %r192;
	xor.b32  	%r202, %r201, %r148;
	xor.b32  	%r203, %r202, %r130;
	shf.l.wrap.b32 	%r204, %r203, %r203, 1;
	xor.b32  	%r205, %r176, %r196;
	xor.b32  	%r206, %r205, %r152;
	xor.b32  	%r207, %r206, %r139;
	shf.l.wrap.b32 	%r208, %r207, %r207, 1;
	xor.b32  	%r209, %r180, %r200;
	xor.b32  	%r210, %r209, %r156;
	xor.b32  	%r211, %r210, %r148;
	shf.l.wrap.b32 	%r212, %r211, %r211, 1;
	xor.b32  	%r213, %r184, %r204;
	xor.b32  	%r214, %r213, %r160;
	xor.b32  	%r215, %r214, %r152;
	shf.l.wrap.b32 	%r216, %r215, %r215, 1;
	xor.b32  	%r217, %r188, %r208;
	xor.b32  	%r218, %r217, %r164;
	xor.b32  	%r219, %r218, %r156;
	shf.l.wrap.b32 	%r220, %r219, %r219, 1;
	xor.b32  	%r221, %r192, %r212;
	xor.b32  	%r222, %r221, %r168;
	xor.b32  	%r223, %r222, %r160;
	shf.l.wrap.b32 	%r224, %r223, %r223, 1;
	xor.b32  	%r225, %r196, %r216;
	xor.b32  	%r226, %r225, %r172;
	xor.b32  	%r227, %r226, %r164;
	shf.l.wrap.b32 	%r228, %r227, %r227, 1;
	xor.b32  	%r229, %r200, %r220;
	xor.b32  	%r230, %r229, %r176;
	xor.b32  	%r231, %r230, %r168;
	shf.l.wrap.b32 	%r232, %r231, %r231, 1;
	xor.b32  	%r233, %r204, %r224;
	xor.b32  	%r234, %r233, %r180;
	xor.b32  	%r235, %r234, %r172;
	shf.l.wrap.b32 	%r236, %r235, %r235, 1;
	xor.b32  	%r237, %r208, %r228;
	xor.b32  	%r238, %r237, %r184;
	xor.b32  	%r239, %r238, %r176;
	shf.l.wrap.b32 	%r240, %r239, %r239, 1;
	xor.b32  	%r241, %r212, %r232;
	xor.b32  	%r242, %r241, %r188;
	xor.b32  	%r243, %r242, %r180;
	shf.l.wrap.b32 	%r244, %r243, %r243, 1;
	xor.b32  	%r245, %r216, %r236;
	xor.b32  	%r246, %r245, %r192;
	xor.b32  	%r247, %r246, %r184;
	shf.l.wrap.b32 	%r248, %r247, %r247, 1;
	xor.b32  	%r249, %r220, %r240;
	xor.b32  	%r250, %r249, %r196;
	xor.b32  	%r251, %r250, %r188;
	shf.l.wrap.b32 	%r252, %r251, %r251, 1;
	xor.b32  	%r253, %r224, %r244;
	xor.b32  	%r254, %r253, %r200;
	xor.b32  	%r255, %r254, %r192;
	shf.l.wrap.b32 	%r256, %r255, %r255, 1;
	xor.b32  	%r257, %r228, %r248;
	xor.b32  	%r258, %r257, %r204;
	xor.b32  	%r259, %r258, %r196;
	shf.l.wrap.b32 	%r260, %r259, %r259, 1;
	xor.b32  	%r261, %r232, %r252;
	xor.b32  	%r262, %r261, %r208;
	xor.b32  	%r263, %r262, %r200;
	shf.l.wrap.b32 	%r264, %r263, %r263, 1;
	xor.b32  	%r265, %r236, %r256;
	xor.b32  	%r266, %r265, %r212;
	xor.b32  	%r267, %r266, %r204;
	shf.l.wrap.b32 	%r268, %r267, %r267, 1;
	xor.b32  	%r269, %r240, %r260;
	xor.b32  	%r270, %r269, %r216;
	xor.b32  	%r271, %r270, %r208;
	shf.l.wrap.b32 	%r272, %r271, %r271, 1;
	xor.b32  	%r273, %r244, %r264;
	xor.b32  	%r274, %r273, %r220;
	xor.b32  	%r275, %r274, %r212;
	shf.l.wrap.b32 	%r276, %r275, %r275, 1;
	xor.b32  	%r277, %r248, %r268;
	xor.b32  	%r278, %r277, %r224;
	xor.b32  	%r279, %r278, %r216;
	shf.l.wrap.b32 	%r280, %r279, %r279, 1;
	xor.b32  	%r281, %r252, %r272;
	xor.b32  	%r282, %r281, %r228;
	xor.b32  	%r283, %r282, %r220;
	shf.l.wrap.b32 	%r284, %r283, %r283, 1;
	xor.b32  	%r285, %r256, %r276;
	xor.b32  	%r286, %r285, %r232;
	xor.b32  	%r287, %r286, %r224;
	shf.l.wrap.b32 	%r288, %r287, %r287, 1;
	xor.b32  	%r289, %r260, %r280;
	xor.b32  	%r290, %r289, %r236;
	xor.b32  	%r291, %r290, %r228;
	shf.l.wrap.b32 	%r292, %r291, %r291, 1;
	xor.b32  	%r293, %r264, %r284;
	xor.b32  	%r294, %r293, %r240;
	xor.b32  	%r295, %r294, %r232;
	shf.l.wrap.b32 	%r296, %r295, %r295, 1;
	xor.b32  	%r297, %r268, %r288;
	xor.b32  	%r298, %r297, %r244;
	xor.b32  	%r299, %r298, %r236;
	shf.l.wrap.b32 	%r300, %r299, %r299, 1;
	xor.b32  	%r301, %r272, %r292;
	xor.b32  	%r302, %r301, %r248;
	xor.b32  	%r303, %r302, %r240;
	shf.l.wrap.b32 	%r304, %r303, %r303, 1;
	xor.b32  	%r305, %r276, %r296;
	xor.b32  	%r306, %r305, %r252;
	xor.b32  	%r307, %r306, %r244;
	shf.l.wrap.b32 	%r308, %r307, %r307, 1;
	xor.b32  	%r309, %r280, %r300;
	xor.b32  	%r310, %r309, %r256;
	xor.b32  	%r311, %r310, %r248;
	shf.l.wrap.b32 	%r312, %r311, %r311, 1;
	xor.b32  	%r313, %r284, %r304;
	xor.b32  	%r314, %r313, %r260;
	xor.b32  	%r315, %r314, %r252;
	shf.l.wrap.b32 	%r316, %r315, %r315, 1;
	xor.b32  	%r317, %r288, %r308;
	xor.b32  	%r318, %r317, %r264;
	xor.b32  	%r319, %r318, %r256;
	shf.l.wrap.b32 	%r320, %r319, %r319, 1;
	xor.b32  	%r321, %r292, %r312;
	xor.b32  	%r322, %r321, %r268;
	xor.b32  	%r323, %r322, %r260;
	shf.l.wrap.b32 	%r324, %r323, %r323, 1;
	xor.b32  	%r325, %r296, %r316;
	xor.b32  	%r326, %r325, %r272;
	xor.b32  	%r327, %r326, %r264;
	shf.l.wrap.b32 	%r328, %r327, %r327, 1;
	xor.b32  	%r329, %r300, %r320;
	xor.b32  	%r330, %r329, %r276;
	xor.b32  	%r331, %r330, %r268;
	shf.l.wrap.b32 	%r332, %r331, %r331, 1;
	xor.b32  	%r333, %r304, %r324;
	xor.b32  	%r334, %r333, %r280;
	xor.b32  	%r335, %r334, %r272;
	shf.l.wrap.b32 	%r336, %r335, %r335, 1;
	xor.b32  	%r337, %r308, %r328;
	xor.b32  	%r338, %r337, %r284;
	xor.b32  	%r339, %r338, %r276;
	shf.l.wrap.b32 	%r340, %r339, %r339, 1;
	xor.b32  	%r341, %r312, %r332;
	xor.b32  	%r342, %r341, %r288;
	xor.b32  	%r343, %r342, %r280;
	shf.l.wrap.b32 	%r344, %r343, %r343, 1;
	xor.b32  	%r345, %r316, %r336;
	xor.b32  	%r346, %r345, %r292;
	xor.b32  	%r347, %r346, %r284;
	shf.l.wrap.b32 	%r348, %r347, %r347, 1;
	xor.b32  	%r349, %r320, %r340;
	xor.b32  	%r350, %r349, %r296;
	xor.b32  	%r351, %r350, %r288;
	shf.l.wrap.b32 	%r352, %r351, %r351, 1;
	xor.b32  	%r353, %r324, %r344;
	xor.b32  	%r354, %r353, %r300;
	xor.b32  	%r355, %r354, %r292;
	shf.l.wrap.b32 	%r356, %r355, %r355, 1;
	xor.b32  	%r357, %r328, %r348;
	xor.b32  	%r358, %r357, %r304;
	xor.b32  	%r359, %r358, %r296;
	shf.l.wrap.b32 	%r360, %r359, %r359, 1;
	xor.b32  	%r361, %r332, %r352;
	xor.b32  	%r362, %r361, %r308;
	xor.b32  	%r363, %r362, %r300;
	shf.l.wrap.b32 	%r364, %r363, %r363, 1;
	xor.b32  	%r365, %r336, %r356;
	xor.b32  	%r366, %r365, %r312;
	xor.b32  	%r367, %r366, %r304;
	shf.l.wrap.b32 	%r368, %r367, %r367, 1;
	xor.b32  	%r369, %r340, %r360;
	xor.b32  	%r370, %r369, %r316;
	xor.b32  	%r371, %r370, %r308;
	shf.l.wrap.b32 	%r372, %r371, %r371, 1;
	xor.b32  	%r373, %r344, %r364;
	xor.b32  	%r374, %r373, %r320;
	xor.b32  	%r375, %r374, %r312;
	shf.l.wrap.b32 	%r376, %r375, %r375, 1;
	xor.b32  	%r377, %r348, %r368;
	xor.b32  	%r378, %r377, %r324;
	xor.b32  	%r379, %r378, %r316;
	shf.l.wrap.b32 	%r380, %r379, %r379, 1;
	xor.b32  	%r381, %r352, %r372;
	xor.b32  	%r382, %r381, %r328;
	xor.b32  	%r383, %r382, %r320;
	shf.l.wrap.b32 	%r384, %r383, %r383, 1;
	xor.b32  	%r385, %r356, %r376;
	xor.b32  	%r386, %r385, %r332;
	xor.b32  	%r387, %r386, %r324;
	shf.l.wrap.b32 	%r388, %r387, %r387, 1;
	xor.b32  	%r389, %r360, %r380;
	xor.b32  	%r390, %r389, %r336;
	xor.b32  	%r391, %r390, %r328;
	shf.l.wrap.b32 	%r392, %r391, %r391, 1;
	xor.b32  	%r393, %r364, %r384;
	xor.b32  	%r394, %r393, %r340;
	xor.b32  	%r395, %r394, %r332;
	shf.l.wrap.b32 	%r396, %r395, %r395, 1;
	xor.b32  	%r397, %r368, %r388;
	xor.b32  	%r398, %r397, %r344;
	xor.b32  	%r399, %r398, %r336;
	shf.l.wrap.b32 	%r400, %r399, %r399, 1;
	xor.b32  	%r401, %r372, %r392;
	xor.b32  	%r402, %r401, %r348;
	xor.b32  	%r403, %r402, %r340;
	shf.l.wrap.b32 	%r404, %r403, %r403, 1;
	add.s32 	%r405, %r13, -1615554381;
	shf.l.wrap.b32 	%r406, %r405, %r405, 5;
	add.s32 	%r407, %r406, %r22;
	add.s32 	%r408, %r407, 1722862861;
	not.b32 	%r409, %r408;
	and.b32  	%r410, %r405, 1506887872;
	sub.s32 	%r411, 1615554380, %r13;
	and.b32  	%r412, %r411, 2079550178;
	or.b32  	%r413, %r410, %r412;
	shf.l.wrap.b32 	%r414, %r408, %r408, 5;
	add.s32 	%r415, %r414, %r413;
	add.s32 	%r416, %r415, %r31;
	add.s32 	%r417, %r416, -214083945;
	shf.l.wrap.b32 	%r418, %r405, %r405, 30;
	and.b32  	%r419, %r408, %r418;
	and.b32  	%r420, %r409, 1506887872;
	or.b32  	%r421, %r419, %r420;
	shf.l.wrap.b32 	%r422, %r417, %r417, 5;
	add.s32 	%r423, %r422, %r421;
	add.s32 	%r424, %r423, %r40;
	add.s32 	%r425, %r424, -696916869;
	shf.l.wrap.b32 	%r426, %r408, %r408, 30;
	and.b32  	%r427, %r417, %r426;
	not.b32 	%r428, %r417;
	and.b32  	%r429, %r418, %r428;
	or.b32  	%r430, %r427, %r429;
	shf.l.wrap.b32 	%r431, %r425, %r425, 5;
	add.s32 	%r432, %r431, %r430;
	add.s32 	%r433, %r432, %r49;
	add.s32 	%r434, %r433, -1269579175;
	shf.l.wrap.b32 	%r435, %r417, %r417, 30;
	and.b32  	%r436, %r425, %r435;
	not.b32 	%r437, %r425;
	and.b32  	%r438, %r426, %r437;
	or.b32  	%r439, %r436, %r438;
	shf.l.wrap.b32 	%r440, %r434, %r434, 5;
	add.s32 	%r441, %r440, %r418;
	add.s32 	%r442, %r441, %r439;
	add.s32 	%r443, %r442, %r58;
	add.s32 	%r444, %r443, 1518500249;
	shf.l.wrap.b32 	%r445, %r425, %r425, 30;
	and.b32  	%r446, %r434, %r445;
	not.b32 	%r447, %r434;
	and.b32  	%r448, %r435, %r447;
	or.b32  	%r449, %r446, %r448;
	shf.l.wrap.b32 	%r450, %r444, %r444, 5;
	add.s32 	%r451, %r450, %r426;
	add.s32 	%r452, %r451, %r449;
	add.s32 	%r453, %r452, %r67;
	add.s32 	%r454, %r453, 1518500249;
	shf.l.wrap.b32 	%r455, %r434, %r434, 30;
	and.b32  	%r456, %r444, %r455;
	not.b32 	%r457, %r444;
	and.b32  	%r458, %r445, %r457;
	or.b32  	%r459, %r456, %r458;
	shf.l.wrap.b32 	%r460, %r454, %r454, 5;
	add.s32 	%r461, %r460, %r435;
	add.s32 	%r462, %r461, %r459;
	add.s32 	%r463, %r462, %r76;
	add.s32 	%r464, %r463, 1518500249;
	shf.l.wrap.b32 	%r465, %r444, %r444, 30;
	and.b32  	%r466, %r454, %r465;
	not.b32 	%r467, %r454;
	and.b32  	%r468, %r455, %r467;
	or.b32  	%r469, %r466, %r468;
	shf.l.wrap.b32 	%r470, %r464, %r464, 5;
	add.s32 	%r471, %r470, %r445;
	add.s32 	%r472, %r471, %r469;
	add.s32 	%r473, %r472, %r85;
	add.s32 	%r474, %r473, 1518500249;
	shf.l.wrap.b32 	%r475, %r454, %r454, 30;
	and.b32  	%r476, %r464, %r475;
	not.b32 	%r477, %r464;
	and.b32  	%r478, %r465, %r477;
	or.b32  	%r479, %r476, %r478;
	shf.l.wrap.b32 	%r480, %r474, %r474, 5;
	add.s32 	%r481, %r480, %r455;
	add.s32 	%r482, %r481, %r479;
	add.s32 	%r483, %r482, %r94;
	add.s32 	%r484, %r483, 1518500249;
	shf.l.wrap.b32 	%r485, %r464, %r464, 30;
	and.b32  	%r486, %r474, %r485;
	not.b32 	%r487, %r474;
	and.b32  	%r488, %r475, %r487;
	or.b32  	%r489, %r486, %r488;
	shf.l.wrap.b32 	%r490, %r484, %r484, 5;
	add.s32 	%r491, %r490, %r465;
	add.s32 	%r492, %r491, %r489;
	add.s32 	%r493, %r492, %r103;
	add.s32 	%r494, %r493, 1518500249;
	shf.l.wrap.b32 	%r495, %r474, %r474, 30;
	and.b32  	%r496, %r484, %r495;
	not.b32 	%r497, %r484;
	and.b32  	%r498, %r485, %r497;
	or.b32  	%r499, %r496, %r498;
	shf.l.wrap.b32 	%r500, %r494, %r494, 5;
	add.s32 	%r501, %r500, %r475;
	add.s32 	%r502, %r501, %r499;
	add.s32 	%r503, %r502, %r112;
	add.s32 	%r504, %r503, 1518500249;
	shf.l.wrap.b32 	%r505, %r484, %r484, 30;
	and.b32  	%r506, %r494, %r505;
	not.b32 	%r507, %r494;
	and.b32  	%r508, %r495, %r507;
	or.b32  	%r509, %r506, %r508;
	shf.l.wrap.b32 	%r510, %r504, %r504, 5;
	add.s32 	%r511, %r510, %r485;
	add.s32 	%r512, %r511, %r509;
	add.s32 	%r513, %r512, %r121;
	add.s32 	%r514, %r513, 1518500249;
	shf.l.wrap.b32 	%r515, %r494, %r494, 30;
	and.b32  	%r516, %r504, %r515;
	not.b32 	%r517, %r504;
	and.b32  	%r518, %r505, %r517;
	or.b32  	%r519, %r516, %r518;
	shf.l.wrap.b32 	%r520, %r514, %r514, 5;
	add.s32 	%r521, %r520, %r495;
	add.s32 	%r522, %r521, %r519;
	add.s32 	%r523, %r522, %r130;
	add.s32 	%r524, %r523, 1518500249;
	shf.l.wrap.b32 	%r525, %r504, %r504, 30;
	and.b32  	%r526, %r514, %r525;
	not.b32 	%r527, %r514;
	and.b32  	%r528, %r515, %r527;
	or.b32  	%r529, %r526, %r528;
	shf.l.wrap.b32 	%r530, %r524, %r524, 5;
	add.s32 	%r531, %r530, %r505;
	add.s32 	%r532, %r531, %r529;
	add.s32 	%r533, %r532, %r139;
	add.s32 	%r534, %r533, 1518500249;
	shf.l.wrap.b32 	%r535, %r514, %r514, 30;
	and.b32  	%r536, %r524, %r535;
	not.b32 	%r537, %r524;
	and.b32  	%r538, %r525, %r537;
	or.b32  	%r539, %r536, %r538;
	shf.l.wrap.b32 	%r540, %r534, %r534, 5;
	add.s32 	%r541, %r540, %r515;
	add.s32 	%r542, %r541, %r539;
	add.s32 	%r543, %r542, %r148;
	add.s32 	%r544, %r543, 1518500249;
	shf.l.wrap.b32 	%r545, %r524, %r524, 30;
	and.b32  	%r546, %r534, %r545;
	not.b32 	%r547, %r534;
	and.b32  	%r548, %r535, %r547;
	or.b32  	%r549, %r546, %r548;
	shf.l.wrap.b32 	%r550, %r544, %r544, 5;
	add.s32 	%r551, %r550, %r525;
	add.s32 	%r552, %r551, %r549;
	add.s32 	%r553, %r552, %r152;
	add.s32 	%r554, %r553, 1518500249;
	shf.l.wrap.b32 	%r555, %r534, %r534, 30;
	and.b32  	%r556, %r544, %r555;
	not.b32 	%r557, %r544;
	and.b32  	%r558, %r545, %r557;
	or.b32  	%r559, %r556, %r558;
	shf.l.wrap.b32 	%r560, %r554, %r554, 5;
	add.s32 	%r561, %r560, %r535;
	add.s32 	%r562, %r561, %r559;
	add.s32 	%r563, %r562, %r156;
	add.s32 	%r564, %r563, 1518500249;
	shf.l.wrap.b32 	%r565, %r544, %r544, 30;
	and.b32  	%r566, %r554, %r565;
	not.b32 	%r567, %r554;
	and.b32  	%r568, %r555, %r567;
	or.b32  	%r569, %r566, %r568;
	shf.l.wrap.b32 	%r570, %r564, %r564, 5;
	add.s32 	%r571, %r570, %r545;
	add.s32 	%r572, %r571, %r569;
	add.s32 	%r573, %r572, %r160;
	add.s32 	%r574, %r573, 1518500249;
	shf.l.wrap.b32 	%r575, %r554, %r554, 30;
	and.b32  	%r576, %r564, %r575;
	not.b32 	%r577, %r564;
	and.b32  	%r578, %r565, %r577;
	or.b32  	%r579, %r576, %r578;
	shf.l.wrap.b32 	%r580, %r574, %r574, 5;
	add.s32 	%r581, %r580, %r555;
	add.s32 	%r582, %r581, %r579;
	add.s32 	%r583, %r582, %r164;
	add.s32 	%r584, %r583, 1518500249;
	shf.l.wrap.b32 	%r585, %r564, %r564, 30;
	xor.b32  	%r586, %r585, %r575;
	xor.b32  	%r587, %r586, %r574;
	shf.l.wrap.b32 	%r588, %r584, %r584, 5;
	add.s32 	%r589, %r588, %r565;
	add.s32 	%r590, %r589, %r587;
	add.s32 	%r591, %r590, %r168;
	add.s32 	%r592, %r591, 1859775393;
	shf.l.wrap.b32 	%r593, %r574, %r574, 30;
	xor.b32  	%r594, %r593, %r585;
	xor.b32  	%r595, %r594, %r584;
	shf.l.wrap.b32 	%r596, %r592, %r592, 5;
	add.s32 	%r597, %r596, %r575;
	add.s32 	%r598, %r597, %r595;
	add.s32 	%r599, %r598, %r172;
	add.s32 	%r600, %r599, 1859775393;
	shf.l.wrap.b32 	%r601, %r584, %r584, 30;
	xor.b32  	%r602, %r601, %r593;
	xor.b32  	%r603, %r602, %r592;
	shf.l.wrap.b32 	%r604, %r600, %r600, 5;
	add.s32 	%r605, %r604, %r585;
	add.s32 	%r606, %r605, %r603;
	add.s32 	%r607, %r606, %r176;
	add.s32 	%r608, %r607, 1859775393;
	shf.l.wrap.b32 	%r609, %r592, %r592, 30;
	xor.b32  	%r610, %r609, %r601;
	xor.b32  	%r611, %r610, %r600;
	shf.l.wrap.b32 	%r612, %r608, %r608, 5;
	add.s32 	%r613, %r612, %r593;
	add.s32 	%r614, %r613, %r611;
	add.s32 	%r615, %r614, %r180;
	add.s32 	%r616, %r615, 1859775393;
	shf.l.wrap.b32 	%r617, %r600, %r600, 30;
	xor.b32  	%r618, %r617, %r609;
	xor.b32  	%r619, %r618, %r608;
	shf.l.wrap.b32 	%r620, %r616, %r616, 5;
	add.s32 	%r621, %r620, %r601;
	add.s32 	%r622, %r621, %r619;
	add.s32 	%r623, %r622, %r184;
	add.s32 	%r624, %r623, 1859775393;
	shf.l.wrap.b32 	%r625, %r608, %r608, 30;
	xor.b32  	%r626, %r625, %r617;
	xor.b32  	%r627, %r626, %r616;
	shf.l.wrap.b32 	%r628, %r624, %r624, 5;
	add.s32 	%r629, %r628, %r609;
	add.s32 	%r630, %r629, %r627;
	add.s32 	%r631, %r630, %r188;
	add.s32 	%r632, %r631, 1859775393;
	shf.l.wrap.b32 	%r633, %r616, %r616, 30;
	xor.b32  	%r634, %r633, %r625;
	xor.b32  	%r635, %r634, %r624;
	shf.l.wrap.b32 	%r636, %r632, %r632, 5;
	add.s32 	%r637, %r636, %r617;
	add.s32 	%r638, %r637, %r635;
	add.s32 	%r639, %r638, %r192;
	add.s32 	%r640, %r639, 1859775393;
	shf.l.wrap.b32 	%r641, %r624, %r624, 30;
	xor.b32  	%r642, %r641, %r633;
	xor.b32  	%r643, %r642, %r632;
	shf.l.wrap.b32 	%r644, %r640, %r640, 5;
	add.s32 	%r645, %r644, %r625;
	add.s32 	%r646, %r645, %r643;
	add.s32 	%r647, %r646, %r196;
	add.s32 	%r648, %r647, 1859775393;
	shf.l.wrap.b32 	%r649, %r632, %r632, 30;
	xor.b32  	%r650, %r649, %r641;
	xor.b32  	%r651, %r650, %r640;
	shf.l.wrap.b32 	%r652, %r648, %r648, 5;
	add.s32 	%r653, %r652, %r633;
	add.s32 	%r654, %r653, %r651;
	add.s32 	%r655, %r654, %r200;
	add.s32 	%r656, %r655, 1859775393;
	shf.l.wrap.b32 	%r657, %r640, %r640, 30;
	xor.b32  	%r658, %r657, %r649;
	xor.b32  	%r659, %r658, %r648;
	shf.l.wrap.b32 	%r660, %r656, %r656, 5;
	add.s32 	%r661, %r660, %r641;
	add.s32 	%r662, %r661, %r659;
	add.s32 	%r663, %r662, %r204;
	add.s32 	%r664, %r663, 1859775393;
	shf.l.wrap.b32 	%r665, %r648, %r648, 30;
	xor.b32  	%r666, %r665, %r657;
	xor.b32  	%r667, %r666, %r656;
	shf.l.wrap.b32 	%r668, %r664, %r664, 5;
	add.s32 	%r669, %r668, %r649;
	add.s32 	%r670, %r669, %r667;
	add.s32 	%r671, %r670, %r208;
	add.s32 	%r672, %r671, 1859775393;
	shf.l.wrap.b32 	%r673, %r656, %r656, 30;
	xor.b32  	%r674, %r673, %r665;
	xor.b32  	%r675, %r674, %r664;
	shf.l.wrap.b32 	%r676, %r672, %r672, 5;
	add.s32 	%r677, %r676, %r657;
	add.s32 	%r678, %r677, %r675;
	add.s32 	%r679, %r678, %r212;
	add.s32 	%r680, %r679, 1859775393;
	shf.l.wrap.b32 	%r681, %r664, %r664, 30;
	xor.b32  	%r682, %r681, %r673;
	xor.b32  	%r683, %r682, %r672;
	shf.l.wrap.b32 	%r684, %r680, %r680, 5;
	add.s32 	%r685, %r684, %r665;
	add.s32 	%r686, %r685, %r683;
	add.s32 	%r687, %r686, %r216;
	add.s32 	%r688, %r687, 1859775393;
	shf.l.wrap.b32 	%r689, %r672, %r672, 30;
	xor.b32  	%r690, %r689, %r681;
	xor.b32  	%r691, %r690, %r680;
	shf.l.wrap.b32 	%r692, %r688, %r688, 5;
	add.s32 	%r693, %r692, %r673;
	add.s32 	%r694, %r693, %r691;
	add.s32 	%r695, %r694, %r220;
	add.s32 	%r696, %r695, 1859775393;
	shf.l.wrap.b32 	%r697, %r680, %r680, 30;
	xor.b32  	%r698, %r697, %r689;
	xor.b32  	%r699, %r698, %r688;
	shf.l.wrap.b32 	%r700, %r696, %r696, 5;
	add.s32 	%r701, %r700, %r681;
	add.s32 	%r702, %r701, %r699;
	add.s32 	%r703, %r702, %r224;
	add.s32 	%r704, %r703, 1859775393;
	shf.l.wrap.b32 	%r705, %r688, %r688, 30;
	xor.b32  	%r706, %r705, %r697;
	xor.b32  	%r707, %r706, %r696;
	shf.l.wrap.b32 	%r708, %r704, %r704, 5;
	add.s32 	%r709, %r708, %r689;
	add.s32 	%r710, %r709, %r707;
	add.s32 	%r711, %r710, %r228;
	add.s32 	%r712, %r711, 1859775393;
	shf.l.wrap.b32 	%r713, %r696, %r696, 30;
	xor.b32  	%r714, %r713, %r705;
	xor.b32  	%r715, %r714, %r704;
	shf.l.wrap.b32 	%r716, %r712, %r712, 5;
	add.s32 	%r717, %r716, %r697;
	add.s32 	%r718, %r717, %r715;
	add.s32 	%r719, %r718, %r232;
	add.s32 	%r720, %r719, 1859775393;
	shf.l.wrap.b32 	%r721, %r704, %r704, 30;
	xor.b32  	%r722, %r721, %r713;
	xor.b32  	%r723, %r722, %r712;
	shf.l.wrap.b32 	%r724, %r720, %r720, 5;
	add.s32 	%r725, %r724, %r705;
	add.s32 	%r726, %r725, %r723;
	add.s32 	%r727, %r726, %r236;
	add.s32 	%r728, %r727, 1859775393;
	shf.l.wrap.b32 	%r729, %r712, %r712, 30;
	xor.b32  	%r730, %r729, %r721;
	xor.b32  	%r731, %r730, %r720;
	shf.l.wrap.b32 	%r732, %r728, %r728, 5;
	add.s32 	%r733, %r732, %r713;
	add.s32 	%r734, %r733, %r731;
	add.s32 	%r735, %r734, %r240;
	add.s32 	%r736, %r735, 1859775393;
	shf.l.wrap.b32 	%r737, %r720, %r720, 30;
	xor.b32  	%r738, %r737, %r729;
	xor.b32  	%r739, %r738, %r728;
	shf.l.wrap.b32 	%r740, %r736, %r736, 5;
	add.s32 	%r741, %r740, %r721;
	add.s32 	%r742, %r741, %r739;
	add.s32 	%r743, %r742, %r244;
	add.s32 	%r744, %r743, 1859775393;
	shf.l.wrap.b32 	%r745, %r728, %r728, 30;
	or.b32  	%r746, %r745, %r737;
	and.b32  	%r747, %r736, %r746;
	and.b32  	%r748, %r745, %r737;
	or.b32  	%r749, %r747, %r748;
	shf.l.wrap.b32 	%r750, %r744, %r744, 5;
	add.s32 	%r751, %r750, %r729;
	add.s32 	%r752, %r751, %r749;
	add.s32 	%r753, %r752, %r248;
	add.s32 	%r754, %r753, -1894007588;
	shf.l.wrap.b32 	%r755, %r736, %r736, 30;
	or.b32  	%r756, %r755, %r745;
	and.b32  	%r757, %r744, %r756;
	and.b32  	%r758, %r755, %r745;
	or.b32  	%r759, %r757, %r758;
	shf.l.wrap.b32 	%r760, %r754, %r754, 5;
	add.s32 	%r761, %r760, %r737;
	add.s32 	%r762, %r761, %r759;
	add.s32 	%r763, %r762, %r252;
	add.s32 	%r764, %r763, -1894007588;
	shf.l.wrap.b32 	%r765, %r744, %r744, 30;
	or.b32  	%r766, %r765, %r755;
	and.b32  	%r767, %r754, %r766;
	and.b32  	%r768, %r765, %r755;
	or.b32  	%r769, %r767, %r768;
	shf.l.wrap.b32 	%r770, %r764, %r764, 5;
	add.s32 	%r771, %r770, %r745;
	add.s32 	%r772, %r771, %r769;
	add.s32 	%r773, %r772, %r256;
	add.s32 	%r774, %r773, -1894007588;
	shf.l.wrap.b32 	%r775, %r754, %r754, 30;
	or.b32  	%r776, %r775, %r765;
	and.b32  	%r777, %r764, %r776;
	and.b32  	%r778, %r775, %r765;
	or.b32  	%r779, %r777, %r778;
	shf.l.wrap.b32 	%r780, %r774, %r774, 5;
	add.s32 	%r781, %r780, %r755;
	add.s32 	%r782, %r781, %r779;
	add.s32 	%r783, %r782, %r260;
	add.s32 	%r784, %r783, -1894007588;
	shf.l.wrap.b32 	%r785, %r764, %r764, 30;
	or.b32  	%r786, %r785, %r775;
	and.b32  	%r787, %r774, %r786;
	and.b32  	%r788, %r785, %r775;
	or.b32  	%r789, %r787, %r788;
	shf.l.wrap.b32 	%r790, %r784, %r784, 5;
	add.s32 	%r791, %r790, %r765;
	add.s32 	%r792, %r791, %r789;
	add.s32 	%r793, %r792, %r264;
	add.s32 	%r794, %r793, -1894007588;
	shf.l.wrap.b32 	%r795, %r774, %r774, 30;
	or.b32  	%r796, %r795, %r785;
	and.b32  	%r797, %r784, %r796;
	and.b32  	%r798, %r795, %r785;
	or.b32  	%r799, %r797, %r798;
	shf.l.wrap.b32 	%r800, %r794, %r794, 5;
	add.s32 	%r801, %r800, %r775;
	add.s32 	%r802, %r801, %r799;
	add.s32 	%r803, %r802, %r268;
	add.s32 	%r804, %r803, -1894007588;
	shf.l.wrap.b32 	%r805, %r784, %r784, 30;
	or.b32  	%r806, %r805, %r795;
	and.b32  	%r807, %r794, %r806;
	and.b32  	%r808, %r805, %r795;
	or.b32  	%r809, %r807, %r808;
	shf.l.wrap.b32 	%r810, %r804, %r804, 5;
	add.s32 	%r811, %r810, %r785;
	add.s32 	%r812, %r811, %r809;
	add.s32 	%r813, %r812, %r272;
	add.s32 	%r814, %r813, -1894007588;
	shf.l.wrap.b32 	%r815, %r794, %r794, 30;
	or.b32  	%r816, %r815, %r805;
	and.b32  	%r817, %r804, %r816;
	and.b32  	%r818, %r815, %r805;
	or.b32  	%r819, %r817, %r818;
	shf.l.wrap.b32 	%r820, %r814, %r814, 5;
	add.s32 	%r821, %r820, %r795;
	add.s32 	%r822, %r821, %r819;
	add.s32 	%r823, %r822, %r276;
	add.s32 	%r824, %r823, -1894007588;
	shf.l.wrap.b32 	%r825, %r804, %r804, 30;
	or.b32  	%r826, %r825, %r815;
	and.b32  	%r827, %r814, %r826;
	and.b32  	%r828, %r825, %r815;
	or.b32  	%r829, %r827, %r828;
	shf.l.wrap.b32 	%r830, %r824, %r824, 5;
	add.s32 	%r831, %r830, %r805;
	add.s32 	%r832, %r831, %r829;
	add.s32 	%r833, %r832, %r280;
	add.s32 	%r834, %r833, -1894007588;
	shf.l.wrap.b32 	%r835, %r814, %r814, 30;
	or.b32  	%r836, %r835, %r825;
	and.b32  	%r837, %r824, %r836;
	and.b32  	%r838, %r835, %r825;
	or.b32  	%r839, %r837, %r838;
	shf.l.wrap.b32 	%r840, %r834, %r834, 5;
	add.s32 	%r841, %r840, %r815;
	add.s32 	%r842, %r841, %r839;
	add.s32 	%r843, %r842, %r284;
	add.s32 	%r844, %r843, -1894007588;
	shf.l.wrap.b32 	%r845, %r824, %r824, 30;
	or.b32  	%r846, %r845, %r835;
	and.b32  	%r847, %r834, %r846;
	and.b32  	%r848, %r845, %r835;
	or.b32  	%r849, %r847, %r848;
	shf.l.wrap.b32 	%r850, %r844, %r844, 5;
	add.s32 	%r851, %r850, %r825;
	add.s32 	%r852, %r851, %r849;
	add.s32 	%r853, %r852, %r288;
	add.s32 	%r854, %r853, -1894007588;
	shf.l.wrap.b32 	%r855, %r834, %r834, 30;
	or.b32  	%r856, %r855, %r845;
	and.b32  	%r857, %r844, %r856;
	and.b32  	%r858, %r855, %r845;
	or.b32  	%r859, %r857, %r858;
	shf.l.wrap.b32 	%r860, %r854, %r854, 5;
	add.s32 	%r861, %r860, %r835;
	add.s32 	%r862, %r861, %r859;
	add.s32 	%r863, %r862, %r292;
	add.s32 	%r864, %r863, -1894007588;
	shf.l.wrap.b32 	%r865, %r844, %r844, 30;
	or.b32  	%r866, %r865, %r855;
	and.b32  	%r867, %r854, %r866;
	and.b32  	%r868, %r865, %r855;
	or.b32  	%r869, %r867, %r868;
	shf.l.wrap.b32 	%r870, %r864, %r864, 5;
	add.s32 	%r871, %r870, %r845;
	add.s32 	%r872, %r871, %r869;
	add.s32 	%r873, %r872, %r296;
	add.s32 	%r874, %r873, -1894007588;
	shf.l.wrap.b32 	%r875, %r854, %r854, 30;
	or.b32  	%r876, %r875, %r865;
	and.b32  	%r877, %r864, %r876;
	and.b32  	%r878, %r875, %r865;
	or.b32  	%r879, %r877, %r878;
	shf.l.wrap.b32 	%r880, %r874, %r874, 5;
	add.s32 	%r881, %r880, %r855;
	add.s32 	%r882, %r881, %r879;
	add.s32 	%r883, %r882, %r300;
	add.s32 	%r884, %r883, -1894007588;
	shf.l.wrap.b32 	%r885, %r864, %r864, 30;
	or.b32  	%r886, %r885, %r875;
	and.b32  	%r887, %r874, %r886;
	and.b32  	%r888, %r885, %r875;
	or.b32  	%r889, %r887, %r888;
	shf.l.wrap.b32 	%r890, %r884, %r884, 5;
	add.s32 	%r891, %r890, %r865;
	add.s32 	%r892, %r891, %r889;
	add.s32 	%r893, %r892, %r304;
	add.s32 	%r894, %r893, -1894007588;
	shf.l.wrap.b32 	%r895, %r874, %r874, 30;
	or.b32  	%r896, %r895, %r885;
	and.b32  	%r897, %r884, %r896;
	and.b32  	%r898, %r895, %r885;
	or.b32  	%r899, %r897, %r898;
	shf.l.wrap.b32 	%r900, %r894, %r894, 5;
	add.s32 	%r901, %r900, %r875;
	add.s32 	%r902, %r901, %r899;
	add.s32 	%r903, %r902, %r308;
	add.s32 	%r904, %r903, -1894007588;
	shf.l.wrap.b32 	%r905, %r884, %r884, 30;
	or.b32  	%r906, %r905, %r895;
	and.b32  	%r907, %r894, %r906;
	and.b32  	%r908, %r905, %r895;
	or.b32  	%r909, %r907, %r908;
	shf.l.wrap.b32 	%r910, %r904, %r904, 5;
	add.s32 	%r911, %r910, %r885;
	add.s32 	%r912, %r911, %r909;
	add.s32 	%r913, %r912, %r312;
	add.s32 	%r914, %r913, -1894007588;
	shf.l.wrap.b32 	%r915, %r894, %r894, 30;
	or.b32  	%r916, %r915, %r905;
	and.b32  	%r917, %r904, %r916;
	and.b32  	%r918, %r915, %r905;
	or.b32  	%r919, %r917, %r918;
	shf.l.wrap.b32 	%r920, %r914, %r914, 5;
	add.s32 	%r921, %r920, %r895;
	add.s32 	%r922, %r921, %r919;
	add.s32 	%r923, %r922, %r316;
	add.s32 	%r924, %r923, -1894007588;
	shf.l.wrap.b32 	%r925, %r904, %r904, 30;
	or.b32  	%r926, %r925, %r915;
	and.b32  	%r927, %r914, %r926;
	and.b32  	%r928, %r925, %r915;
	or.b32  	%r929, %r927, %r928;
	shf.l.wrap.b32 	%r930, %r924, %r924, 5;
	add.s32 	%r931, %r930, %r905;
	add.s32 	%r932, %r931, %r929;
	add.s32 	%r933, %r932, %r320;
	add.s32 	%r934, %r933, -1894007588;
	shf.l.wrap.b32 	%r935, %r914, %r914, 30;
	or.b32  	%r936, %r935, %r925;
	and.b32  	%r937, %r924, %r936;
	and.b32  	%r938, %r935, %r925;
	or.b32  	%r939, %r937, %r938;
	shf.l.wrap.b32 	%r940, %r934, %r934, 5;
	add.s32 	%r941, %r940, %r915;
	add.s32 	%r942, %r941, %r939;
	add.s32 	%r943, %r942, %r324;
	add.s32 	%r944, %r943, -1894007588;
	shf.l.wrap.b32 	%r945, %r924, %r924, 30;
	xor.b32  	%r946, %r945, %r935;
	xor.b32  	%r947, %r946, %r934;
	shf.l.wrap.b32 	%r948, %r944, %r944, 5;
	add.s32 	%r949, %r948, %r925;
	add.s32 	%r950, %r949, %r947;
	add.s32 	%r951, %r950, %r328;
	add.s32 	%r952, %r951, -899497514;
	shf.l.wrap.b32 	%r953, %r934, %r934, 30;
	xor.b32  	%r954, %r953, %r945;
	xor.b32  	%r955, %r954, %r944;
	shf.l.wrap.b32 	%r956, %r952, %r952, 5;
	add.s32 	%r957, %r956, %r935;
	add.s32 	%r958, %r957, %r955;
	add.s32 	%r959, %r958, %r332;
	add.s32 	%r960, %r959, -899497514;
	shf.l.wrap.b32 	%r961, %r944, %r944, 30;
	xor.b32  	%r962, %r961, %r953;
	xor.b32  	%r963, %r962, %r952;
	shf.l.wrap.b32 	%r964, %r960, %r960, 5;
	add.s32 	%r965, %r964, %r945;
	add.s32 	%r966, %r965, %r963;
	add.s32 	%r967, %r966, %r336;
	add.s32 	%r968, %r967, -899497514;
	shf.l.wrap.b32 	%r969, %r952, %r952, 30;
	xor.b32  	%r970, %r969, %r961;
	xor.b32  	%r971, %r970, %r960;
	shf.l.wrap.b32 	%r972, %r968, %r968, 5;
	add.s32 	%r973, %r972, %r953;
	add.s32 	%r974, %r973, %r971;
	add.s32 	%r975, %r974, %r340;
	add.s32 	%r976, %r975, -899497514;
	shf.l.wrap.b32 	%r977, %r960, %r960, 30;
	xor.b32  	%r978, %r977, %r969;
	xor.b32  	%r979, %r978, %r968;
	shf.l.wrap.b32 	%r980, %r976, %r976, 5;
	add.s32 	%r981, %r980, %r961;
	add.s32 	%r982, %r981, %r979;
	add.s32 	%r983, %r982, %r344;
	add.s32 	%r984, %r983, -899497514;
	shf.l.wrap.b32 	%r985, %r968, %r968, 30;
	xor.b32  	%r986, %r985, %r977;
	xor.b32  	%r987, %r986, %r976;
	shf.l.wrap.b32 	%r988, %r984, %r984, 5;
	add.s32 	%r989, %r988, %r969;
	add.s32 	%r990, %r989, %r987;
	add.s32 	%r991, %r990, %r348;
	add.s32 	%r992, %r991, -899497514;
	shf.l.wrap.b32 	%r993, %r976, %r976, 30;
	xor.b32  	%r994, %r993, %r985;
	xor.b32  	%r995, %r994, %r984;
	shf.l.wrap.b32 	%r996, %r992, %r992, 5;
	add.s32 	%r997, %r996, %r977;
	add.s32 	%r998, %r997, %r995;
	add.s32 	%r999, %r998, %r352;
	add.s32 	%r1000, %r999, -899497514;
	shf.l.wrap.b32 	%r1001, %r984, %r984, 30;
	xor.b32  	%r1002, %r1001, %r993;
	xor.b32  	%r1003, %r1002, %r992;
	shf.l.wrap.b32 	%r1004, %r1000, %r1000, 5;
	add.s32 	%r1005, %r1004, %r985;
	add.s32 	%r1006, %r1005, %r1003;
	add.s32 	%r1007, %r1006, %r356;
	add.s32 	%r1008, %r1007, -899497514;
	shf.l.wrap.b32 	%r1009, %r992, %r992, 30;
	xor.b32  	%r1010, %r1009, %r1001;
	xor.b32  	%r1011, %r1010, %r1000;
	shf.l.wrap.b32 	%r1012, %r1008, %r1008, 5;
	add.s32 	%r1013, %r1012, %r993;
	add.s32 	%r1014, %r1013, %r1011;
	add.s32 	%r1015, %r1014, %r360;
	add.s32 	%r1016, %r1015, -899497514;
	shf.l.wrap.b32 	%r1017, %r1000, %r1000, 30;
	xor.b32  	%r1018, %r1017, %r1009;
	xor.b32  	%r1019, %r1018, %r1008;
	shf.l.wrap.b32 	%r1020, %r1016, %r1016, 5;
	add.s32 	%r1021, %r1020, %r1001;
	add.s32 	%r1022, %r1021, %r1019;
	add.s32 	%r1023, %r1022, %r364;
	add.s32 	%r1024, %r1023, -899497514;
	shf.l.wrap.b32 	%r1025, %r1008, %r1008, 30;
	xor.b32  	%r1026, %r1025, %r1017;
	xor.b32  	%r1027, %r1026, %r1016;
	shf.l.wrap.b32 	%r1028, %r1024, %r1024, 5;
	add.s32 	%r1029, %r1028, %r1009;
	add.s32 	%r1030, %r1029, %r1027;
	add.s32 	%r1031, %r1030, %r368;
	add.s32 	%r1032, %r1031, -899497514;
	shf.l.wrap.b32 	%r1033, %r1016, %r1016, 30;
	xor.b32  	%r1034, %r1033, %r1025;
	xor.b32  	%r1035, %r1034, %r1024;
	shf.l.wrap.b32 	%r1036, %r1032, %r1032, 5;
	add.s32 	%r1037, %r1036, %r1017;
	add.s32 	%r1038, %r1037, %r1035;
	add.s32 	%r1039, %r1038, %r372;
	add.s32 	%r1040, %r1039, -899497514;
	shf.l.wrap.b32 	%r1041, %r1024, %r1024, 30;
	xor.b32  	%r1042, %r1041, %r1033;
	xor.b32  	%r1043, %r1042, %r1032;
	shf.l.wrap.b32 	%r1044, %r1040, %r1040, 5;
	add.s32 	%r1045, %r1044, %r1025;
	add.s32 	%r1046, %r1045, %r1043;
	add.s32 	%r1047, %r1046, %r376;
	add.s32 	%r1048, %r1047, -899497514;
	shf.l.wrap.b32 	%r1049, %r1032, %r1032, 30;
	xor.b32  	%r1050, %r1049, %r1041;
	xor.b32  	%r1051, %r1050, %r1040;
	shf.l.wrap.b32 	%r1052, %r1048, %r1048, 5;
	add.s32 	%r1053, %r1052, %r1033;
	add.s32 	%r1054, %r1053, %r1051;
	add.s32 	%r1055, %r1054, %r380;
	add.s32 	%r1056, %r1055, -899497514;
	shf.l.wrap.b32 	%r1057, %r1040, %r1040, 30;
	xor.b32  	%r1058, %r1057, %r1049;
	xor.b32  	%r1059, %r1058, %r1048;
	shf.l.wrap.b32 	%r1060, %r1056, %r1056, 5;
	add.s32 	%r1061, %r1060, %r1041;
	add.s32 	%r1062, %r1061, %r1059;
	add.s32 	%r1063, %r1062, %r384;
	add.s32 	%r1064, %r1063, -899497514;
	shf.l.wrap.b32 	%r1065, %r1048, %r1048, 30;
	xor.b32  	%r1066, %r1065, %r1057;
	xor.b32  	%r1067, %r1066, %r1056;
	shf.l.wrap.b32 	%r1068, %r1064, %r1064, 5;
	add.s32 	%r1069, %r1068, %r1049;
	add.s32 	%r1070, %r1069, %r1067;
	add.s32 	%r1071, %r1070, %r388;
	add.s32 	%r1072, %r1071, -899497514;
	shf.l.wrap.b32 	%r1073, %r1056, %r1056, 30;
	xor.b32  	%r1074, %r1073, %r1065;
	xor.b32  	%r1075, %r1074, %r1064;
	shf.l.wrap.b32 	%r1076, %r1072, %r1072, 5;
	add.s32 	%r1077, %r1076, %r1057;
	add.s32 	%r1078, %r1077, %r1075;
	add.s32 	%r1079, %r1078, %r392;
	add.s32 	%r1080, %r1079, -899497514;
	shf.l.wrap.b32 	%r1081, %r1064, %r1064, 30;
	xor.b32  	%r1082, %r1081, %r1073;
	xor.b32  	%r1083, %r1082, %r1072;
	shf.l.wrap.b32 	%r1084, %r1080, %r1080, 5;
	add.s32 	%r1085, %r1084, %r1065;
	add.s32 	%r1086, %r1085, %r1083;
	add.s32 	%r1087, %r1086, %r396;
	add.s32 	%r1088, %r1087, -899497514;
	shf.l.wrap.b32 	%r1089, %r1072, %r1072, 30;
	xor.b32  	%r1090, %r1089, %r1081;
	xor.b32  	%r1091, %r1090, %r1080;
	shf.l.wrap.b32 	%r1092, %r1088, %r1088, 5;
	add.s32 	%r1093, %r1092, %r1073;
	add.s32 	%r1094, %r1093, %r1091;
	add.s32 	%r1095, %r1094, %r400;
	add.s32 	%r1096, %r1095, -899497514;
	shf.l.wrap.b32 	%r1097, %r1080, %r1080, 30;
	xor.b32  	%r1098, %r1097, %r1089;
	xor.b32  	%r1099, %r1098, %r1088;
	shf.l.wrap.b32 	%r1100, %r1096, %r1096, 5;
	add.s32 	%r1101, %r1100, %r1081;
	add.s32 	%r1102, %r1101, %r1099;
	add.s32 	%r1103, %r1102, %r404;
	shf.l.wrap.b32 	%r1104, %r1088, %r1088, 30;
	add.s32 	%r1105, %r1103, 833086679;
	add.s32 	%r1106, %r1095, -1171231393;
	add.s32 	%r1107, %r1104, -1732584194;
	add.s32 	%r1108, %r1097, 271733878;
	add.s32 	%r1109, %r1089, -1009589776;
	shr.u32 	%r1110, %r1105, 24;
	st.global.u8 	[%rd9], %r1110;
	shr.u32 	%r1111, %r1105, 16;
	st.global.u8 	[%rd9+1], %r1111;
	shr.u32 	%r1112, %r1105, 8;
	st.global.u8 	[%rd9+2], %r1112;
	st.global.u8 	[%rd9+3], %r1105;
	shr.u32 	%r1113, %r1106, 24;
	st.global.u8 	[%rd9+4], %r1113;
	shr.u32 	%r1114, %r1106, 16;
	st.global.u8 	[%rd9+5], %r1114;
	shr.u32 	%r1115, %r1106, 8;
	st.global.u8 	[%rd9+6], %r1115;
	st.global.u8 	[%rd9+7], %r1106;
	shr.u32 	%r1116, %r1107, 24;
	st.global.u8 	[%rd9+8], %r1116;
	shr.u32 	%r1117, %r1107, 16;
	st.global.u8 	[%rd9+9], %r1117;
	shr.u32 	%r1118, %r1107, 8;
	st.global.u8 	[%rd9+10], %r1118;
	st.global.u8 	[%rd9+11], %r1107;
	shr.u32 	%r1119, %r1108, 24;
	st.global.u8 	[%rd9+12], %r1119;
	shr.u32 	%r1120, %r1108, 16;
	st.global.u8 	[%rd9+13], %r1120;
	shr.u32 	%r1121, %r1108, 8;
	st.global.u8 	[%rd9+14], %r1121;
	st.global.u8 	[%rd9+15], %r1108;
	shr.u32 	%r1122, %r1109, 24;
	st.global.u8 	[%rd9+16], %r1122;
	shr.u32 	%r1123, %r1109, 16;
	st.global.u8 	[%rd9+17], %r1123;
	shr.u32 	%r1124, %r1109, 8;
	st.global.u8 	[%rd9+18], %r1124;
	st.global.u8 	[%rd9+19], %r1109;
$L__BB34_2:
	ret;

}
	// .globl	_Z11sha1_kernelILi35EEvPKhPhm
.visible .entry _Z11sha1_kernelILi35EEvPKhPhm(
	.param .u64 .ptr .align 1 _Z11sha1_kernelILi35EEvPKhPhm_param_0,
	.param .u64 .ptr .align 1 _Z11sha1_kernelILi35EEvPKhPhm_param_1,
	.param .u64 _Z11sha1_kernelILi35EEvPKhPhm_param_2
)
{
	.reg .pred 	%p<2>;
	.reg .b16 	%rs<17>;
	.reg .b32 	%r<1125>;
	.reg .b64 	%rd<10>;

	ld.param.u64 	%rd2, [_Z11sha1_kernelILi35EEvPKhPhm_param_0];
	ld.param.u64 	%rd3, [_Z11sha1_kernelILi35EEvPKhPhm_param_1];
	ld.param.u64 	%rd4, [_Z11sha1_kernelILi35EEvPKhPhm_param_2];
	mov.u32 	%r1, %ctaid.x;
	mov.u32 	%r2, %ntid.x;
	mov.u32 	%r3, %tid.x;
	mad.lo.s32 	%r4, %r1, %r2, %r3;
	cvt.u64.u32 	%rd1, %r4;
	setp.le.u64 	%p1, %rd4, %rd1;
	@%p1 bra 	$L__BB35_2;
	cvta.to.global.u64 	%rd5, %rd3;
	cvta.to.global.u64 	%rd6, %rd2;
	shl.b64 	%rd7, %rd1, 6;
	add.s64 	%rd8, %rd6, %rd7;
	mad.lo.s64 	%rd9, %rd1, 20, %rd5;
	ld.global.u8 	%r5, [%rd8];
	shl.b32 	%r6, %r5, 24;
	ld.global.u8 	%r7, [%rd8+1];
	shl.b32 	%r8, %r7, 16;
	or.b32  	%r9, %r8, %r6;
	ld.global.u8 	%rs1, [%rd8+2];
	mul.wide.u16 	%r10, %rs1, 256;
	or.b32  	%r11, %r9, %r10;
	ld.global.u8 	%r12, [%rd8+3];
	or.b32  	%r13, %r11, %r12;
	ld.global.u8 	%r14, [%rd8+4];
	shl.b32 	%r15, %r14, 24;
	ld.global.u8 	%r16, [%rd8+5];
	shl.b32 	%r17, %r16, 16;
	or.b32  	%r18, %r17, %r15;
	ld.global.u8 	%rs2, [%rd8+6];
	mul.wide.u16 	%r19, %rs2, 256;
	or.b32  	%r20, %r18, %r19;
	ld.global.u8 	%r21, [%rd8+7];
	or.b32  	%r22, %r20, %r21;
	ld.global.u8 	%r23, [%rd8+8];
	shl.b32 	%r24, %r23, 24;
	ld.global.u8 	%r25, [%rd8+9];
	shl.b32 	%r26, %r25, 16;
	or.b32  	%r27, %r26, %r24;
	ld.global.u8 	%rs3, [%rd8+10];
	mul.wide.u16 	%r28, %rs3, 256;
	or.b32  	%r29, %r27, %r28;
	ld.global.u8 	%r30, [%rd8+11];
	or.b32  	%r31, %r29, %r30;
	ld.global.u8 	%r32, [%rd8+12];
	shl.b32 	%r33, %r32, 24;
	ld.global.u8 	%r34, [%rd8+13];
	shl.b32 	%r35, %r34, 16;
	or.b32  	%r36, %r35, %r33;
	ld.global.u8 	%rs4, [%rd8+14];
	mul.wide.u16 	%r37, %rs4, 256;
	or.b32  	%r38, %r36, %r37;
	ld.global.u8 	%r39, [%rd8+15];
	or.b32  	%r40, %r38, %r39;
	ld.global.u8 	%r41, [%rd8+16];
	shl.b32 	%r42, %r41, 24;
	ld.global.u8 	%r43, [%rd8+17];
	shl.b32 	%r44, %r43, 16;
	or.b32  	%r45, %r44, %r42;
	ld.global.u8 	%rs5, [%rd8+18];
	mul.wide.u16 	%r46, %rs5, 256;
	or.b32  	%r47, %r45, %r46;
	ld.global.u8 	%r48, [%rd8+19];
	or.b32  	%r49, %r47, %r48;
	ld.global.u8 	%r50, [%rd8+20];
	shl.b32 	%r51, %r50, 24;
	ld.global.u8 	%r52, [%rd8+21];
	shl.b32 	%r53, %r52, 16;
	or.b32  	%r54, %r53, %r51;
	ld.global.u8 	%rs6, [%rd8+22];
	mul.wide.u16 	%r55, %rs6, 256;
	or.b32  	%r56, %r54, %r55;
	ld.global.u8 	%r57, [%rd8+23];
	or.b32  	%r58, %r56, %r57;
	ld.global.u8 	%r59, [%rd8+24];
	shl.b32 	%r60, %r59, 24;
	ld.global.u8 	%r61, [%rd8+25];
	shl.b32 	%r62, %r61, 16;
	or.b32  	%r63, %r62, %r60;
	ld.global.u8 	%rs7, [%rd8+26];
	mul.wide.u16 	%r64, %rs7, 256;
	or.b32  	%r65, %r63, %r64;
	ld.global.u8 	%r66, [%rd8+27];
	or.b32  	%r67, %r65, %r66;
	ld.global.u8 	%r68, [%rd8+28];
	shl.b32 	%r69, %r68, 24;
	ld.global.u8 	%r70, [%rd8+29];
	shl.b32 	%r71, %r70, 16;
	or.b32  	%r72, %r71, %r69;
	ld.global.u8 	%rs8, [%rd8+30];
	mul.wide.u16 	%r73, %rs8, 256;
	or.b32  	%r74, %r72, %r73;
	ld.global.u8 	%r75, [%rd8+31];
	or.b32  	%r76, %r74, %r75;
	ld.global.u8 	%r77, [%rd8+32];
	shl.b32 	%r78, %r77, 24;
	ld.global.u8 	%r79, [%rd8+33];
	shl.b32 	%r80, %r79, 16;
	or.b32  	%r81, %r80, %r78;
	ld.global.u8 	%rs9, [%rd8+34];
	mul.wide.u16 	%r82, %rs9, 256;
	or.b32  	%r83, %r81, %r82;
	ld.global.u8 	%r84, [%rd8+35];
	or.b32  	%r85, %r83, %r84;
	ld.global.u8 	%r86, [%rd8+36];
	shl.b32 	%r87, %r86, 24;
	ld.global.u8 	%r88, [%rd8+37];
	shl.b32 	%r89, %r88, 16;
	or.b32  	%r90, %r89, %r87;
	ld.global.u8 	%rs10, [%rd8+38];
	mul.wide.u16 	%r91, %rs10, 256;
	or.b32  	%r92, %r90, %r91;
	ld.global.u8 	%r93, [%rd8+39];
	or.b32  	%r94, %r92, %r93;
	ld.global.u8 	%r95, [%rd8+40];
	shl.b32 	%r96, %r95, 24;
	ld.global.u8 	%r97, [%rd8+41];
	shl.b32 	%r98, %r97, 16;
	or.b32  	%r99, %r98, %r96;
	ld.global.u8 	%rs11, [%rd8+42];
	mul.wide.u16 	%r100, %rs11, 256;
	or.b32  	%r101, %r99, %r100;
	ld.global.u8 	%r102, [%rd8+43];
	or.b32  	%r103, %r101, %r102;
	ld.global.u8 	%r104, [%rd8+44];
	shl.b32 	%r105, %r104, 24;
	ld.global.u8 	%r106, [%rd8+45];
	shl.b32 	%r107, %r106, 16;
	or.b32  	%r108, %r107, %r105;
	ld.global.u8 	%rs12, [%rd8+46];
	mul.wide.u16 	%r109, %rs12, 256;
	or.b32  	%r110, %r108, %r109;
	ld.global.u8 	%r111, [%rd8+47];
	or.b32  	%r112, %r110, %r111;
	ld.global.u8 	%r113, [%rd8+48];
	shl.b32 	%r114, %r113, 24;
	ld.global.u8 	%r115, [%rd8+49];
	shl.b32 	%r116, %r115, 16;
	or.b32  	%r117, %r116, %r114;
	ld.global.u8 	%rs13, [%rd8+50];
	mul.wide.u16 	%r118, %rs13, 256;
	or.b32  	%r119, %r117, %r118;
	ld.global.u8 	%r120, [%rd8+51];
	or.b32  	%r121, %r119, %r120;
	ld.global.u8 	%r122, [%rd8+52];
	shl.b32 	%r123, %r122, 24;
	ld.global.u8 	%r124, [%rd8+53];
	shl.b32 	%r125, %r124, 16;
	or.b32  	%r126, %r125, %r123;
	ld.global.u8 	%rs14, [%rd8+54];
	mul.wide.u16 	%r127, %rs14, 256;
	or.b32  	%r128, %r126, %r127;
	ld.global.u8 	%r129, [%rd8+55];
	or.b32  	%r130, %r128, %r129;
	ld.global.u8 	%r131, [%rd8+56];
	shl.b32 	%r132, %r131, 24;
	ld.global.u8 	%r133, [%rd8+57];
	shl.b32 	%r134, %r133, 16;
	or.b32  	%r135, %r134, %r132;
	ld.global.u8 	%rs15, [%rd8+58];
	mul.wide.u16 	%r136, %rs15, 256;
	or.b32  	%r137, %r135, %r136;
	ld.global.u8 	%r138, [%rd8+59];
	or.b32  	%r139, %r137, %r138;
	ld.global.u8 	%r140, [%rd8+60];
	shl.b32 	%r141, %r140, 24;
	ld.global.u8 	%r142, [%rd8+61];
	shl.b32 	%r143, %r142, 16;
	or.b32  	%r144, %r143, %r141;
	ld.global.u8 	%rs16, [%rd8+62];
	mul.wide.u16 	%r145, %rs16, 256;
	or.b32  	%r146, %r144, %r145;
	ld.global.u8 	%r147, [%rd8+63];
	or.b32  	%r148, %r146, %r147;
	xor.b32  	%r149, %r85, %r130;
	xor.b32  	%r150, %r149, %r31;
	xor.b32  	%r151, %r150, %r13;
	shf.l.wrap.b32 	%r152, %r151, %r151, 1;
	xor.b32  	%r153, %r94, %r139;
	xor.b32  	%r154, %r153, %r40;
	xor.b32  	%r155, %r154, %r22;
	shf.l.wrap.b32 	%r156, %r155, %r155, 1;
	xor.b32  	%r157, %r103, %r148;
	xor.b32  	%r158, %r157, %r49;
	xor.b32  	%r159, %r158, %r31;
	shf.l.wrap.b32 	%r160, %r159, %r159, 1;
	xor.b32  	%r161, %r112, %r152;
	xor.b32  	%r162, %r161, %r58;
	xor.b32  	%r163, %r162, %r40;
	shf.l.wrap.b32 	%r164, %r163, %r163, 1;
	xor.b32  	%r165, %r121, %r156;
	xor.b32  	%r166, %r165, %r67;
	xor.b32  	%r167, %r166, %r49;
	shf.l.wrap.b32 	%r168, %r167, %r167, 1;
	xor.b32  	%r169, %r130, %r160;
	xor.b32  	%r170, %r169, %r76;
	xor.b32  	%r171, %r170, %r58;
	shf.l.wrap.b32 	%r172, %r171, %r171, 1;
	xor.b32  	%r173, %r139, %r164;
	xor.b32  	%r174, %r173, %r85;
	xor.b32  	%r175, %r174, %r67;
	shf.l.wrap.b32 	%r176, %r175, %r175, 1;
	xor.b32  	%r177, %r148, %r168;
	xor.b32  	%r178, %r177, %r94;
	xor.b32  	%r179, %r178, %r76;
	shf.l.wrap.b32 	%r180, %r179, %r179, 1;
	xor.b32  	%r181, %r152, %r172;
	xor.b32  	%r182, %r181, %r103;
	xor.b32  	%r183, %r182, %r85;
	shf.l.wrap.b32 	%r184, %r183, %r183, 1;
	xor.b32  	%r185, %r156, %r176;
	xor.b32  	%r186, %r185, %r112;
	xor.b32  	%r187, %r186, %r94;
	shf.l.wrap.b32 	%r188, %r187, %r187, 1;
	xor.b32  	%r189, %r160, %r180;
	xor.b32  	%r190, %r189, %r121;
	xor.b32  	%r191, %r190, %r103;
	shf.l.wrap.b32 	%r192, %r191, %r191, 1;
	xor.b32  	%r193, %r164, %r184;
	xor.b32  	%r194, %r193, %r130;
	xor.b32  	%r195, %r194, %r112;
	shf.l.wrap.b32 	%r196, %r195, %r195, 1;
	xor.b32  	%r197, %r168, %r188;
	xor.b32  	%r198, %r197, %r139;
	xor.b32  	%r199, %r198, %r121;
	shf.l.wrap.b32 	%r200, %r199, %r199, 1;
	xor.b32  	%r201, %r172, %r192;
	xor.b32  	%r202, %r201, %r148;
	xor.b32  	%r203, %r202, %r130;
	shf.l.wrap.b32 	%r204, %r203, %r203, 1;
	xor.b32  	%r205, %r176, %r196;
	xor.b32  	%r206, %r205, %r152;
	xor.b32  	%r207, %r206, %r139;
	shf.l.wrap.b32 	%r208, %r207, %r207, 1;
	xor.b32  	%r209, %r180, %r200;
	xor.b32  	%r210, %r209, %r156;
	xor.b32  	%r211, %r210, %r148;
	shf.l.wrap.b32 	%r212, %r211, %r211, 1;
	xor.b32  	%r213, %r184, %r204;
	xor.b32  	%r214, %r213, %r160;
	xor.b32  	%r215, %r214, %r152;
	shf.l.wrap.b32 	%r216, %r215, %r215, 1;
	xor.b32  	%r217, %r188, %r208;
	xor.b32  	%r218, %r217, %r164;
	xor.b32  	%r219, %r218, %r156;
	shf.l.wrap.b32 	%r220, %r219, %r219, 1;
	xor.b32  	%r221, %r192, %r212;
	xor.b32  	%r222, %r221, %r168;
	xor.b32  	%r223, %r222, %r160;
	shf.l.wrap.b32 	%r224, %r223, %r223, 1;
	xor.b32  	%r225, %r196, %r216;
	xor.b32  	%r226, %r225, %r172;
	xor.b32  	%r227, %r226, %r164;
	shf.l.wrap.b32 	%r228, %r227, %r227, 1;
	xor.b32  	%r229, %r200, %r220;
	xor.b32  	%r230, %r229, %r176;
	xor.b32  	%r231, %r230, %r168;
	shf.l.wrap.b32 	%r232, %r231, %r231, 1;
	xor.b32  	%r233, %r204, %r224;
	xor.b32  	%r234, %r233, %r180;
	xor.b32  	%r235, %r234, %r172;
	shf.l.wrap.b32 	%r236, %r235, %r235, 1;
	xor.b32  	%r237, %r208, %r228;
	xor.b32  	%r238, %r237, %r184;
	xor.b32  	%r239, %r238, %r176;
	shf.l.wrap.b32 	%r240, %r239, %r239, 1;
	xor.b32  	%r241, %r212, %r232;
	xor.b32  	%r242, %r241, %r188;
	xor.b32  	%r243, %r242, %r180;
	shf.l.wrap.b32 	%r244, %r243, %r243, 1;
	xor.b32  	%r245, %r216, %r236;
	xor.b32  	%r246, %r245, %r192;
	xor.b32  	%r247, %r246, %r184;
	shf.l.wrap.b32 	%r248, %r247, %r247, 1;
	xor.b32  	%r249, %r220, %r240;
	xor.b32  	%r250, %r249, %r196;
	xor.b32  	%r251, %r250, %r188;
	shf.l.wrap.b32 	%r252, %r251, %r251, 1;
	xor.b32  	%r253, %r224, %r244;
	xor.b32  	%r254, %r253, %r200;
	xor.b32  	%r255, %r254, %r192;
	shf.l.wrap.b32 	%r256, %r255, %r255, 1;
	xor.b32  	%r257, %r228, %r248;
	xor.b32  	%r258, %r257, %r204;
	xor.b32  	%r259, %r258, %r196;
	shf.l.wrap.b32 	%r260, %r259, %r259, 1;
	xor.b32  	%r261, %r232, %r252;
	xor.b32  	%r262, %r261, %r208;
	xor.b32  	%r263, %r262, %r200;
	shf.l.wrap.b32 	%r264, %r263, %r263, 1;
	xor.b32  	%r265, %r236, %r256;
	xor.b32  	%r266, %r265, %r212;
	xor.b32  	%r267, %r266, %r204;
	shf.l.wrap.b32 	%r268, %r267, %r267, 1;
	xor.b32  	%r269, %r240, %r260;
	xor.b32  	%r270, %r269, %r216;
	xor.b32  	%r271, %r270, %r208;
	shf.l.wrap.b32 	%r272, %r271, %r271, 1;
	xor.b32  	%r273, %r244, %r264;
	xor.b32  	%r274, %r273, %r220;
	xor.b32  	%r275, %r274, %r212;
	shf.l.wrap.b32 	%r276, %r275, %r275, 1;
	xor.b32  	%r277, %r248, %r268;
	xor.b32  	%r278, %r277, %r224;
	xor.b32  	%r279, %r278, %r216;
	shf.l.wrap.b32 	%r280, %r279, %r279, 1;
	xor.b32  	%r281, %r252, %r272;
	xor.b32  	%r282, %r281, %r228;
	xor.b32  	%r283, %r282, %r220;
	shf.l.wrap.b32 	%r284, %r283, %r283, 1;
	xor.b32  	%r285, %r256, %r276;
	xor.b32  	%r286, %r285, %r232;
	xor.b32  	%r287, %r286, %r224;
	shf.l.wrap.b32 	%r288, %r287, %r287, 1;
	xor.b32  	%r289, %r260, %r280;
	xor.b32  	%r290, %r289, %r236;
	xor.b32  	%r291, %r290, %r228;
	shf.l.wrap.b32 	%r292, %r291, %r291, 1;
	xor.b32  	%r293, %r264, %r284;
	xor.b32  	%r294, %r293, %r240;
	xor.b32  	%r295, %r294, %r232;
	shf.l.wrap.b32 	%r296, %r295, %r295, 1;
	xor.b32  	%r297, %r268, %r288;
	xor.b32  	%r298, %r297, %r244;
	xor.b32  	%r299, %r298, %r236;
	shf.l.wrap.b32 	%r300, %r299, %r299, 1;
	xor.b32  	%r301, %r272, %r292;
	xor.b32  	%r302, %r301, %r248;
	xor.b32  	%r303, %r302, %r240;
	shf.l.wrap.b32 	%r304, %r303, %r303, 1;
	xor.b32  	%r305, %r276, %r296;
	xor.b32  	%r306, %r305, %r252;
	xor.b32  	%r307, %r306, %r244;
	shf.l.wrap.b32 	%r308, %r307, %r307, 1;
	xor.b32  	%r309, %r280, %r300;
	xor.b32  	%r310, %r309, %r256;
	xor.b32  	%r311, %r310, %r248;
	shf.l.wrap.b32 	%r312, %r311, %r311, 1;
	xor.b32  	%r313, %r284, %r304;
	xor.b32  	%r314, %r313, %r260;
	xor.b32  	%r315, %r314, %r252;
	shf.l.wrap.b32 	%r316, %r315, %r315, 1;
	xor.b32  	%r317, %r288, %r308;
	xor.b32  	%r318, %r317, %r264;
	xor.b32  	%r319, %r318, %r256;
	shf.l.wrap.b32 	%r320, %r319, %r319, 1;
	xor.b32  	%r321, %r292, %r312;
	xor.b32  	%r322, %r321, %r268;
	xor.b32  	%r323, %r322, %r260;
	shf.l.wrap.b32 	%r324, %r323, %r323, 1;
	xor.b32  	%r325, %r296, %r316;
	xor.b32  	%r326, %r325, %r272;
	xor.b32  	%r327, %r326, %r264;
	shf.l.wrap.b32 	%r328, %r327, %r327, 1;
	xor.b32  	%r329, %r300, %r320;
	xor.b32  	%r330, %r329, %r276;
	xor.b32  	%r331, %r330, %r268;
	shf.l.wrap.b32 	%r332, %r331, %r331, 1;
	xor.b32  	%r333, %r304, %r324;
	xor.b32  	%r334, %r333, %r280;
	xor.b32  	%r335, %r334, %r272;
	shf.l.wrap.b32 	%r336, %r335, %r335, 1;
	xor.b32  	%r337, %r308, %r328;
	xor.b32  	%r338, %r337, %r284;
	xor.b32  	%r339, %r338, %r276;
	shf.l.wrap.b32 	%r340, %r339, %r339, 1;
	xor.b32  	%r341, %r312, %r332;
	xor.b32  	%r342, %r341, %r288;
	xor.b32  	%r343, %r342, %r280;
	shf.l.wrap.b32 	%r344, %r343, %r343, 1;
	xor.b32  	%r345, %r316, %r336;
	xor.b32  	%r346, %r345, %r292;
	xor.b32  	%r347, %r346, %r284;
	shf.l.wrap.b32 	%r348, %r347, %r347, 1;
	xor.b32  	%r349, %r320, %r340;
	xor.b32  	%r350, %r349, %r296;
	xor.b32  	%r351, %r350, %r288;
	shf.l.wrap.b32 	%r352, %r351, %r351, 1;
	xor.b32  	%r353, %r324, %r344;
	xor.b32  	%r354, %r353, %r300;
	xor.b32  	%r355, %r354, %r292;
	shf.l.wrap.b32 	%r356, %r355, %r355, 1;
	xor.b32  	%r357, %r328, %r348;
	xor.b32  	%r358, %r357, %r304;
	xor.b32  	%r359, %r358, %r296;
	shf.l.wrap.b32 	%r360, %r359, %r359, 1;
	xor.b32  	%r361, %r332, %r352;
	xor.b32  	%r362, %r361, %r308;
	xor.b32  	%r363, %r362, %r300;
	shf.l.wrap.b32 	%r364, %r363, %r363, 1;
	xor.b32  	%r365, %r336, %r356;
	xor.b32  	%r366, %r365, %r312;
	xor.b32  	%r367, %r366, %r304;
	shf.l.wrap.b32 	%r368, %r367, %r367, 1;
	xor.b32  	%r369, %r340, %r360;
	xor.b32  	%r370, %r369, %r316;
	xor.b32  	%r371, %r370, %r308;
	shf.l.wrap.b32 	%r372, %r371, %r371, 1;
	xor.b32  	%r373, %r344, %r364;
	xor.b32  	%r374, %r373, %r320;
	xor.b32  	%r375, %r374, %r312;
	shf.l.wrap.b32 	%r376, %r375, %r375, 1;
	xor.b32  	%r377, %r348, %r368;
	xor.b32  	%r378, %r377, %r324;
	xor.b32  	%r379, %r378, %r316;
	shf.l.wrap.b32 	%r380, %r379, %r379, 1;
	xor.b32  	%r381, %r352, %r372;
	xor.b32  	%r382, %r381, %r328;
	xor.b32  	%r383, %r382, %r320;
	shf.l.wrap.b32 	%r384, %r383, %r383, 1;
	xor.b32  	%r385, %r356, %r376;
	xor.b32  	%r386, %r385, %r332;
	xor.b32  	%r387, %r386, %r324;
	shf.l.wrap.b32 	%r388, %r387, %r387, 1;
	xor.b32  	%r389, %r360, %r380;
	xor.b32  	%r390, %r389, %r336;
	xor.b32  	%r391, %r390, %r328;
	shf.l.wrap.b32 	%r392, %r391, %r391, 1;
	xor.b32  	%r393, %r364, %r384;
	xor.b32  	%r394, %r393, %r340;
	xor.b32  	%r395, %r394, %r332;
	shf.l.wrap.b32 	%r396, %r395, %r395, 1;
	xor.b32  	%r397, %r368, %r388;
	xor.b32  	%r398, %r397, %r344;
	xor.b32  	%r399, %r398, %r336;
	shf.l.wrap.b32 	%r400, %r399, %r399, 1;
	xor.b32  	%r401, %r372, %r392;
	xor.b32  	%r402, %r401, %r348;
	xor.b32  	%r403, %r402, %r340;
	shf.l.wrap.b32 	%r404, %r403, %r403, 1;
	add.s32 	%r405, %r13, -1615554381;
	shf.l.wrap.b32 	%r406, %r405, %r405, 5;
	add.s32 	%r407, %r406, %r22;
	add.s32 	%r408, %r407, 1722862861;
	not.b32 	%r409, %r408;
	and.b32  	%r410, %r405, 1506887872;
	sub.s32 	%r411, 1615554380, %r13;
	and.b32  	%r412, %r411, 2079550178;
	or.b32  	%r413, %r410, %r412;
	shf.l.wrap.b32 	%r414, %r408, %r408, 5;
	add.s32 	%r415, %r414, %r413;
	add.s32 	%r416, %r415, %r31;
	add.s32 	%r417, %r416, -214083945;
	shf.l.wrap.b32 	%r418, %r405, %r405, 30;
	and.b32  	%r419, %r408, %r418;
	and.b32  	%r420, %r409, 1506887872;
	or.b32  	%r421, %r419, %r420;
	shf.l.wrap.b32 	%r422, %r417, %r417, 5;
	add.s32 	%r423, %r422, %r421;
	add.s32 	%r424, %r423, %r40;
	add.s32 	%r425, %r424, -696916869;
	shf.l.wrap.b32 	%r426, %r408, %r408, 30;
	and.b32  	%r427, %r417, %r426;
	not.b32 	%r428, %r417;
	and.b32  	%r429, %r418, %r428;
	or.b32  	%r430, %r427, %r429;
	shf.l.wrap.b32 	%r431, %r425, %r425, 5;
	add.s32 	%r432, %r431, %r430;
	add.s32 	%r433, %r432, %r49;
	add.s32 	%r434, %r433, -1269579175;
	shf.l.wrap.b32 	%r435, %r417, %r417, 30;
	and.b32  	%r436, %r425, %r435;
	not.b32 	%r437, %r425;
	and.b32  	%r438, %r426, %r437;
	or.b32  	%r439, %r436, %r438;
	shf.l.wrap.b32 	%r440, %r434, %r434, 5;
	add.s32 	%r441, %r440, %r418;
	add.s32 	%r442, %r441, %r439;
	add.s32 	%r443, %r442, %r58;
	add.s32 	%r444, %r443, 1518500249;
	shf.l.wrap.b32 	%r445, %r425, %r425, 30;
	and.b32  	%r446, %r434, %r445;
	not.b32 	%r447, %r434;
	and.b32  	%r448, %r435, %r447;
	or.b32  	%r449, %r446, %r448;
	shf.l.wrap.b32 	%r450, %r444, %r444, 5;
	add.s32 	%r451, %r450, %r426;
	add.s32 	%r452, %r451, %r449;
	add.s32 	%r453, %r452, %r67;
	add.s32 	%r454, %r453, 1518500249;
	shf.l.wrap.b32 	%r455, %r434, %r434, 30;
	and.b32  	%r456, %r444, %r455;
	not.b32 	%r457, %r444;
	and.b32  	%r458, %r445, %r457;
	or.b32  	%r459, %r456, %r458;
	shf.l.wrap.b32 	%r460, %r454, %r454, 5;
	add.s32 	%r461, %r460, %r435;
	add.s32 	%r462, %r461, %r459;
	add.s32 	%r463, %r462, %r76;
	add.s32 	%r464, %r463, 1518500249;
	shf.l.wrap.b32 	%r465, %r444, %r444, 30;
	and.b32  	%r466, %r454, %r465;
	not.b32 	%r467, %r454;
	and.b32  	%r468, %r455, %r467;
	or.b32  	%r469, %r466, %r468;
	shf.l.wrap.b32 	%r470, %r464, %r464, 5;
	add.s32 	%r471, %r470, %r445;
	add.s32 	%r472, %r471, %r469;
	add.s32 	%r473, %r472, %r85;
	add.s32 	%r474, %r473, 1518500249;
	shf.l.wrap.b32 	%r475, %r454, %r454, 30;
	and.b32  	%r476, %r464, %r475;
	not.b32 	%r477, %r464;
	and.b32  	%r478, %r465, %r477;
	or.b32  	%r479, %r476, %r478;
	shf.l.wrap.b32 	%r480, %r474, %r474, 5;
	add.s32 	%r481, %r480, %r455;
	add.s32 	%r482, %r481, %r479;
	add.s32 	%r483, %r482, %r94;
	add.s32 	%r484, %r483, 1518500249;
	shf.l.wrap.b32 	%r485, %r464, %r464, 30;
	and.b32  	%r486, %r474, %r485;
	not.b32 	%r487, %r474;
	and.b32  	%r488, %r475, %r487;
	or.b32  	%r489, %r486, %r488;
	shf.l.wrap.b32 	%r490, %r484, %r484, 5;
	add.s32 	%r491, %r490, %r465;
	add.s32 	%r492, %r491, %r489;
	add.s32 	%r493, %r492, %r103;
	add.s32 	%r494, %r493, 1518500249;
	shf.l.wrap.b32 	%r495, %r474, %r474, 30;
	and.b32  	%r496, %r484, %r495;
	not.b32 	%r497, %r484;
	and.b32  	%r498, %r485, %r497;
	or.b32  	%r499, %r496, %r498;
	shf.l.wrap.b32 	%r500, %r494, %r494, 5;
	add.s32 	%r501, %r500, %r475;
	add.s32 	%r502, %r501, %r499;
	add.s32 	%r503, %r502, %r112;
	add.s32 	%r504, %r503, 1518500249;
	shf.l.wrap.b32 	%r505, %r484, %r484, 30;
	and.b32  	%r506, %r494, %r505;
	not.b32 	%r507, %r494;
	and.b32  	%r508, %r495, %r507;
	or.b32  	%r509, %r506, %r508;
	shf.l.wrap.b32 	%r510, %r504, %r504, 5;
	add.s32 	%r511, %r510, %r485;
	add.s32 	%r512, %r511, %r509;
	add.s32 	%r513, %r512, %r121;
	add.s32 	%r514, %r513, 1518500249;
	shf.l.wrap.b32 	%r515, %r494, %r494, 30;
	and.b32  	%r516, %r504, %r515;
	not.b32 	%r517, %r504;
	and.b32  	%r518, %r505, %r517;
	or.b32  	%r519, %r516, %r518;
	shf.l.wrap.b32 	%r520, %r514, %r514, 5;
	add.s32 	%r521, %r520, %r495;
	add.s32 	%r522, %r521, %r519;
	add.s32 	%r523, %r522, %r130;
	add.s32 	%r524, %r523, 1518500249;
	shf.l.wrap.b32 	%r525, %r504, %r504, 30;
	and.b32  	%r526, %r514, %r525;
	not.b32 	%r527, %r514;
	and.b32  	%r528, %r515, %r527;
	or.b32  	%r529, %r526, %r528;
	shf.l.wrap.b32 	%r530, %r524, %r524, 5;
	add.s32 	%r531, %r530, %r505;
	add.s32 	%r532, %r531, %r529;
	add.s32 	%r533, %r532, %r139;
	add.s32 	%r534, %r533, 1518500249;
	shf.l.wrap.b32 	%r535, %r514, %r514, 30;
	and.b32  	%r536, %r524, %r535;
	not.b32 	%r537, %r524;
	and.b32  	%r538, %r525, %r537;
	or.b32  	%r539, %r536, %r538;
	shf.l.wrap.b32 	%r540, %r534, %r534, 5;
	add.s32 	%r541, %r540, %r515;
	add.s32 	%r542, %r541, %r539;
	add.s32 	%r543, %r542, %r148;
	add.s32 	%r544, %r543, 1518500249;
	shf.l.wrap.b32 	%r545, %r524, %r524, 30;
	and.b32  	%r546, %r534, %r545;
	not.b32 	%r547, %r534;
	and.b32  	%r548, %r535, %r547;
	or.b32  	%r549, %r546, %r548;
	shf.l.wrap.b32 	%r550, %r544, %r544, 5;
	add.s32 	%r551, %r550, %r525;
	add.s32 	%r552, %r551, %r549;
	add.s32 	%r553, %r552, %r152;
	add.s32 	%r554, %r553, 1518500249;
	shf.l.wrap.b32 	%r555, %r534, %r534, 30;
	and.b32  	%r556, %r544, %r555;
	not.b32 	%r557, %r544;
	and.b32  	%r558, %r545, %r557;
	or.b32  	%r559, %r556, %r558;
	shf.l.wrap.b32 	%r560, %r554, %r554, 5;
	add.s32 	%r561, %r560, %r535;
	add.s32 	%r562, %r561, %r559;
	add.s32 	%r563, %r562, %r156;
	add.s32 	%r564, %r563, 1518500249;
	shf.l.wrap.b32 	%r565, %r544, %r544, 30;
	and.b32  	%r566, %r554, %r565;
	not.b32 	%r567, %r554;
	and.b32  	%r568, %r555, %r567;
	or.b32  	%r569, %r566, %r568;
	shf.l.wrap.b32 	%r570, %r564, %r564, 5;
	add.s32 	%r571, %r570, %r545;
	add.s32 	%r572, %r571, %r569;
	add.s32 	%r573, %r572, %r160;
	add.s32 	%r574, %r573, 1518500249;
	shf.l.wrap.b32 	%r575, %r554, %r554, 30;
	and.b32  	%r576, %r564, %r575;
	not.b32 	%r577, %r564;
	and.b32  	%r578, %r565, %r577;
	or.b32  	%r579, %r576, %r578;
	shf.l.wrap.b32 	%r580, %r574, %r574, 5;
	add.s32 	%r581, %r580, %r555;
	add.s32 	%r582, %r581, %r579;
	add.s32 	%r583, %r582, %r164;
	add.s32 	%r584, %r583, 1518500249;
	shf.l.wrap.b32 	%r585, %r564, %r564, 30;
	xor.b32  	%r586, %r585, %r575;
	xor.b32  	%r587, %r586, %r574;
	shf.l.wrap.b32 	%r588, %r584, %r584, 5;
	add.s32 	%r589, %r588, %r565;
	add.s32 	%r590, %r589, %r587;
	add.s32 	%r591, %r590, %r168;
	add.s32 	%r592, %r591, 1859775393;
	shf.l.wrap.b32 	%r593, %r574, %r574, 30;
	xor.b32  	%r594, %r593, %r585;
	xor.b32  	%r595, %r594, %r584;
	shf.l.wrap.b32 	%r596, %r592, %r592, 5;
	add.s32 	%r597, %r596, %r575;
	add.s32 	%r598, %r597, %r595;
	add.s32 	%r599, %r598, %r172;
	add.s32 	%r600, %r599, 1859775393;
	shf.l.wrap.b32 	%r601, %r584, %r584, 30;
	xor.b32  	%r602, %r601, %r593;
	xor.b32  	%r603, %r602, %r592;
	shf.l.wrap.b32 	%r604, %r600, %r600, 5;
	add.s32 	%r605, %r604, %r585;
	add.s32 	%r606, %r605, %r603;
	add.s32 	%r607, %r606, %r176;
	add.s32 	%r608, %r607, 1859775393;
	shf.l.wrap.b32 	%r609, %r592, %r592, 30;
	xor.b32  	%r610, %r609, %r601;
	xor.b32  	%r611, %r610, %r600;
	shf.l.wrap.b32 	%r612, %r608, %r608, 5;
	add.s32 	%r613, %r612, %r593;
	add.s32 	%r614, %r613, %r611;
	add.s32 	%r615, %r614, %r180;
	add.s32 	%r616, %r615, 1859775393;
	shf.l.wrap.b32 	%r617, %r600, %r600, 30;
	xor.b32  	%r618, %r617, %r609;
	xor.b32  	%r619, %r618, %r608;
	shf.l.wrap.b32 	%r620, %r616, %r616, 5;
	add.s32 	%r621, %r620, %r601;
	add.s32 	%r622, %r621, %r619;
	add.s32 	%r623, %r622, %r184;
	add.s32 	%r624, %r623, 1859775393;
	shf.l.wrap.b32 	%r625, %r608, %r608, 30;
	xor.b32  	%r626, %r625, %r617;
	xor.b32  	%r627, %r626, %r616;
	shf.l.wrap.b32 	%r628, %r624, %r624, 5;
	add.s32 	%r629, %r628, %r609;
	add.s32 	%r630, %r629, %r627;
	add.s32 	%r631, %r630, %r188;
	add.s32 	%r632, %r631, 1859775393;
	shf.l.wrap.b32 	%r633, %r616, %r616, 30;
	xor.b32  	%r634, %r633, %r625;
	xor.b32  	%r635, %r634, %r624;
	shf.l.wrap.b32 	%r636, %r632, %r632, 5;
	add.s32 	%r637, %r636, %r617;
	add.s32 	%r638, %r637, %r635;
	add.s32 	%r639, %r638, %r192;
	add.s32 	%r640, %r639, 1859775393;
	shf.l.wrap.b32 	%r641, %r624, %r624, 30;
	xor.b32  	%r642, %r641, %r633;
	xor.b32  	%r643, %r642, %r632;
	shf.l.wrap.b32 	%r644, %r640, %r640, 5;
	add.s32 	%r645, %r644, %r625;
	add.s32 	%r646, %r645, %r643;
	add.s32 	%r647, %r646, %r196;
	add.s32 	%r648, %r647, 1859775393;
	shf.l.wrap.b32 	%r649, %r632, %r632, 30;
	xor.b32  	%r650, %r649, %r641;
	xor.b32  	%r651, %r650, %r640;
	shf.l.wrap.b32 	%r652, %r648, %r648, 5;
	add.s32 	%r653, %r652, %r633;
	add.s32 	%r654, %r653, %r651;
	add.s32 	%r655, %r654, %r200;
	add.s32 	%r656, %r655, 1859775393;
	shf.l.wrap.b32 	%r657, %r640, %r640, 30;
	xor.b32  	%r658, %r657, %r649;
	xor.b32  	%r659, %r658, %r648;
	shf.l.wrap.b32 	%r660, %r656, %r656, 5;
	add.s32 	%r661, %r660, %r641;
	add.s32 	%r662, %r661, %r659;
	add.s32 	%r663, %r662, %r204;
	add.s32 	%r664, %r663, 1859775393;
	shf.l.wrap.b32 	%r665, %r648, %r648, 30;
	xor.b32  	%r666, %r665, %r657;
	xor.b32  	%r667, %r666, %r656;
	shf.l.wrap.b32 	%r668, %r664, %r664, 5;
	add.s32 	%r669, %r668, %r649;
	add.s32 	%r670, %r669, %r667;
	add.s32 	%r671, %r670, %r208;
	add.s32 	%r672, %r671, 1859775393;
	shf.l.wrap.b32 	%r673, %r656, %r656, 30;
	xor.b32  	%r674, %r673, %r665;
	xor.b32  	%r675, %r674, %r664;
	shf.l.wrap.b32 	%r676, %r672, %r672, 5;
	add.s32 	%r677, %r676, %r657;
	add.s32 	%r678, %r677, %r675;
	add.s32 	%r679, %r678, %r212;
	add.s32 	%r680, %r679, 1859775393;
	shf.l.wrap.b32 	%r681, %r664, %r664, 30;
	xor.b32  	%r682, %r681, %r673;
	xor.b32  	%r683, %r682, %r672;
	shf.l.wrap.b32 	%r684, %r680, %r680, 5;
	add.s32 	%r685, %r684, %r665;
	add.s32 	%r686, %r685, %r683;
	add.s32 	%r687, %r686, %r216;
	add.s32 	%r688, %r687, 1859775393;
	shf.l.wrap.b32 	%r689, %r672, %r672, 30;
	xor.b32  	%r690, %r689, %r681;
	xor.b32  	%r691, %r690, %r680;
	shf.l.wrap.b32 	%r692, %r688, %r688, 5;
	add.s32 	%r693, %r692, %r673;
	add.s32 	%r694, %r693, %r691;
	add.s32 	%r695, %r694, %r220;
	add.s32 	%r696, %r695, 1859775393;
	shf.l.wrap.b32 	%r697, %r680, %r680, 30;
	xor.b32  	%r698, %r697, %r689;
	xor.b32  	%r699, %r698, %r688;
	shf.l.wrap.b32 	%r700, %r696, %r696, 5;
	add.s32 	%r701, %r700, %r681;
	add.s32 	%r702, %r701, %r699;
	add.s32 	%r703, %r702, %r224;
	add.s32 	%r704, %r703, 1859775393;
	shf.l.wrap.b32 	%r705, %r688, %r688, 30;
	xor.b32  	%r706, %r705, %r697;
	xor.b32  	%r707, %r706, %r696;
	shf.l.wrap.b32 	%r708, %r704, %r704, 5;
	add.s32 	%r709, %r708, %r689;
	add.s32 	%r710, %r709, %r707;
	add.s32 	%r711, %r710, %r228;
	add.s32 	%r712, %r711, 1859775393;
	shf.l.wrap.b32 	%r713, %r696, %r696, 30;
	xor.b32  	%r714, %r713, %r705;
	xor.b32  	%r715, %r714, %r704;
	shf.l.wrap.b32 	%r716, %r712, %r712, 5;
	add.s32 	%r717, %r716, %r697;
	add.s32 	%r718, %r717, %r715;
	add.s32 	%r719, %r718, %r232;
	add.s32 	%r720, %r719, 1859775393;
	shf.l.wrap.b32 	%r721, %r704, %r704, 30;
	xor.b32  	%r722, %r721, %r713;
	xor.b32  	%r723, %r722, %r712;
	shf.l.wrap.b32 	%r724, %r720, %r720, 5;
	add.s32 	%r725, %r724, %r705;
	add.s32 	%r726, %r725, %r723;
	add.s32 	%r727, %r726, %r236;
	add.s32 	%r728, %r727, 1859775393;
	shf.l.wrap.b32 	%r729, %r712, %r712, 30;
	xor.b32  	%r730, %r729, %r721;
	xor.b32  	%r731, %r730, %r720;
	shf.l.wrap.b32 	%r732, %r728, %r728, 5;
	add.s32 	%r733, %r732, %r713;
	add.s32 	%r734, %r733, %r731;
	add.s32 	%r735, %r734, %r240;
	add.s32 	%r736, %r735, 1859775393;
	shf.l.wrap.b32 	%r737, %r720, %r720, 30;
	xor.b32  	%r738, %r737, %r729;
	xor.b32  	%r739, %r738, %r728;
	shf.l.wrap.b32 	%r740, %r736, %r736, 5;
	add.s32 	%r741, %r740, %r721;
	add.s32 	%r742, %r741, %r739;
	add.s32 	%r743, %r742, %r244;
	add.s32 	%r744, %r743, 1859775393;
	shf.l.wrap.b32 	%r745, %r728, %r728, 30;
	or.b32  	%r746, %r745, %r737;
	and.b32  	%r747, %r736, %r746;
	and.b32  	%r748, %r745, %r737;
	or.b32  	%r749, %r747, %r748;
	shf.l.wrap.b32 	%r750, %r744, %r744, 5;
	add.s32 	%r751, %r750, %r729;
	add.s32 	%r752, %r751, %r749;
	add.s32 	%r753, %r752, %r248;
	add.s32 	%r754, %r753, -1894007588;
	shf.l.wrap.b32 	%r755, %r736, %r736, 30;
	or.b32  	%r756, %r755, %r745;
	and.b32  	%r757, %r744, %r756;
	and.b32  	%r758, %r755, %r745;
	or.b32  	%r759, %r757, %r758;
	shf.l.wrap.b32 	%r760, %r754, %r754, 5;
	add.s32 	%r761, %r760, %r737;
	add.s32 	%r762, %r761, %r759;
	add.s32 	%r763, %r762, %r252;
	add.s32 	%r764, %r763, -1894007588;
	shf.l.wrap.b32 	%r765, %r744, %r744, 30;
	or.b32  	%r766, %r765, %r755;
	and.b32  	%r767, %r754, %r766;
	and.b32  	%r768, %r765, %r755;
	or.b32  	%r769, %r767, %r768;
	shf.l.wrap.b32 	%r770, %r764, %r764, 5;
	add.s32 	%r771, %r770, %r745;
	add.s32 	%r772, %r771, %r769;
	add.s32 	%r773, %r772, %r256;
	add.s32 	%r774, %r773, -1894007588;
	shf.l.wrap.b32 	%r775, %r754, %r754, 30;
	or.b32  	%r776, %r775, %r765;
	and.b32  	%r777, %r764, %r776;
	and.b32  	%r778, %r775, %r765;
	or.b32  	%r779, %r777, %r778;
	shf.l.wrap.b32 	%r780, %r774, %r774, 5;
	add.s32 	%r781, %r780, %r755;
	add.s32 	%r782, %r781, %r779;
	add.s32 	%r783, %r782, %r260;
	add.s32 	%r784, %r783, -1894007588;
	shf.l.wrap.b32 	%r785, %r764, %r764, 30;
	or.b32  	%r786, %r785, %r775;
	and.b32  	%r787, %r774, %r786;
	and.b32  	%r788, %r785, %r775;
	or.b32  	%r789, %r787, %r788;
	shf.l.wrap.b32 	%r790, %r784, %r784, 5;
	add.s32 	%r791, %r790, %r765;
	add.s32 	%r792, %r791, %r789;
	add.s32 	%r793, %r792, %r264;
	add.s32 	%r794, %r793, -1894007588;
	shf.l.wrap.b32 	%r795, %r774, %r774, 30;
	or.b32  	%r796, %r795, %r785;
	and.b32  	%r797, %r784, %r796;
	and.b32  	%r798, %r795, %r785;
	or.b32  	%r799, %r797, %r798;
	shf.l.wrap.b32 	%r800, %r794, %r794, 5;
	add.s32 	%r801, %r800, %r775;
	add.s32 	%r802, %r801, %r799;
	add.s32 	%r803, %r802, %r268;
	add.s32 	%r804, %r803, -1894007588;
	shf.l.wrap.b32 	%r805, %r784, %r784, 30;
	or.b32  	%r806, %r805, %r795;
	and.b32  	%r807, %r794, %r806;
	and.b32  	%r808, %r805, %r795;
	or.b32  	%r809, %r807, %r808;
	shf.l.wrap.b32 	%r810, %r804, %r804, 5;
	add.s32 	%r811, %r810, %r785;
	add.s32 	%r812, %r811, %r809;
	add.s32 	%r813, %r812, %r272;
	add.s32 	%r814, %r813, -1894007588;
	shf.l.wrap.b32 	%r815, %r794, %r794, 30;
	or.b32  	%r816, %r815, %r805;
	and.b32  	%r817, %r804, %r816;
	and.b32  	%r818, %r815, %r805;
	or.b32  	%r819, %r817, %r818;
	shf.l.wrap.b32 	%r820, %r814, %r814, 5;
	add.s32 	%r821, %r820, %r795;
	add.s32 	%r822, %r821, %r819;
	add.s32 	%r823, %r822, %r276;
	add.s32 	%r824, %r823, -1894007588;
	shf.l.wrap.b32 	%r825, %r804, %r804, 30;
	or.b32  	%r826, %r825, %r815;
	and.b32  	%r827, %r814, %r826;
	and.b32  	%r828, %r825, %r815;
	or.b32  	%r829, %r827, %r828;
	shf.l.wrap.b32 	%r830, %r824, %r824, 5;
	add.s32 	%r831, %r830, %r805;
	add.s32 	%r832, %r831, %r829;
	add.s32 	%r833, %r832, %r280;
	add.s32 	%r834, %r833, -1894007588;
	shf.l.wrap.b32 	%r835, %r814, %r814, 30;
	or.b32  	%r836, %r835, %r825;
	and.b32  	%r837, %r824, %r836;
	and.b32  	%r838, %r835, %r825;
	or.b32  	%r839, %r837, %r838;
	shf.l.wrap.b32 	%r840, %r834, %r834, 5;
	add.s32 	%r841, %r840, %r815;
	add.s32 	%r842, %r841, %r839;
	add.s32 	%r843, %r842, %r284;
	add.s32 	%r844, %r843, -1894007588;
	shf.l.wrap.b32 	%r845, %r824, %r824, 30;
	or.b32  	%r846, %r845, %r835;
	and.b32  	%r847, %r834, %r846;
	and.b32  	%r848, %r845, %r835;
	or.b32  	%r849, %r847, %r848;
	shf.l.wrap.b32 	%r850, %r844, %r844, 5;
	add.s32 	%r851, %r850, %r825;
	add.s32 	%r852, %r851, %r849;
	add.s32 	%r853, %r852, %r288;
	add.s32 	%r854, %r853, -1894007588;
	shf.l.wrap.b32 	%r855, %r834, %r834, 30;
	or.b32  	%r856, %r855, %r845;
	and.b32  	%r857, %r844, %r856;
	and.b32  	%r858, %r855, %r845;
	or.b32  	%r859, %r857, %r858;
	shf.l.wrap.b32 	%r860, %r854, %r854, 5;
	add.s32 	%r861, %r860, %r835;
	add.s32 	%r862, %r861, %r859;
	add.s32 	%r863, %r862, %r292;
	add.s32 	%r864, %r863, -1894007588;
	shf.l.wrap.b32 	%r865, %r844, %r844, 30;
	or.b32  	%r866, %r865, %r855;
	and.b32  	%r867, %r854, %r866;
	and.b32  	%r868, %r865, %r855;
	or.b32  	%r869, %r867, %r868;
	shf.l.wrap.b32 	%r870, %r864, %r864, 5;
	add.s32 	%r871, %r870, %r845;
	add.s32 	%r872, %r871, %r869;
	add.s32 	%r873, %r872, %r296;
	add.s32 	%r874, %r873, -1894007588;
	shf.l.wrap.b32 	%r875, %r854, %r854, 30;
	or.b32  	%r876, %r875, %r865;
	and.b32  	%r877, %r864, %r876;
	and.b32  	%r878, %r875, %r865;
	or.b32  	%r879, %r877, %r878;
	shf.l.wrap.b32 	%r880, %r874, %r874, 5;
	add.s32 	%r881, %r880, %r855;
	add.s32 	%r882, %r881, %r879;
	add.s32 	%r883, %r882, %r300;
	add.s32 	%r884, %r883, -1894007588;
	shf.l.wrap.b32 	%r885, %r864, %r864, 30;
	or.b32  	%r886, %r885, %r875;
	and.b32  	%r887, %r874, %r886;
	and.b32  	%r888, %r885, %r875;
	or.b32  	%r889, %r887, %r888;
	shf.l.wrap.b32 	%r890, %r884, %r884, 5;
	add.s32 	%r891, %r890, %r865;
	add.s32 	%r892, %r891, %r889;
	add.s32 	%r893, %r892, %r304;
	add.s32 	%r894, %r893, -1894007588;
	shf.l.wrap.b32 	%r895, %r874, %r874, 30;
	or.b32  	%r896, %r895, %r885;
	and.b32  	%r897, %r884, %r896;
	and.b32  	%r898, %r895, %r885;
	or.b32  	%r899, %r897, %r898;
	shf.l.wrap.b32 	%r900, %r894, %r894, 5;
	add.s32 	%r901, %r900, %r875;
	add.s32 	%r902, %r901, %r899;
	add.s32 	%r903, %r902, %r308;
	add.s32 	%r904, %r903, -1894007588;
	shf.l.wrap.b32 	%r905, %r884, %r884, 30;
	or.b32  	%r906, %r905, %r895;
	and.b32  	%r907, %r894, %r906;
	and.b32  	%r908, %r905, %r895;
	or.b32  	%r909, %r907, %r908;
	shf.l.wrap.b32 	%r910, %r904, %r904, 5;
	add.s32 	%r911, %r910, %r885;
	add.s32 	%r912, %r911, %r909;
	add.s32 	%r913, %r912, %r312;
	add.s32 	%r914, %r913, -1894007588;
	shf.l.wrap.b32 	%r915, %r894, %r894, 30;
	or.b32  	%r916, %r915, %r905;
	and.b32  	%r917, %r904, %r916;
	and.b32  	%r918, %r915, %r905;
	or.b32  	%r919, %r917, %r918;
	shf.l.wrap.b32 	%r920, %r914, %r914, 5;
	add.s32 	%r921, %r920, %r895;
	add.s32 	%r922, %r921, %r919;
	add.s32 	%r923, %r922, %r316;
	add.s32 	%r924, %r923, -1894007588;
	shf.l.wrap.b32 	%r925, %r904, %r904, 30;
	or.b32  	%r926, %r925, %r915;
	and.b32  	%r927, %r914, %r926;
	and.b32  	%r928, %r925, %r915;
	or.b32  	%r929, %r927, %r928;
	shf.l.wrap.b32 	%r930, %r924, %r924, 5;
	add.s32 	%r931, %r930, %r905;
	add.s32 	%r932, %r931, %r929;
	add.s32 	%r933, %r932, %r320;
	add.s32 	%r934, %r933, -1894007588;
	shf.l.wrap.b32 	%r935, %r914, %r914, 30;
	or.b32  	%r936, %r935, %r925;
	and.b32  	%r937, %r924, %r936;
	and.b32  	%r938, %r935, %r925;
	or.b32  	%r939, %r937, %r938;
	shf.l.wrap.b32 	%r940, %r934, %r934, 5;
	add.s32 	%r941, %r940, %r915;
	add.s32 	%r942, %r941, %r939;
	add.s32 	%r943, %r942, %r324;
	add.s32 	%r944, %r943, -1894007588;
	shf.l.wrap.b32 	%r945, %r924, %r924, 30;
	xor.b32  	%r946, %r945, %r935;
	xor.b32  	%r947, %r946, %r934;
	shf.l.wrap.b32 	%r948, %r944, %r944, 5;
	add.s32 	%r949, %r948, %r925;
	add.s32 	%r950, %r949, %r947;
	add.s32 	%r951, %r950, %r328;
	add.s32 	%r952, %r951, -899497514;
	shf.l.wrap.b32 	%r953, %r934, %r934, 30;
	xor.b32  	%r954, %r953, %r945;
	xor.b32  	%r955, %r954, %r944;
	shf.l.wrap.b32 	%r956, %r952, %r952, 5;
	add.s32 	%r957, %r956, %r935;
	add.s32 	%r958, %r957, %r955;
	add.s32 	%r959, %r958, %r332;
	add.s32 	%r960, %r959, -899497514;
	shf.l.wrap.b32 	%r961, %r944, %r944, 30;
	xor.b32  	%r962, %r961, %r953;
	xor.b32  	%r963, %r962, %r952;
	shf.l.wrap.b32 	%r964, %r960, %r960, 5;
	add.s32 	%r965, %r964, %r945;
	add.s32 	%r966, %r965, %r963;
	add.s32 	%r967, %r966, %r336;
	add.s32 	%r968, %r967, -899497514;
	shf.l.wrap.b32 	%r969, %r952, %r952, 30;
	xor.b32  	%r970, %r969, %r961;
	xor.b32  	%r971, %r970, %r960;
	shf.l.wrap.b32 	%r972, %r968, %r968, 5;
	add.s32 	%r973, %r972, %r953;
	add.s32 	%r974, %r973, %r971;
	add.s32 	%r975, %r974, %r340;
	add.s32 	%r976, %r975, -899497514;
	shf.l.wrap.b32 	%r977, %r960, %r960, 30;
	xor.b32  	%r978, %r977, %r969;
	xor.b32  	%r979, %r978, %r968;
	shf.l.wrap.b32 	%r980, %r976, %r976, 5;
	add.s32 	%r981, %r980, %r961;
	add.s32 	%r982, %r981, %r979;
	add.s32 	%r983, %r982, %r344;
	add.s32 	%r984, %r983, -899497514;
	shf.l.wrap.b32 	%r985, %r968, %r968, 30;
	xor.b32  	%r986, %r985, %r977;
	xor.b32  	%r987, %r986, %r976;
	shf.l.wrap.b32 	%r988, %r984, %r984, 5;
	add.s32 	%r989, %r988, %r969;
	add.s32 	%r990, %r989, %r987;
	add.s32 	%r991, %r990, %r348;
	add.s32 	%r992, %r991, -899497514;
	shf.l.wrap.b32 	%r993, %r976, %r976, 30;
	xor.b32  	%r994, %r993, %r985;
	xor.b32  	%r995, %r994, %r984;
	shf.l.wrap.b32 	%r996, %r992, %r992, 5;
	add.s32 	%r997, %r996, %r977;
	add.s32 	%r998, %r997, %r995;
	add.s32 	%r999, %r998, %r352;
	add.s32 	%r1000, %r999, -899497514;
	shf.l.wrap.b32 	%r1001, %r984, %r984, 30;
	xor.b32  	%r1002, %r1001, %r993;
	xor.b32  	%r1003, %r1002, %r992;
	shf.l.wrap.b32 	%r1004, %r1000, %r1000, 5;
	add.s32 	%r1005, %r1004, %r985;
	add.s32 	%r1006, %r1005, %r1003;
	add.s32 	%r1007, %r1006, %r356;
	add.s32 	%r1008, %r1007, -899497514;
	shf.l.wrap.b32 	%r1009, %r992, %r992, 30;
	xor.b32  	%r1010, %r1009, %r1001;
	xor.b32  	%r1011, %r1010, %r1000;
	shf.l.wrap.b32 	%r1012, %r1008, %r1008, 5;
	add.s32 	%r1013, %r1012, %r993;
	add.s32 	%r1014, %r1013, %r1011;
	add.s32 	%r1015, %r1014, %r360;
	add.s32 	%r1016, %r1015, -899497514;
	shf.l.wrap.b32 	%r1017, %r1000, %r1000, 30;
	xor.b32  	%r1018, %r1017, %r1009;
	xor.b32  	%r1019, %r1018, %r1008;
	shf.l.wrap.b32 	%r1020, %r1016, %r1016, 5;
	add.s32 	%r1021, %r1020, %r1001;
	add.s32 	%r1022, %r1021, %r1019;
	add.s32 	%r1023, %r1022, %r364;
	add.s32 	%r1024, %r1023, -899497514;
	shf.l.wrap.b32 	%r1025, %r1008, %r1008, 30;
	xor.b32  	%r1026, %r1025, %r1017;
	xor.b32  	%r1027, %r1026, %r1016;
	shf.l.wrap.b32 	%r1028, %r1024, %r1024, 5;
	add.s32 	%r1029, %r1028, %r1009;
	add.s32 	%r1030, %r1029, %r1027;
	add.s32 	%r1031, %r1030, %r368;
	add.s32 	%r1032, %r1031, -899497514;
	shf.l.wrap.b32 	%r1033, %r1016, %r1016, 30;
	xor.b32  	%r1034, %r1033, %r1025;
	xor.b32  	%r1035, %r1034, %r1024;
	shf.l.wrap.b32 	%r1036, %r1032, %r1032, 5;
	add.s32 	%r1037, %r1036, %r1017;
	add.s32 	%r1038, %r1037, %r1035;
	add.s32 	%r1039, %r1038, %r372;
	add.s32 	%r1040, %r1039, -899497514;
	shf.l.wrap.b32 	%r1041, %r1024, %r1024, 30;
	xor.b32  	%r1042, %r1041, %r1033;
	xor.b32  	%r1043, %r1042, %r1032;
	shf.l.wrap.b32 	%r1044, %r1040, %r1040, 5;
	add.s32 	%r1045, %r1044, %r1025;
	add.s32 	%r1046, %r1045, %r1043;
	add.s32 	%r1047, %r1046, %r376;
	add.s32 	%r1048, %r1047, -899497514;
	shf.l.wrap.b32 	%r1049, %r1032, %r1032, 30;
	xor.b32  	%r1050, %r1049, %r1041;
	xor.b32  	%r1051, %r1050, %r1040;
	shf.l.wrap.b32 	%r1052, %r1048, %r1048, 5;
	add.s32 	%r1053, %r1052, %r1033;
	add.s32 	%r1054, %r1053, %r1051;
	add.s32 	%r1055, %r1054, %r380;
	add.s32 	%r1056, %r1055, -899497514;
	shf.l.wrap.b32 	%r1057, %r1040, %r1040, 30;
	xor.b32  	%r1058, %r1057, %r1049;
	xor.b32  	%r1059, %r1058, %r1048;
	shf.l.wrap.b32 	%r1060, %r1056, %r1056, 5;
	add.s32 	%r1061, %r1060, %r1041;
	add.s32 	%r1062, %r1061, %r1059;
	add.s32 	%r1063, %r1062, %r384;
	add.s32 	%r1064, %r1063, -899497514;
	shf.l.wrap.b32 	%r1065, %r1048, %r1048, 30;
	xor.b32  	%r1066, %r1065, %r1057;
	xor.b32  	%r1067, %r1066, %r1056;
	shf.l.wrap.b32 	%r1068, %r1064, %r1064, 5;
	add.s32 	%r1069, %r1068, %r1049;
	add.s32 	%r1070, %r1069, %r1067;
	add.s32 	%r1071, %r1070, %r388;
	add.s32 	%r1072, %r1071, -899497514;
	shf.l.wrap.b32 	%r1073, %r1056, %r1056, 30;
	xor.b32  	%r1074, %r1073, %r1065;
	xor.b32  	%r1075, %r1074, %r1064;
	shf.l.wrap.b32 	%r1076, %r1072, %r1072, 5;
	add.s32 	%r1077, %r1076, %r1057;
	add.s32 	%r1078, %r1077, %r1075;
	add.s32 	%r1079, %r1078, %r392;
	add.s32 	%r1080, %r1079, -899497514;
	shf.l.wrap.b32 	%r1081, %r1064, %r1064, 30;
	xor.b32  	%r1082, %r1081, %r1073;
	xor.b32  	%r1083, %r1082, %r1072;
	shf.l.wrap.b32 	%r1084, %r1080, %r1080, 5;
	add.s32 	%r1085, %r1084, %r1065;
	add.s32 	%r1086, %r1085, %r1083;
	add.s32 	%r1087, %r1086, %r396;
	add.s32 	%r1088, %r1087, -899497514;
	shf.l.wrap.b32 	%r1089, %r1072, %r1072, 30;
	xor.b32  	%r1090, %r1089, %r1081;
	xor.b32  	%r1091, %r1090, %r1080;
	shf.l.wrap.b32 	%r1092, %r1088, %r1088, 5;
	add.s32 	%r1093, %r1092, %r1073;
	add.s32 	%r1094, %r1093, %r1091;
	add.s32 	%r1095, %r1094, %r400;
	add.s32 	%r1096, %r1095, -899497514;
	shf.l.wrap.b32 	%r1097, %r1080, %r1080, 30;
	xor.b32  	%r1098, %r1097, %r1089;
	xor.b32  	%r1099, %r1098, %r1088;
	shf.l.wrap.b32 	%r1100, %r1096, %r1096, 5;
	add.s32 	%r1101, %r1100, %r1081;
	add.s32 	%r1102, %r1101, %r1099;
	add.s32 	%r1103, %r1102, %r404;
	shf.l.wrap.b32 	%r1104, %r1088, %r1088, 30;
	add.s32 	%r1105, %r1103, 833086679;
	add.s32 	%r1106, %r1095, -1171231393;
	add.s32 	%r1107, %r1104, -1732584194;
	add.s32 	%r1108, %r1097, 271733878;
	add.s32 	%r1109, %r1089, -1009589776;
	shr.u32 	%r1110, %r1105, 24;
	st.global.u8 	[%rd9], %r1110;
	shr.u32 	%r1111, %r1105, 16;
	st.global.u8 	[%rd9+1], %r1111;
	shr.u32 	%r1112, %r1105, 8;
	st.global.u8 	[%rd9+2], %r1112;
	st.global.u8 	[%rd9+3], %r1105;
	shr.u32 	%r1113, %r1106, 24;
	st.global.u8 	[%rd9+4], %r1113;
	shr.u32 	%r1114, %r1106, 16;
	st.global.u8 	[%rd9+5], %r1114;
	shr.u32 	%r1115, %r1106, 8;
	st.global.u8 	[%rd9+6], %r1115;
	st.global.u8 	[%rd9+7], %r1106;
	shr.u32 	%r1116, %r1107, 24;
	st.global.u8 	[%rd9+8], %r1116;
	shr.u32 	%r1117, %r1107, 16;
	st.global.u8 	[%rd9+9], %r1117;
	shr.u32 	%r1118, %r1107, 8;
	st.global.u8 	[%rd9+10], %r1118;
	st.global.u8 	[%rd9+11], %r1107;
	shr.u32 	%r1119, %r1108, 24;
	st.global.u8 	[%rd9+12], %r1119;
	shr.u32 	%r1120, %r1108, 16;
	st.global.u8 	[%rd9+13], %r1120;
	shr.u32 	%r1121, %r1108, 8;
	st.global.u8 	[%rd9+14], %r1121;
	st.global.u8 	[%rd9+15], %r1108;
	shr.u32 	%r1122, %r1109, 24;
	st.global.u8 	[%rd9+16], %r1122;
	shr.u32 	%r1123, %r1109, 16;
	st.global.u8 	[%rd9+17], %r1123;
	shr.u32 	%r1124, %r1109, 8;
	st.global.u8 	[%rd9+18], %r1124;
	st.global.u8 	[%rd9+19], %r1109;
$L__BB35_2:
	ret;

}
	// .globl	_Z11sha1_kernelILi36EEvPKhPhm
.visible .entry _Z11sha1_kernelILi36EEvPKhPhm(
	.param .u64 .ptr .align 1 _Z11sha1_kernelILi36EEvPKhPhm_param_0,
	.param .u64 .ptr .align 1 _Z11sha1_kernelILi36EEvPKhPhm_param_1,
	.param .u64 _Z11sha1_kernelILi36EEvPKhPhm_param_2
)
{
	.reg .pred 	%p<2>;
	.reg .b16 	%rs<17>;
	.reg .b32 	%r<1125>;
	.reg .b64 	%rd<10>;

	ld.param.u64 	%rd2, [_Z11sha1_kernelILi36EEvPKhPhm_param_0];
	ld.param.u64 	%rd3, [_Z11sha1_kernelILi36EEvPKhPhm_param_1];
	ld.param.u64 	%rd4, [_Z11sha1_kernelILi36EEvPKhPhm_param_2];
	mov.u32 	%r1, %ctaid.x;
	mov.u32 	%r2, %ntid.x;
	mov.u32 	%r3, %tid.x;
	mad.lo.s32 	%r4, %r1, %r2, %r3;
	cvt.u64.u32 	%rd1, %r4;
	setp.le.u64 	%p1, %rd4, %rd1;
	@%p1 bra 	$L__BB36_2;
	cvta.to.global.u64 	%rd5, %rd3;
	cvta.to.global.u64 	%rd6, %rd2;
	shl.b64 	%rd7, %rd1, 6;
	add.s64 	%rd8, %rd6, %rd7;
	mad.lo.s64 	%rd9, %rd1, 20, %rd5;
	ld.global.u8 	%r5, [%rd8];
	shl.b32 	%r6, %r5, 24;
	ld.global.u8 	%r7, [%rd8+1];
	shl.b32 	%r8, %r7, 16;
	or.b32  	%r9, %r8, %r6;
	ld.global.u8 	%rs1, [%rd8+2];
	mul.wide.u16 	%r10, %rs1, 256;
	or.b32  	%r11, %r9, %r10;
	ld.global.u8 	%r12, [%rd8+3];
	or.b32  	%r13, %r11, %r12;
	ld.global.u8 	%r14, [%rd8+4];
	shl.b32 	%r15, %r14, 24;
	ld.global.u8 	%r16, [%rd8+5];
	shl.b32 	%r17, %r16, 16;
	or.b32  	%r18, %r17, %r15;
	ld.global.u8 	%rs2, [%rd8+6];
	mul.wide.u16 	%r19, %rs2, 256;
	or.b32  	%r20, %r18, %r19;
	ld.global.u8 	%r21, [%rd8+7];
	or.b32  	%r22, %r20, %r21;
	ld.global.u8 	%r23, [%rd8+8];
	shl.b32 	%r24, %r23, 24;
	ld.global.u8 	%r25, [%rd8+9];
	shl.b32 	%r26, %r25, 16;
	or.b32  	%r27, %r26, %r24;
	ld.global.u8 	%rs3, [%rd8+10];
	mul.wide.u16 	%r28, %rs3, 256;
	or.b32  	%r29, %r27, %r28;
	ld.global.u8 	%r30, [%rd8+11];
	or.b32  	%r31, %r29, %r30;
	ld.global.u8 	%r32, [%rd8+12];
	shl.b32 	%r33, %r32, 24;
	ld.global.u8 	%r34, [%rd8+13];
	shl.b32 	%r35, %r34, 16;
	or.b32  	%r36, %r35, %r33;
	ld.global.u8 	%rs4, [%rd8+14];
	mul.wide.u16 	%r37, %rs4, 256;
	or.b32  	%r38, %r36, %r37;
	ld.global.u8 	%r39, [%rd8+15];
	or.b32  	%r40, %r38, %r39;
	ld.global.u8 	%r41, [%rd8+16];
	shl.b32 	%r42, %r41, 24;
	ld.global.u8 	%r43, [%rd8+17];
	shl.b32 	%r44, %r43, 16;
	or.b32  	%r45, %r44, %r42;
	ld.global.u8 	%rs5, [%rd8+18];
	mul.wide.u16 	%r46, %rs5, 256;
	or.b32  	%r47, %r45, %r46;
	ld.global.u8 	%r48, [%rd8+19];
	or.b32  	%r49, %r47, %r48;
	ld.global.u8 	%r50, [%rd8+20];
	shl.b32 	%r51, %r50, 24;
	ld.global.u8 	%r52, [%rd8+21];
	shl.b32 	%r53, %r52, 16;
	or.b32  	%r54, %r53, %r51;
	ld.global.u8 	%rs6, [%rd8+22];
	mul.wide.u16 	%r55, %rs6, 256;
	or.b32  	%r56, %r54, %r55;
	ld.global.u8 	%r57, [%rd8+23];
	or.b32  	%r58, %r56, %r57;
	ld.global.u8 	%r59, [%rd8+24];
	shl.b32 	%r60, %r59, 24;
	ld.global.u8 	%r61, [%rd8+25];
	shl.b32 	%r62, %r61, 16;
	or.b32  	%r63, %r62, %r60;
	ld.global.u8 	%rs7, [%rd8+26];
	mul.wide.u16 	%r64, %rs7, 256;
	or.b32  	%r65, %r63, %r64;
	ld.global.u8 	%r66, [%rd8+27];
	or.b32  	%r67, %r65, %r66;
	ld.global.u8 	%r68, [%rd8+28];
	shl.b32 	%r69, %r68, 24;
	ld.global.u8 	%r70, [%rd8+29];
	shl.b32 	%r71, %r70, 16;
	or.b32  	%r72, %r71, %r69;
	ld.global.u8 	%rs8, [%rd8+30];
	mul.wide.u16 	%r73, %rs8, 256;
	or.b32  	%r74, %r72, %r73;
	ld.global.u8 	%r75, [%rd8+31];
	or.b32  	%r76, %r74, %r75;
	ld.global.u8 	%r77, [%rd8+32];
	shl.b32 	%r78, %r77, 24;
	ld.global.u8 	%r79, [%rd8+33];
	shl.b32 	%r80, %r79, 16;
	or.b32  	%r81, %r80, %r78;
	ld.global.u8 	%rs9, [%rd8+34];
	mul.wide.u16 	%r82, %rs9, 256;
	or.b32  	%r83, %r81, %r82;
	ld.global.u8 	%r84, [%rd8+35];
	or.b32  	%r85, %r83, %r84;
	ld.global.u8 	%r86, [%rd8+36];
	shl.b32 	%r87, %r86, 24;
	ld.global.u8 	%r88, [%rd8+37];
	shl.b32 	%r89, %r88, 16;
	or.b32  	%r90, %r89, %r87;
	ld.global.u8 	%rs10, [%rd8+38];
	mul.wide.u16 	%r91, %rs10, 256;
	or.b32  	%r92, %r90, %r91;
	ld.global.u8 	%r93, [%rd8+39];
	or.b32  	%r94, %r92, %r93;
	ld.global.u8 	%r95, [%rd8+40];
	shl.b32 	%r96, %r95, 24;
	ld.global.u8 	%r97, [%rd8+41];
	shl.b32 	%r98, %r97, 16;
	or.b32  	%r99, %r98, %r96;
	ld.global.u8 	%rs11, [%rd8+42];
	mul.wide.u16 	%r100, %rs11, 256;
	or.b32  	%r101, %r99, %r100;
	ld.global.u8 	%r102, [%rd8+43];
	or.b32  	%r103, %r101, %r102;
	ld.global.u8 	%r104, [%rd8+44];
	shl.b32 	%r105, %r104, 24;
	ld.global.u8 	%r106, [%rd8+45];
	shl.b32 	%r107, %r106, 16;
	or.b32  	%r108, %r107, %r105;
	ld.global.u8 	%rs12, [%rd8+46];
	mul.wide.u16 	%r109, %rs12, 256;
	or.b32  	%r110, %r108, %r109;
	ld.global.u8 	%r111, [%rd8+47];
	or.b32  	%r112, %r110, %r111;
	ld.global.u8 	%r113, [%rd8+48];
	shl.b32 	%r114, %r113, 24;
	ld.global.u8 	%r115, [%rd8+49];
	shl.b32 	%r116, %r115, 16;
	or.b32  	%r117, %r116, %r114;
	ld.global.u8 	%rs13, [%rd8+50];
	mul.wide.u16 	%r118, %rs13, 256;
	or.b32  	%r119, %r117, %r118;
	ld.global.u8 	%r120, [%rd8+51];
	or.b32  	%r121, %r119, %r120;
	ld.global.u8 	%r122, [%rd8+52];
	shl.b32 	%r123, %r122, 24;
	ld.global.u8 	%r124, [%rd8+53];
	shl.b32 	%r125, %r124, 16;
	or.b32  	%r126, %r125, %r123;
	ld.global.u8 	%rs14, [%rd8+54];
	mul.wide.u16 	%r127, %rs14, 256;
	or.b32  	%r128, %r126, %r127;
	ld.global.u8 	%r129, [%rd8+55];
	or.b32  	%r130, %r128, %r129;
	ld.global.u8 	%r131, [%rd8+56];
	shl.b32 	%r132, %r131, 24;
	ld.global.u8 	%r133, [%rd8+57];
	shl.b32 	%r134, %r133, 16;
	or.b32  	%r135, %r134, %r132;
	ld.global.u8 	%rs15, [%rd8+58];
	mul.wide.u16 	%r136, %rs15, 256;
	or.b32  	%r137, %r135, %r136;
	ld.global.u8 	%r138, [%rd8+59];
	or.b32  	%r139, %r137, %r138;
	ld.global.u8 	%r140, [%rd8+60];
	shl.b32 	%r141, %r140, 24;
	ld.global.u8 	%r142, [%rd8+61];
	shl.b32 	%r143, %r142, 16;
	or.b32  	%r144, %r143, %r141;
	ld.global.u8 	%rs16, [%rd8+62];
	mul.wide.u16 	%r145, %rs16, 256;
	or.b32  	%r146, %r144, %r145;
	ld.global.u8 	%r147, [%rd8+63];
	or.b32  	%r148, %r146, %r147;
	xor.b32  	%r149, %r85, %r130;
	xor.b32  	%r150, %r149, %r31;
	xor.b32  	%r151, %r150, %r13;
	shf.l.wrap.b32 	%r152, %r151, %r151, 1;
	xor.b32  	%r153, %r94, %r139;
	xor.b32  	%r154, %r153, %r40;
	xor.b32  	%r155, %r154, %r22;
	shf.l.wrap.b32 	%r156, %r155, %r155, 1;
	xor.b32  	%r157, %r103, %r148;
	xor.b32  	%r158, %r157, %r49;
	xor.b32  	%r159, %r158, %r31;
	shf.l.wrap.b32 	%r160, %r159, %r159, 1;
	xor.b32  	%r161, %r112, %r152;
	xor.b32  	%r162, %r161, %r58;
	xor.b32  	%r163, %r162, %r40;
	shf.l.wrap.b32 	%r164, %r163, %r163, 1;
	xor.b32  	%r165, %r121, %r156;
	xor.b32  	%r166, %r165, %r67;
	xor.b32  	%r167, %r166, %r49;
	shf.l.wrap.b32 	%r168, %r167, %r167, 1;
	xor.b32  	%r169, %r130, %r160;
	xor.b32  	%r170, %r169, %r76;
	xor.b32  	%r171, %r170, %r58;
	shf.l.wrap.b32 	%r172, %r171, %r171, 1;
	xor.b32  	%r173, %r139, %r164;
	xor.b32  	%r174, %r173, %r85;
	xor.b32  	%r175, %r174, %r67;
	shf.l.wrap.b32 	%r176, %r175, %r175, 1;
	xor.b32  	%r177, %r148, %r168;
	xor.b32  	%r178, %r177, %r94;
	xor.b32  	%r179, %r178, %r76;
	shf.l.wrap.b32 	%r180, %r179, %r179, 1;
	xor.b32  	%r181, %r152, %r172;
	xor.b32  	%r182, %r181, %r103;
	xor.b32  	%r183, %r182, %r85;
	shf.l.wrap.b32 	%r184, %r183, %r183, 1;
	xor.b32  	%r185, %r156, %r176;
	xor.b32  	%r186, %r185, %r112;
	xor.b32  	%r187, %r186, %r94;
	shf.l.wrap.b32 	%r188, %r187, %r187, 1;
	xor.b32  	%r189, %r160, %r180;
	xor.b32  	%r190, %r189, %r121;
	xor.b32  	%r191, %r190, %r103;
	shf.l.wrap.b32 	%r192, %r191, %r191, 1;
	xor.b32  	%r193, %r164, %r184;
	xor.b32  	%r194, %r193, %r130;
	xor.b32  	%r195, %r194, %r112;
	shf.l.wrap.b32 	%r196, %r195, %r195, 1;
	xor.b32  	%r197, %r168, %r188;
	xor.b32  	%r198, %r197, %r139;
	xor.b32  	%r199, %r198, %r121;
	shf.l.wrap.b32 	%r200, %r199, %r199, 1;
	xor.b32  	%r201, %r172, %r192;
	xor.b32  	%r202, %r201, %r148;
	xor.b32  	%r203, %r202, %r130;
	shf.l.wrap.b32 	%r204, %r203, %r203, 1;
	xor.b32  	%r205, %r176, %r196;
	xor.b32  	%r206, %r205, %r152;
	xor.b32  	%r207, %r206, %r139;
	shf.l.wrap.b32 	%r208, %r207, %r207, 1;
	xor.b32  	%r209, %r180, %r200;
	xor.b32  	%r210, %r209, %r156;
	xor.b32  	%r211, %r210, %r148;
	shf.l.wrap.b32 	%r212, %r211, %r211, 1;
	xor.b32  	%r213, %r184, %r204;
	xor.b32  	%r214, %r213, %r160;
	xor.b32  	%r215, %r214, %r152;
	shf.l.wrap.b32 	%r216, %r215, %r215, 1;
	xor.b32  	%r217, %r188, %r208;
	xor.b32  	%r218, %r217, %r164;
	xor.b32  	%r219, %r218, %r156;
	shf.l.wrap.b32 	%r220, %r219, %r219, 1;
	xor.b32  	%r221, %r192, %r212;
	xor.b32  	%r222, %r221, %r168;
	xor.b32  	%r223, %r222, %r160;
	shf.l.wrap.b32 	%r224, %r223, %r223, 1;
	xor.b32  	%r225, %r196, %r216;
	xor.b32  	%r226, %r225, %r172;
	xor.b32  	%r227, %r226, %r164;
	shf.l.wrap.b32 	%r228, %r227, %r227, 1;
	xor.b32  	%r229, %r200, %r220;
	xor.b32  	%r230, %r229, %r176;
	xor.b32  	%r231, %r230, %r168;
	shf.l.wrap.b32 	%r232, %r231, %r231, 1;
	xor.b32  	%r233, %r204, %r224;
	xor.b32  	%r234, %r233, %r180;
	xor.b32  	%r235, %r234, %r172;
	shf.l.wrap.b32 	%r236, %r235, %r235, 1;
	xor.b32  	%r237, %r208, %r228;
	xor.b32  	%r238, %r237, %r184;
	xor.b32  	%r239, %r238, %r176;
	shf.l.wrap.b32 	%r240, %r239, %r239, 1;
	xor.b32  	%r241, %r212, %r232;
	xor.b32  	%r242, %r241, %r188;
	xor.b32  	%r243, %r242, %r180;
	shf.l.wrap.b32 	%r244, %r243, %r243, 1;
	xor.b32  	%r245, %r216, %r236;
	xor.b32  	%r246, %r245, %r192;
	xor.b32  	%r247, %r246, %r184;
	shf.l.wrap.b32 	%r248, %r247, %r247, 1;
	xor.b32  	%r249, %r220, %r240;
	xor.b32  	%r250, %r249, %r196;
	xor.b32  	%r251, %r250, %r188;
	shf.l.wrap.b32 	%r252, %r251, %r251, 1;
	xor.b32  	%r253, %r224, %r244;
	xor.b32  	%r254, %r253, %r200;
	xor.b32  	%r255, %r254, %r192;
	shf.l.wrap.b32 	%r256, %r255, %r255, 1;
	xor.b32  	%r257, %r228, %r248;
	xor.b32  	%r258, %r257, %r204;
	xor.b32  	%r259, %r258, %r196;
	shf.l.wrap.b32 	%r260, %r259, %r259, 1;
	xor.b32  	%r261, %r232, %r252;
	xor.b32  	%r262, %r261, %r208;
	xor.b32  	%r263, %r262, %r200;
	shf.l.wrap.b32 	%r264, %r263, %r263, 1;
	xor.b32  	%r265, %r236, %r256;
	xor.b32  	%r266, %r265, %r212;
	xor.b32  	%r267, %r266, %r204;
	shf.l.wrap.b32 	%r268, %r267, %r267, 1;
	xor.b32  	%r269, %r240, %r260;
	xor.b32  	%r270, %r269, %r216;
	xor.b32  	%r271, %r270, %r208;
	shf.l.wrap.b32 	%r272, %r271, %r271, 1;
	xor.b32  	%r273, %r244, %r264;
	xor.b32  	%r274, %r273, %r220;
	xor.b32  	%r275, %r274, %r212;
	shf.l.wrap.b32 	%r276, %r275, %r275, 1;
	xor.b32  	%r277, %r248, %r268;
	xor.b32  	%r278, %r277, %r224;
	xor.b32  	%r279, %r278, %r216;
	shf.l.wrap.b32 	%r280, %r279, %r279, 1;
	xor.b32  	%r281, %r252, %r272;
	xor.b32  	%r282, %r281, %r228;
	xor.b32  	%r283, %r282, %r220;
	shf.l.wrap.b32 	%r284, %r283, %r283, 1;
	xor.b32  	%r285, %r256, %r276;
	xor.b32  	%r286, %r285, %r232;
	xor.b32  	%r287, %r286, %r224;
	shf.l.wrap.b32 	%r288, %r287, %r287, 1;
	xor.b32  	%r289, %r260, %r280;
	xor.b32  	%r290, %r289, %r236;
	xor.b32  	%r291, %r290, %r228;
	shf.l.wrap.b32 	%r292, %r291, %r291, 1;
	xor.b32  	%r293, %r264, %r284;
	xor.b32  	%r294, %r293, %r240;
	xor.b32  	%r295, %r294, %r232;
	shf.l.wrap.b32 	%r296, %r295, %r295, 1;
	xor.b32  	%r297, %r268, %r288;
	xor.b32  	%r298, %r297, %r244;
	xor.b32  	%r299, %r298, %r236;
	shf.l.wrap.b32 	%r300, %r299, %r299, 1;
	xor.b32  	%r301, %r272, %r292;
	xor.b32  	%r302, %r301, %r248;
	xor.b32  	%r303, %r302, %r240;
	shf.l.wrap.b32 	%r304, %r303, %r303, 1;
	xor.b32  	%r305, %r276, %r296;
	xor.b32  	%r306, %r305, %r252;
	xor.b32  	%r307, %r306, %r244;
	shf.l.wrap.b32 	%r308, %r307, %r307, 1;
	xor.b32  	%r309, %r280, %r300;
	xor.b32  	%r310, %r309, %r256;
	xor.b32  	%r311, %r310, %r248;
	shf.l.wrap.b32 	%r312, %r311, %r311, 1;
	xor.b32  	%r313, %r284, %r304;
	xor.b32  	%r314, %r313, %r260;
	xor.b32  	%r315, %r314, %r252;
	shf.l.wrap.b32 	%r316, %r315, %r315, 1;
	xor.b32  	%r317, %r288, %r308;
	xor.b32  	%r318, %r317, %r264;
	xor.b32  	%r319, %r318, %r256;
	shf.l.wrap.b32 	%r320, %r319, %r319, 1;
	xor.b32  	%r321, %r292, %r312;
	xor.b32  	%r322, %r321, %r268;
	xor.b32  	%r323, %r322, %r260;
	shf.l.wrap.b32 	%r324, %r323, %r323, 1;
	xor.b32  	%r325, %r296, %r316;
	xor.b32  	%r326, %r325, %r272;
	xor.b32  	%r327, %r326, %r264;
	shf.l.wrap.b32 	%r328, %r327, %r327, 1;
	xor.b32  	%r329, %r300, %r320;
	xor.b32  	%r330, %r329, %r276;
	xor.b32  	%r331, %r330, %r268;
	shf.l.wrap.b32 	%r332, %r331, %r331, 1;
	xor.b32  	%r333, %r304, %r324;
	xor.b32  	%r334, %r333, %r280;
	xor.b32  	%r335, %r334, %r272;
	shf.l.wrap.b32 	%r336, %r335, %r335, 1;
	xor.b32  	%r337, %r308, %r328;
	xor.b32  	%r338, %r337, %r284;
	xor.b32  	%r339, %r338, %r276;
	shf.l.wrap.b32 	%r340, %r339, %r339, 1;
	xor.b32  	%r341, %r312, %r332;
	xor.b32  	%r342, %r341, %r288;
	xor.b32  	%r343, %r342, %r280;
	shf.l.wrap.b32 	%r344, %r343, %r343, 1;
	xor.b32  	%r345, %r316, %r336;
	xor.b32  	%r346, %r345, %r292;
	xor.b32  	%r347, %r346, %r284;
	shf.l.wrap.b32 	%r348, %r347, %r347, 1;
	xor.b32  	%r349, %r320, %r340;
	xor.b32  	%r350, %r349, %r296;
	xor.b32  	%r351, %r350, %r288;
	shf.l.wrap.b32 	%r352, %r351, %r351, 1;
	xor.b32  	%r353, %r324, %r344;
	xor.b32  	%r354, %r353, %r300;
	xor.b32  	%r355, %r354, %r292;
	shf.l.wrap.b32 	%r356, %r355, %r355, 1;
	xor.b32  	%r357, %r328, %r348;
	xor.b32  	%r358, %r357, %r304;
	xor.b32  	%r359, %r358, %r296;
	shf.l.wrap.b32 	%r360, %r359, %r359, 1;
	xor.b32  	%r361, %r332, %r352;
	xor.b32  	%r362, %r361, %r308;
	xor.b32  	%r363, %r362, %r300;
	shf.l.wrap.b32 	%r364, %r363, %r363, 1;
	xor.b32  	%r365, %r336, %r356;
	xor.b32  	%r366, %r365, %r312;
	xor.b32  	%r367, %r366, %r304;
	shf.l.wrap.b32 	%r368, %r367, %r367, 1;
	xor.b32  	%r369, %r340, %r360;
	xor.b32  	%r370, %r369, %r316;
	xor.b32  	%r371, %r370, %r308;
	shf.l.wrap.b32 	%r372, %r371, %r371, 1;
	xor.b32  	%r373, %r344, %r364;
	xor.b32  	%r374, %r373, %r320;
	xor.b32  	%r375, %r374, %r312;
	shf.l.wrap.b32 	%r376, %r375, %r375, 1;
	xor.b32  	%r377, %r348, %r368;
	xor.b32  	%r378, %r377, %r324;
	xor.b32  	%r379, %r378, %r316;
	shf.l.wrap.b32 	%r380, %r379, %r379, 1;
	xor.b32  	%r381, %r352, %r372;
	xor.b32  	%r382, %r381, %r328;
	xor.b32  	%r383, %r382, %r320;
	shf.l.wrap.b32 	%r384, %r383, %r383, 1;
	xor.b32  	%r385, %r356, %r376;
	xor.b32  	%r386, %r385, %r332;
	xor.b32  	%r387, %r386, %r324;
	shf.l.wrap.b32 	%r388, %r387, %r387, 1;
	xor.b32  	%r389, %r360, %r380;
	xor.b32  	%r390, %r389, %r336;
	xor.b32  	%r391, %r390, %r328;
	shf.l.wrap.b32 	%r392, %r391, %r391, 1;
	xor.b32  	%r393, %r364, %r384;
	xor.b32  	%r394, %r393, %r340;
	xor.b32  	%r395, %r394, %r332;
	shf.l.wrap.b32 	%r396, %r395, %r395, 1;
	xor.b32  	%r397, %r368, %r388;
	xor.b32  	%r398, %r397, %r344;
	xor.b32  	%r399, %r398, %r336;
	shf.l.wrap.b32 	%r400, %r399, %r399, 1;
	xor.b32  	%r401, %r372, %r392;
	xor.b32  	%r402, %r401, %r348;
	xor.b32  	%r403, %r402, %r340;
	shf.l.wrap.b32 	%r404, %r403, %r403, 1;
	add.s32 	%r405, %r13, -1615554381;
	shf.l.wrap.b32 	%r406, %r405, %r405, 5;
	add.s32 	%r407, %r406, %r22;
	add.s32 	%r408, %r407, 1722862861;
	not.b32 	%r409, %r408;
	and.b32  	%r410, %r405, 1506887872;
	sub.s32 	%r411, 1615554380, %r13;
	and.b32  	%r412, %r411, 2079550178;
	or.b32  	%r413, %r410, %r412;
	shf.l.wrap.b32 	%r414, %r408, %r408, 5;
	add.s32 	%r415, %r414, %r413;
	add.s32 	%r416, %r415, %r31;
	add.s32 	%r417, %r416, -214083945;
	shf.l.wrap.b32 	%r418, %r405, %r405, 30;
	and.b32  	%r419, %r408, %r418;
	and.b32  	%r420, %r409, 1506887872;
	or.b32  	%r421, %r419, %r420;
	shf.l.wrap.b32 	%r422, %r417, %r417, 5;
	add.s32 	%r423, %r422, %r421;
	add.s32 	%r424, %r423, %r40;
	add.s32 	%r425, %r424, -696916869;
	shf.l.wrap.b32 	%r426, %r408, %r408, 30;
	and.b32  	%r427, %r417, %r426;
	not.b32 	%r428, %r417;
	and.b32  	%r429, %r418, %r428;
	or.b32  	%r430, %r427, %r429;
	shf.l.wrap.b32 	%r431, %r425, %r425, 5;
	add.s32 	%r432, %r431, %r430;
	add.s32 	%r433, %r432, %r49;
	add.s32 	%r434, %r433, -1269579175;
	shf.l.wrap.b32 	%r435, %r417, %r417, 30;
	and.b32  	%r436, %r425, %r435;
	not.b32 	%r437, %r425;
	and.b32  	%r438, %r426, %r437;
	or.b32  	%r439, %r436, %r438;
	shf.l.wrap.b32 	%r440, %r434, %r434, 5;
	add.s32 	%r441, %r440, %r418;
	add.s32 	%r442, %r441, %r439;
	add.s32 	%r443, %r442, %r58;
	add.s32 	%r444, %r443, 1518500249;
	shf.l.wrap.b32 	%r445, %r425, %r425, 30;
	and.b32  	%r446, %r434, %r445;
	not.b32 	%r447, %r434;
	and.b32  	%r448, %r435, %r447;
	or.b32  	%r449, %r446, %r448;
	shf.l.wrap.b32 	%r450, %r444, %r444, 5;
	add.s32 	%r451, %r450, %r426;
	add.s32 	%r452, %r451, %r449;
	add.s32 	%r453, %r452, %r67;
	add.s32 	%r454, %r453, 1518500249;
	shf.l.wrap.b32 	%r455, %r434, %r434, 30;
	and.b32  	%r456, %r444, %r455;
	not.b32 	%r457, %r444;
	and.b32  	%r458, %r445, %r457;
	or.b32  	%r459, %r456, %r458;
	shf.l.wrap.b32 	%r460, %r454, %r454, 5;
	add.s32 	%r461, %r460, %r435;
	add.s32 	%r462, %r461, %r459;
	add.s32 	%r463, %r462, %r76;
	add.s32 	%r464, %r463, 1518500249;
	shf.l.wrap.b32 	%r465, %r444, %r444, 30;
	and.b32  	%r466, %r454, %r465;
	not.b32 	%r467, %r454;
	and.b32  	%r468, %r455, %r467;
	or.b32  	%r469, %r466, %r468;
	shf.l.wrap.b32 	%r470, %r464, %r464, 5;
	add.s32 	%r471, %r470, %r445;
	add.s32 	%r472, %r471, %r469;
	add.s32 	%r473, %r472, %r85;
	add.s32 	%r474, %r473, 1518500249;
	shf.l.wrap.b32 	%r475, %r454, %r454, 30;
	and.b32  	%r476, %r464, %r475;
	not.b32 	%r477, %r464;
	and.b32  	%r478, %r465, %r477;
	or.b32  	%r479, %r476, %r478;
	shf.l.wrap.b32 	%r480, %r474, %r474, 5;
	add.s32 	%r481, %r480, %r455;
	add.s32 	%r482, %r481, %r479;
	add.s32 	%r483, %r482, %r94;
	add.s32 	%r484, %r483, 1518500249;
	shf.l.wrap.b32 	%r485, %r464, %r464, 30;
	and.b32  	%r486, %r474, %r485;
	not.b32 	%r487, %r474;
	and.b32  	%r488, %r475, %r487;
	or.b32  	%r489, %r486, %r488;
	shf.l.wrap.b32 	%r490, %r484, %r484, 5;
	add.s32 	%r491, %r490, %r465;
	add.s32 	%r492, %r491, %r489;
	add.s32 	%r493, %r492, %r103;
	add.s32 	%r494, %r493, 1518500249;
	shf.l.wrap.b32 	%r495, %r474, %r474, 30;
	and.b32  	%r496, %r484, %r495;
	not.b32 	%r497, %r484;
	and.b32  	%r498, %r485, %r497;
	or.b32  	%r499, %r496, %r498;
	shf.l.wrap.b32 	%r500, %r494, %r494, 5;
	add.s32 	%r501, %r500, %r475;
	add.s32 	%r502, %r501, %r499;
	add.s32 	%r503, %r502, %r112;
	add.s32 	%r504, %r503, 1518500249;
	shf.l.wrap.b32 	%r505, %r484, %r484, 30;
	and.b32  	%r506, %r494, %r505;
	not.b32 	%r507, %r494;
	and.b32  	%r508, %r495, %r507;
	or.b32  	%r509, %r506, %r508;
	shf.l.wrap.b32 	%r510, %r504, %r504, 5;
	add.s32 	%r511, %r510, %r485;
	add.s32 	%r512, %r511, %r509;
	add.s32 	%r513, %r512, %r121;
	add.s32 	%r514, %r513, 1518500249;
	shf.l.wrap.b32 	%r515, %r494, %r494, 30;
	and.b32  	%r516, %r504, %r515;
	not.b32 	%r517, %r504;
	and.b32  	%r518, %r505, %r517;
	or.b32  	%r519, %r516, %r518;
	shf.l.wrap.b32 	%r520, %r514, %r514, 5;
	add.s32 	%r521, %r520, %r495;
	add.s32 	%r522, %r521, %r519;
	add.s32 	%r523, %r522, %r130;
	add.s32 	%r524, %r523, 1518500249;
	shf.l.wrap.b32 	%r525, %r504, %r504, 30;
	and.b32  	%r526, %r514, %r525;
	not.b32 	%r527, %r514;
	and.b32  	%r528, %r515, %r527;
	or.b32  	%r529, %r526, %r528;
	shf.l.wrap.b32 	%r530, %r524, %r524, 5;
	add.s32 	%r531, %r530, %r505;
	add.s32 	%r532, %r531, %r529;
	add.s32 	%r533, %r532, %r139;
	add.s32 	%r534, %r533, 1518500249;
	shf.l.wrap.b32 	%r535, %r514, %r514, 30;
	and.b32  	%r536, %r524, %r535;
	not.b32 	%r537, %r524;
	and.b32  	%r538, %r525, %r537;
	or.b32  	%r539, %r536, %r538;
	shf.l.wrap.b32 	%r540, %r534, %r534, 5;
	add.s32 	%r541, %r540, %r515;
	add.s32 	%r542, %r541, %r539;
	add.s32 	%r543, %r542, %r148;
	add.s32 	%r544, %r543, 1518500249;
	shf.l.wrap.b32 	%r545, %r524, %r524, 30;
	and.b32  	%r546, %r534, %r545;
	not.b32 	%r547, %r534;
	and.b32  	%r548, %r535, %r547;
	or.b32  	%r549, %r546, %r548;
	shf.l.wrap.b32 	%r550, %r544, %r544, 5;
	add.s32 	%r551, %r550, %r525;
	add.s32 	%r552, %r551, %r549;
	add.s32 	%r553, %r552, %r152;
	add.s32 	%r554, %r553, 1518500249;
	shf.l.wrap.b32 	%r555, %r534, %r534, 30;
	and.b32  	%r556, %r544, %r555;
	not.b32 	%r557, %r544;
	and.b32  	%r558, %r545, %r557;
	or.b32  	%r559, %r556, %r558;
	shf.l.wrap.b32 	%r560, %r554, %r554, 5;
	add.s32 	%r561, %r560, %r535;
	add.s32 	%r562, %r561, %r559;
	add.s32 	%r563, %r562, %r156;
	add.s32 	%r564, %r563, 1518500249;
	shf.l.wrap.b32 	%r565, %r544, %r544, 30;
	and.b32  	%r566, %r554, %r565;
	not.b32 	%r567, %r554;
	and.b32  	%r568, %r555, %r567;
	or.b32  	%r569, %r566, %r568;
	shf.l.wrap.b32 	%r570, %r564, %r564, 5;
	add.s32 	%r571, %r570, %r545;
	add.s32 	%r572, %r571, %r569;
	add.s32 	%r573, %r572, %r160;
	add.s32 	%r574, %r573, 1518500249;
	shf.l.wrap.b32 	%r575, %r554, %r554, 30;
	and.b32  	%r576, %r564, %r575;
	not.b32 	%r577, %r564;
	and.b32  	%r578, %r565, %r577;
	or.b32  	%r579, %r576, %r578;
	shf.l.wrap.b32 	%r580, %r574, %r574, 5;
	add.s32 	%r581, %r580, %r555;
	add.s32 	%r582, %r581, %r579;
	add.s32 	%r583, %r582, %r164;
	add.s32 	%r584, %r583, 1518500249;
	shf.l.wrap.b32 	%r585, %r564, %r564, 30;
	xor.b32  	%r586, %r585, %r575;
	xor.b32  	%r587, %r586, %r574;
	shf.l.wrap.b32 	%r588, %r584, %r584, 5;
	add.s32 	%r589, %r588, %r565;
	add.s32 	%r590, %r589, %r587;
	add.s32 	%r591, %r590, %r168;
	add.s32 	%r592, %r591, 1859775393;
	shf.l.wrap.b32 	%r593, %r574, %r574, 30;
	xor.b32  	%r594, %r593, %r585;
	xor.b32  	%r595, %r594, %r584;
	shf.l.wrap.b32 	%r596, %r592, %r592, 5;
	add.s32 	%r597, %r596, %r575;
	add.s32 	%r598, %r597, %r595;
	add.s32 	%r599, %r598, %r172;
	add.s32 	%r600, %r599, 1859775393;
	shf.l.wrap.b32 	%r601, %r584, %r584, 30;
	xor.b32  	%r602, %r601, %r593;
	xor.b32  	%r603, %r602, %r592;
	shf.l.wrap.b32 	%r604, %r600, %r600, 5;
	add.s32 	%r605, %r604, %r585;
	add.s32 	%r606, %r605, %r603;
	add.s32 	%r607, %r606, %r176;
	add.s32 	%r608, %r607, 1859775393;
	shf.l.wrap.b32 	%r609, %r592, %r592, 30;
	xor.b32  	%r610, %r609, %r601;
	xor.b32  	%r611, %r610, %r600;
	shf.l.wrap.b32 	%r612, %r608, %r608, 5;
	add.s32 	%r613, %r612, %r593;
	add.s32 	%r614, %r613, %r611;
	add.s32 	%r615, %r614, %r180;
	add.s32 	%r616, %r615, 1859775393;
	shf.l.wrap.b32 	%r617, %r600, %r600, 30;
	xor.b32  	%r618, %r617, %r609;
	xor.b32  	%r619, %r618, %r608;
	shf.l.wrap.b32 	%r620, %r616, %r616, 5;
	add.s32 	%r621, %r620, %r601;
	add.s32 	%r622, %r621, %r619;
	add.s32 	%r623, %r622, %r184;
	add.s32 	%r624, %r623, 1859775393;
	shf.l.wrap.b32 	%r625, %r608, %r608, 30;
	xor.b32  	%r626, %r625, %r617;
	xor.b32  	%r627, %r626, %r616;
	shf.l.wrap.b32 	%r628, %r624, %r624, 5;
	add.s32 	%r629, %r628, %r609;
	add.s32 	%r630, %r629, %r627;
	add.s32 	%r631, %r630, %r188;
	add.s32 	%r632, %r631, 1859775393;
	shf.l.wrap.b32 	%r633, %r616, %r616, 30;
	xor.b32  	%r634, %r633, %r625;
	xor.b32  	%r635, %r634, %r624;
	shf.l.wrap.b32 	%r636, %r632, %r632, 5;
	add.s32 	%r637, %r636, %r617;
	add.s32 	%r638, %r637, %r635;
	add.s32 	%r639, %r638, %r192;
	add.s32 	%r640, %r639, 1859775393;
	shf.l.wrap.b32 	%r641, %r624, %r624, 30;
	xor.b32  	%r642, %r641, %r633;
	xor.b32  	%r643, %r642, %r632;
	shf.l.wrap.b32 	%r644, %r640, %r640, 5;
	add.s32 	%r645, %r644, %r625;
	add.s32 	%r646, %r645, %r643;
	add.s32 	%r647, %r646, %r196;
	add.s32 	%r648, %r647, 1859775393;
	shf.l.wrap.b32 	%r649, %r632, %r632, 30;
	xor.b32  	%r650, %r649, %r641;
	xor.b32  	%r651, %r650, %r640;
	shf.l.wrap.b32 	%r652, %r648, %r648, 5;
	add.s32 	%r653, %r652, %r633;
	add.s32 	%r654, %r653, %r651;
	add.s32 	%r655, %r654, %r200;
	add.s32 	%r656, %r655, 1859775393;
	shf.l.wrap.b32 	%r657, %r640, %r640, 30;
	xor.b32  	%r658, %r657, %r649;
	xor.b32  	%r659, %r658, %r648;
	shf.l.wrap.b32 	%r660, %r656, %r656, 5;
	add.s32 	%r661, %r660, %r641;
	add.s32 	%r662, %r661, %r659;
	add.s32 	%r663, %r662, %r204;
	add.s32 	%r664, %r663, 1859775393;
	shf.l.wrap.b32 	%r665, %r648, %r648, 30;
	xor.b32  	%r666, %r665, %r657;
	xor.b32  	%r667, %r666, %r656;
	shf.l.wrap.b32 	%r668, %r664, %r664, 5;
	add.s32 	%r669, %r668, %r649;
	add.s32 	%r670, %r669, %r667;
	add.s32 	%r671, %r670, %r208;
	add.s32 	%r672, %r671, 1859775393;
	shf.l.wrap.b32 	%r673, %r656, %r656, 30;
	xor.b32  	%r674, %r673, %r665;
	xor.b32  	%r675, %r674, %r664;
	shf.l.wrap.b32 	%r676, %r672, %r672, 5;
	add.s32 	%r677, %r676, %r657;
	add.s32 	%r678, %r677, %r675;
	add.s32 	%r679, %r678, %r212;
	add.s32 	%r680, %r679, 1859775393;
	shf.l.wrap.b32 	%r681, %r664, %r664, 30;
	xor.b32  	%r682, %r681, %r673;
	xor.b32  	%r683, %r682, %r672;
	shf.l.wrap.b32 	%r684, %r680, %r680, 5;
	add.s32 	%r685, %r684, %r665;
	add.s32 	%r686, %r685, %r683;
	add.s32 	%r687, %r686, %r216;
	add.s32 	%r688, %r687, 1859775393;
	shf.l.wrap.b32 	%r689, %r672, %r672, 30;
	xor.b32  	%r690, %r689, %r681;
	xor.b32  	%r691, %r690, %r680;
	shf.l.wrap.b32 	%r692, %r688, %r688, 5;
	add.s32 	%r693, %r692, %r673;
	add.s32 	%r694, %r693, %r691;
	add.s32 	%r695, %r694, %r220;
	add.s32 	%r696, %r695, 1859775393;
	shf.l.wrap.b32 	%r697, %r680, %r680, 30;
	xor.b32  	%r698, %r697, %r689;
	xor.b32  	%r699, %r698, %r688;
	shf.l.wrap.b32 	%r700, %r696, %r696, 5;
	add.s32 	%r701, %r700, %r681;
	add.s32 	%r702, %r701, %r699;
	add.s32 	%r703, %r702, %r224;
	add.s32 	%r704, %r703, 1859775393;
	shf.l.wrap.b32 	%r705, %r688, %r688, 30;
	xor.b32  	%r706, %r705, %r697;
	xor.b32  	%r707, %r706, %r696;
	shf.l.wrap.b32 	%r708, %r704, %r704, 5;
	add.s32 	%r709, %r708, %r689;
	add.s32 	%r710, %r709, %r707;
	add.s32 	%r711, %r710, %r228;
	add.s32 	%r712, %r711, 1859775393;
	shf.l.wrap.b32 	%r713, %r696, %r696, 30;
	xor.b32  	%r714, %r713, %r705;
	xor.b32  	%r715, %r714, %r704;
	shf.l.wrap.b32 	%r716, %r712, %r712, 5;
	add.s32 	%r717, %r716, %r697;
	add.s32 	%r718, %r717, %r715;
	add.s32 	%r719, %r718, %r232;
	add.s32 	%r720, %r719, 1859775393;
	shf.l.wrap.b32 	%r721, %r704, %r704, 30;
	xor.b32  	%r722, %r721, %r713;
	xor.b32  	%r723, %r722, %r712;
	shf.l.wrap.b32 	%r724, %r720, %r720, 5;
	add.s32 	%r725, %r724, %r705;
	add.s32 	%r726, %r725, %r723;
	add.s32 	%r727, %r726, %r236;
	add.s32 	%r728, %r727, 1859775393;
	shf.l.wrap.b32 	%r729, %r712, %r712, 30;
	xor.b32  	%r730, %r729, %r721;
	xor.b32  	%r731, %r730, %r720;
	shf.l.wrap.b32 	%r732, %r728, %r728, 5;
	add.s32 	%r733, %r732, %r713;
	add.s32 	%r734, %r733, %r731;
	add.s32 	%r735, %r734, %r240;
	add.s32 	%r736, %r735, 1859775393;
	shf.l.wrap.b32 	%r737, %r720, %r720, 30;
	xor.b32  	%r738, %r737, %r729;
	xor.b32  	%r739, %r738, %r728;
	shf.l.wrap.b32 	%r740, %r736, %r736, 5;
	add.s32 	%r741, %r740, %r721;
	add.s32 	%r742, %r741, %r739;
	add.s32 	%r743, %r742, %r244;
	add.s32 	%r744, %r743, 1859775393;
	shf.l.wrap.b32 	%r745, %r728, %r728, 30;
	or.b32  	%r746, %r745, %r737;
	and.b32  	%r747, %r736, %r746;
	and.b32  	%r748, %r745, %r737;
	or.b32  	%r749, %r747, %r748;
	shf.l.wrap.b32 	%r750, %r744, %r744, 5;
	add.s32 	%r751, %r750, %r729;
	add.s32 	%r752, %r751, %r749;
	add.s32 	%r753, %r752, %r248;
	add.s32 	%r754, %r753, -1894007588;
	shf.l.wrap.b32 	%r755, %r736, %r736, 30;
	or.b32  	%r756, %r755, %r745;
	and.b32  	%r757, %r744, %r756;
	and.b32  	%r758, %r755, %r745;
	or.b32  	%r759, %r757, %r758;
	shf.l.wrap.b32 	%r760, %r754, %r754, 5;
	add.s32 	%r761, %r760, %r737;
	add.s32 	%r762, %r761, %r759;
	add.s32 	%r763, %r762, %r252;
	add.s32 	%r764, %r763, -1894007588;
	shf.l.wrap.b32 	%r765, %r744, %r744, 30;
	or.b32  	%r766, %r765, %r755;
	and.b32  	%r767, %r754, %r766;
	and.b32  	%r768, %r765, %r755;
	or.b32  	%r769, %r767, %r768;
	shf.l.wrap.b32 	%r770, %r764, %r764, 5;
	add.s32 	%r771, %r770, %r745;
	add.s32 	%r772, %r771, %r769;
	add.s32 	%r773, %r772, %r256;
	add.s32 	%r774, %r773, -1894007588;
	shf.l.wrap.b32 	%r775, %r754, %r754, 30;
	or.b32  	%r776, %r775, %r765;
	and.b32  	%r777, %r764, %r776;
	and.b32  	%r778, %r775, %r765;
	or.b32  	%r779, %r777, %r778;
	shf.l.wrap.b32 	%r780, %r774, %r774, 5;
	add.s32 	%r781, %r780, %r755;
	add.s32 	%r782, %r781, %r779;
	add.s32 	%r783, %r782, %r260;
	add.s32 	%r784, %r783, -1894007588;
	shf.l.wrap.b32 	%r785, %r764, %r764, 30;
	or.b32  	%r786, %r785, %r775;
	and.b32  	%r787, %r774, %r786;
	and.b32  	%r788, %r785, %r775;
	or.b32  	%r789, %r787, %r788;
	shf.l.wrap.b32 	%r790, %r784, %r784, 5;
	add.s32 	%r791, %r790, %r765;
	add.s32 	%r792, %r791, %r789;
	add.s32 	%r793, %r792, %r264;
	add.s32 	%r794, %r793, -1894007588;
	shf.l.wrap.b32 	%r795, %r774, %r774, 30;
	or.b32  	%r796, %r795, %r785;
	and.b32  	%r797, %r784, %r796;
	and.b32  	%r798, %r795, %r785;
	or.b32  	%r799, %r797, %r798;
	shf.l.wrap.b32 	%r800, %r794, %r794, 5;
	add.s32 	%r801, %r800, %r775;
	add.s32 	%r802, %r801, %r799;
	add.s32 	%r803, %r802, %r268;
	add.s32 	%r804, %r803, -1894007588;
	shf.l.wrap.b32 	%r805, %r784, %r784, 30;
	or.b32  	%r806, %r805, %r795;
	and.b32  	%r807, %r794, %r806;
	and.b32  	%r808, %r805, %r795;
	or.b32  	%r809, %r807, %r808;
	shf.l.wrap.b32 	%r810, %r804, %r804, 5;
	add.s32 	%r811, %r810, %r785;
	add.s32 	%r812, %r811, %r809;
	add.s32 	%r813, %r812, %r272;
	add.s32 	%r814, %r813, -1894007588;
	shf.l.wrap.b32 	%r815, %r794, %r794, 30;
	or.b32  	%r816, %r815, %r805;
	and.b32  	%r817, %r804, %r816;
	and.b32  	%r818, %r815, %r805;
	or.b32  	%r819, %r817, %r818;
	shf.l.wrap.b32 	%r820, %r814, %r814, 5;
	add.s32 	%r821, %r820, %r795;
	add.s32 	%r822, %r821, %r819;
	add.s32 	%r823, %r822, %r276;
	add.s32 	%r824, %r823, -1894007588;
	shf.l.wrap.b32 	%r825, %r804, %r804, 30;
	or.b32  	%r826, %r825, %r815;
	and.b32  	%r827, %r814, %r826;
	and.b32  	%r828, %r825, %r815;
	or.b32  	%r829, %r827, %r828;
	shf.l.wrap.b32 	%r830, %r824, %r824, 5;
	add.s32 	%r831, %r830, %r805;
	add.s32 	%r832, %r831, %r829;
	add.s32 	%r833, %r832, %r280;
	add.s32 	%r834, %r833, -1894007588;
	shf.l.wrap.b32 	%r835, %r814, %r814, 30;
	or.b32  	%r836, %r835, %r825;
	and.b32  	%r837, %r824, %r836;
	and.b32  	%r838, %r835, %r825;
	or.b32  	%r839, %r837, %r838;
	shf.l.wrap.b32 	%r840, %r834, %r834, 5;
	add.s32 	%r841, %r840, %r815;
	add.s32 	%r842, %r841, %r839;
	add.s32 	%r843, %r842, %r284;
	add.s32 	%r844, %r843, -1894007588;
	shf.l.wrap.b32 	%r845, %r824, %r824, 30;
	or.b32  	%r846, %r845, %r835;
	and.b32  	%r847, %r834, %r846;
	and.b32  	%r848, %r845, %r835;
	or.b32  	%r849, %r847, %r848;
	shf.l.wrap.b32 	%r850, %r844, %r844, 5;
	add.s32 	%r851, %r850, %r825;
	add.s32 	%r852, %r851, %r849;
	add.s32 	%r853, %r852, %r288;
	add.s32 	%r854, %r853, -1894007588;
	shf.l.wrap.b32 	%r855, %r834, %r834, 30;
	or.b32  	%r856, %r855, %r845;
	and.b32  	%r857, %r844, %r856;
	and.b32  	%r858, %r855, %r845;
	or.b32  	%r859, %r857, %r858;
	shf.l.wrap.b32 	%r860, %r854, %r854, 5;
	add.s32 	%r861, %r860, %r835;
	add.s32 	%r862, %r861, %r859;
	add.s32 	%r863, %r862, %r292;
	add.s32 	%r864, %r863, -1894007588;
	shf.l.wrap.b32 	%r865, %r844, %r844, 30;
	or.b32  	%r866, %r865, %r855;
	and.b32  	%r867, %r854, %r866;
	and.b32  	%r868, %r865, %r855;
	or.b32  	%r869, %r867, %r868;
	shf.l.wrap.b32 	%r870, %r864, %r864, 5;
	add.s32 	%r871, %r870, %r845;
	add.s32 	%r872, %r871, %r869;
	add.s32 	%r873, %r872, %r296;
	add.s32 	%r874, %r873, -1894007588;
	shf.l.wrap.b32 	%r875, %r854, %r854, 30;
	or.b32  	%r876, %r875, %r865;
	and.b32  	%r877, %r864, %r876;
	and.b32  	%r878, %r875, %r865;
	or.b32  	%r879, %r877, %r878;
	shf.l.wrap.b32 	%r880, %r874, %r874, 5;
	add.s32 	%r881, %r880, %r855;
	add.s32 	%r882, %r881, %r879;
	add.s32 	%r883, %r882, %r300;
	add.s32 	%r884, %r883, -1894007588;
	shf.l.wrap.b32 	%r885, %r864, %r864, 30;
	or.b32  	%r886, %r885, %r875;
	and.b32  	%r887, %r874, %r886;
	and.b32  	%r888, %r885, %r875;
	or.b32  	%r889, %r887, %r888;
	shf.l.wrap.b32 	%r890, %r884, %r884, 5;
	add.s32 	%r891, %r890, %r865;
	add.s32 	%r892, %r891, %r889;
	add.s32 	%r893, %r892, %r304;
	add.s32 	%r894, %r893, -1894007588;
	shf.l.wrap.b32 	%r895, %r874, %r874, 30;
	or.b32  	%r896, %r895, %r885;
	and.b32  	%r897, %r884, %r896;
	and.b32  	%r898, %r895, %r885;
	or.b32  	%r899, %r897, %r898;
	shf.l.wrap.b32 	%r900, %r894, %r894, 5;
	add.s32 	%r901, %r900, %r875;
	add.s32 	%r902, %r901, %r899;
	add.s32 	%r903, %r902, %r308;
	add.s32 	%r904, %r903, -1894007588;
	shf.l.wrap.b32 	%r905, %r884, %r884, 30;
	or.b32  	%r906, %r905, %r895;
	and.b32  	%r907, %r894, %r906;
	and.b32  	%r908, %r905, %r895;
	or.b32  	%r909, %r907, %r908;
	shf.l.wrap.b32 	%r910, %r904, %r904, 5;
	add.s32 	%r911, %r910, %r885;
	add.s32 	%r912, %r911, %r909;
	add.s32 	%r913, %r912, %r312;
	add.s32 	%r914, %r913, -1894007588;
	shf.l.wrap.b32 	%r915, %r894, %r894, 30;
	or.b32  	%r916, %r915, %r905;
	and.b32  	%r917, %r904, %r916;
	and.b32  	%r918, %r915, %r905;
	or.b32  	%r919, %r917, %r918;
	shf.l.wrap.b32 	%r920, %r914, %r914, 5;
	add.s32 	%r921, %r920, %r895;
	add.s32 	%r922, %r921, %r919;
	add.s32 	%r923, %r922, %r316;
	add.s32 	%r924, %r923, -1894007588;
	shf.l.wrap.b32 	%r925, %r904, %r904, 30;
	or.b32  	%r926, %r925, %r915;
	and.b32  	%r927, %r914, %r926;
	and.b32  	%r928, %r925, %r915;
	or.b32  	%r929, %r927, %r928;
	shf.l.wrap.b32 	%r930, %r924, %r924, 5;
	add.s32 	%r931, %r930, %r905;
	add.s32 	%r932, %r931, %r929;
	add.s32 	%r933, %r932, %r320;
	add.s32 	%r934, %r933, -1894007588;
	shf.l.wrap.b32 	%r935, %r914, %r914, 30;
	or.b32  	%r936, %r935, %r925;
	and.b32  	%r937, %r924, %r936;
	and.b32  	%r938, %r935, %r925;
	or.b32  	%r939, %r937, %r938;
	shf.l.wrap.b32 	%r940, %r934, %r934, 5;
	add.s32 	%r941, %r940, %r915;
	add.s32 	%r942, %r941, %r939;
	add.s32 	%r943, %r942, %r324;
	add.s32 	%r944, %r943, -1894007588;
	shf.l.wrap.b32 	%r945, %r924, %r924, 30;
	xor.b32  	%r946, %r945, %r935;
	xor.b32  	%r947, %r946, %r934;
	shf.l.wrap.b32 	%r948, %r944, %r944, 5;
	add.s32 	%r949, %r948, %r925;
	add.s32 	%r950, %r949, %r947;
	add.s32 	%r951, %r950, %r328;
	add.s32 	%r952, %r951, -899497514;
	shf.l.wrap.b32 	%r953, %r934, %r934, 30;
	xor.b32  	%r954, %r953, %r945;
	xor.b32  	%r955, %r954, %r944;
	shf.l.wrap.b32 	%r956, %r952, %r952, 5;
	add.s32 	%r957, %r956, %r935;
	add.s32 	%r958, %r957, %r955;
	add.s32 	%r959, %r958, %r332;
	add.s32 	%r960, %r959, -899497514;
	shf.l.wrap.b32 	%r961, %r944, %r944, 30;
	xor.b32  	%r962, %r961, %r953;
	xor.b32  	%r963, %r962, %r952;
	shf.l.wrap.b32 	%r964, %r960, %r960, 5;
	add.s32 	%r965, %r964, %r945;
	add.s32 	%r966, %r965, %r963;
	add.s32 	%r967, %r966, %r336;
	add.s32 	%r968, %r967, -899497514;
	shf.l.wrap.b32 	%r969, %r952, %r952, 30;
	xor.b32  	%r970, %r969, %r961;
	xor.b32  	%r971, %r970, %r960;
	shf.l.wrap.b32 	%r972, %r968, %r968, 5;
	add.s32 	%r973, %r972, %r953;
	add.s32 	%r974, %r973, %r971;
	add.s32 	%r975, %r974, %r340;
	add.s32 	%r976, %r975, -899497514;
	shf.l.wrap.b32 	%r977, %r960, %r960, 30;
	xor.b32  	%r978, %r977, %r969;
	xor.b32  	%r979, %r978, %r968;
	shf.l.wrap.b32 	%r980, %r976, %r976, 5;
	add.s32 	%r981, %r980, %r961;
	add.s32 	%r982, %r981, %r979;
	add.s32 	%r983, %r982, %r344;
	add.s32 	%r984, %r983, -899497514;
	shf.l.wrap.b32 	%r985, %r968, %r968, 30;
	xor.b32  	%r986, %r985, %r977;
	xor.b32  	%r987, %r986, %r976;
	shf.l.wrap.b32 	%r988, %r984, %r984, 5;
	add.s32 	%r989, %r988, %r969;
	add.s32 	%r990, %r989, %r987;
	add.s32 	%r991, %r990, %r348;
	add.s32 	%r992, %r991, -899497514;
	shf.l.wrap.b32 	%r993, %r976, %r976, 30;
	xor.b32  	%r994, %r993, %r985;
	xor.b32  	%r995, %r994, %r984;
	shf.l.wrap.b32 	%r996, %r992, %r992, 5;
	add.s32 	%r997, %r996, %r977;
	add.s32 	%r998, %r997, %r995;
	add.s32 	%r999, %r998, %r352;
	add.s32 	%r1000, %r999, -899497514;
	shf.l.wrap.b32 	%r1001, %r984, %r984, 30;
	xor.b32  	%r1002, %r1001, %r993;
	xor.b32  	%r1003, %r1002, %r992;
	shf.l.wrap.b32 	%r1004, %r1000, %r1000, 5;
	add.s32 	%r1005, %r1004, %r985;
	add.s32 	%r1006, %r1005, %r1003;
	add.s32 	%r1007, %r1006, %r356;
	add.s32 	%r1008, %r1007, -899497514;
	shf.l.wrap.b32 	%r1009, %r992, %r992, 30;
	xor.b32  	%r1010, %r1009, %r1001;
	xor.b32  	%r1011, %r1010, %r1000;
	shf.l.wrap.b32 	%r1012, %r1008, %r1008, 5;
	add.s32 	%r1013, %r1012, %r993;
	add.s32 	%r1014, %r1013, %r1011;
	add.s32 	%r1015, %r1014, %r360;
	add.s32 	%r1016, %r1015, -899497514;
	shf.l.wrap.b32 	%r1017, %r1000, %r1000, 30;
	xor.b32  	%r1018, %r1017, %r1009;
	xor.b32  	%r1019, %r1018, %r1008;
	shf.l.wrap.b32 	%r1020, %r1016, %r1016, 5;
	add.s32 	%r1021, %r1020, %r1001;
	add.s32 	%r1022, %r1021, %r1019;
	add.s32 	%r1023, %r1022, %r364;
	add.s32 	%r1024, %r1023, -899497514;
	shf.l.wrap.b32 	%r1025, %r1008, %r1008, 30;
	xor.b32  	%r1026, %r1025, %r1017;
	xor.b32  	%r1027, %r1026, %r1016;
	shf.l.wrap.b32 	%r1028, %r1024, %r1024, 5;
	add.s32 	%r1029, %r1028, %r1009;
	add.s32 	%r1030, %r1029, %r1027;
	add.s32 	%r1031, %r1030, %r368;
	add.s32 	%r1032, %r1031, -899497514;
	shf.l.wrap.b32 	%r1033, %r1016, %r1016, 30;
	xor.b32  	%r1034, %r1033, %r1025;
	xor.b32  	%r1035, %r1034, %r1024;
	shf.l.wrap.b32 	%r1036, %r1032, %r1032, 5;
	add.s32 	%r1037, %r1036, %r1017;
	add.s32 	%r1038, %r1037, %r1035;
	add.s32 	%r1039, %r1038, %r372;
	add.s32 	%r1040, %r1039, -899497514;
	shf.l.wrap.b32 	%r1041, %r1024, %r1024, 30;
	xor.b32  	%r1042, %r1041, %r1033;
	xor.b32  	%r1043, %r1042, %r1032;
	shf.l.wrap.b32 	%r1044, %r1040, %r1040, 5;
	add.s32 	%r1045, %r1044, %r1025;
	add.s32 	%r1046, %r1045, %r1043;
	add.s32 	%r1047, %r1046, %r376;
	add.s32 	%r1048, %r1047, -899497514;
	shf.l.wrap.b32 	%r1049, %r1032, %r1032, 30;
	xor.b32  	%r1050, %r1049, %r1041;
	xor.b32  	%r1051, %r1050, %r1040;
	shf.l.wrap.b32 	%r1052, %r1048, %r1048, 5;
	add.s32 	%r1053, %r1052, %r1033;
	add.s32 	%r1054, %r1053, %r1051;
	add.s32 	%r1055, %r1054, %r380;
	add.s32 	%r1056, %r1055, -899497514;
	shf.l.wrap.b32 	%r1057, %r1040, %r1040, 30;
	xor.b32  	%r1058, %r1057, %r1049;
	xor.b32  	%r1059, %r1058, %r1048;
	shf.l.wrap.b32 	%r1060, %r1056, %r1056, 5;
	add.s32 	%r1061, %r1060, %r1041;
	add.s32 	%r1062, %r1061, %r1059;
	add.s32 	%r1063, %r1062, %r384;
	add.s32 	%r1064, %r1063, -899497514;
	shf.l.wrap.b32 	%r1065, %r1048, %r1048, 30;
	xor.b32  	%r1066, %r1065, %r1057;
	xor.b32  	%r1067, %r1066, %r1056;
	shf.l.wrap.b32 	%r1068, %r1064, %r1064, 5;
	add.s32 	%r1069, %r1068, %r1049;
	add.s32 	%r1070, %r1069, %r1067;
	add.s32 	%r1071, %r1070, %r388;
	add.s32 	%r1072, %r1071, -899497514;
	shf.l.wrap.b32 	%r1073, %r1056, %r1056, 30;
	xor.b32  	%r1074, %r1073, %r1065;
	xor.b32  	%r1075, %r1074, %r1064;
	shf.l.wrap.b32 	%r1076, %r1072, %r1072, 5;
	add.s32 	%r1077, %r1076, %r1057;
	add.s32 	%r1078, %r1077, %r1075;
	add.s32 	%r1079, %r1078, %r392;
	add.s32 	%r1080, %r1079, -899497514;
	shf.l.wrap.b32 	%r1081, %r1064, %r1064, 30;
	xor.b32  	%r1082, %r1081, %r1073;
	xor.b32  	%r1083, %r1082, %r1072;
	shf.l.wrap.b32 	%r1084, %r1080, %r1080, 5;
	add.s32 	%r1085, %r1084, %r1065;
	add.s32 	%r1086, %r1085, %r1083;
	add.s32 	%r1087, %r1086, %r396;
	add.s32 	%r1088, %r1087, -899497514;
	shf.l.wrap.b32 	%r1089, %r1072, %r1072, 30;
	xor.b32  	%r1090, %r1089, %r1081;
	xor.b32  	%r1091, %r1090, %r1080;
	shf.l.wrap.b32 	%r1092, %r1088, %r1088, 5;
	add.s32 	%r1093, %r1092, %r1073;
	add.s32 	%r1094, %r1093, %r1091;
	add.s32 	%r1095, %r1094, %r400;
	add.s32 	%r1096, %r1095, -899497514;
	shf.l.wrap.b32 	%r1097, %r1080, %r1080, 30;
	xor.b32  	%r1098, %r1097, %r1089;
	xor.b32  	%r1099, %r1098, %r1088;
	shf.l.wrap.b32 	%r1100, %r1096, %r1096, 5;
	add.s32 	%r1101, %r1100, %r1081;
	add.s32 	%r1102, %r1101, %r1099;
	add.s32 	%r1103, %r1102, %r404;
	shf.l.wrap.b32 	%r1104, %r1088, %r1088, 30;
	add.s32 	%r1105, %r1103, 833086679;
	add.s32 	%r1106, %r1095, -1171231393;
	add.s32 	%r1107, %r1104, -1732584194;
	add.s32 	%r1108, %r1097, 271733878;
	add.s32 	%r1109, %r1089, -1009589776;
	shr.u32 	%r1110, %r1105, 24;
	st.global.u8 	[%rd9], %r1110;
	shr.u32 	%r1111, %r1105, 16;
	st.global.u8 	[%rd9+1], %r1111;
	shr.u32 	%r1112, %r1105, 8;
	st.global.u8 	[%rd9+2], %r1112;
	st.global.u8 	[%rd9+3], %r1105;
	shr.u32 	%r1113, %r1106, 24;
	st.global.u8 	[%rd9+4], %r1113;
	shr.u32 	%r1114, %r1106, 16;
	st.global.u8 	[%rd9+5], %r1114;
	shr.u32 	%r1115, %r1106, 8;
	st.global.u8 	[%rd9+6], %r1115;
	st.global.u8 	[%rd9+7], %r1106;
	shr.u32 	%r1116, %r1107, 24;
	st.global.u8 	[%rd9+8], %r1116;
	shr.u32 	%r1117, %r1107, 16;
	st.global.u8 	[%rd9+9], %r1117;
	shr.u32 	%r1118, %r1107, 8;
	st.global.u8 	[%rd9+10], %r1118;
	st.global.u8 	[%rd9+11], %r1107;
	shr.u32 	%r1119, %r1108, 24;
	st.global.u8 	[%rd9+12], %r1119;
	shr.u32 	%r1120, %r1108, 16;
	st.global.u8 	[%rd9+13], %r1120;
	shr.u32 	%r1121, %r1108, 8;
	st.global.u8 	[%rd9+14], %r1121;
	st.global.u8 	[%rd9+15], %r1108;
	shr.u32 	%r1122, %r1109, 24;
	st.global.u8 	[%rd9+16], %r1122;
	shr.u32 	%r1123, %r1109, 16;
	st.global.u8 	[%rd9+17], %r1123;
	shr.u32 	%r1124, %r1109, 8;
	st.global.u8 	[%rd9+18], %r1124;
	st.global.u8 	[%rd9+19], %r1109;
$L__BB36_2:
	ret;

}
	// .globl	_Z11sha1_kernelILi37EEvPKhPhm
.visible .entry _Z11sha1_kernelILi37EEvPKhPhm(
	.param .u64 .ptr .align 1 _Z11sha1_kernelILi37EEvPKhPhm_param_0,
	.param .u64 .ptr .align 1 _Z11sha1_kernelILi37EEvPKhPhm_param_1,
	.param .u64 _Z11sha1_kernelILi37EEvPKhPhm_param_2
)
{
	.reg .pred 	%p<2>;
	.reg .b16 	%rs<17>;
	.reg .b32 	%r<1125>;
	.reg .b64 	%rd<10>;

	ld.param.u64 	%rd2, [_Z11sha1_kernelILi37EEvPKhPhm_param_0];
	ld.param.u64 	%rd3, [_Z11sha1_kernelILi37EEvPKhPhm_param_1];
	ld.param.u64 	%rd4, [_Z11sha1_kernelILi37EEvPKhPhm_param_2];
	mov.u32 	%r1, %ctaid.x;
	mov.u32 	%r2, %ntid.x;
	mov.u32 	%r3, %tid.x;
	mad.lo.s32 	%r4, %r1, %r2, %r3;
	cvt.u64.u32 	%rd1, %r4;
	setp.le.u64 	%p1, %rd4, %rd1;
	@%p1 bra 	$L__BB37_2;
	cvta.to.global.u64 	%rd5, %rd3;
	cvta.to.global.u64 	%rd6, %rd2;
	shl.b64 	%rd7, %rd1, 6;
	add.s64 	%rd8, %rd6, %rd7;
	mad.lo.s64 	%rd9, %rd1, 20, %rd5;
	ld.global.u8 	%r5, [%rd8];
	shl.b32 	%r6, %r5, 24;
	ld.global.u8 	%r7, [%rd8+1];
	shl.b32 	%r8, %r7, 16;
	or.b32  	%r9, %r8, %r6;
	ld.global.u8 	%rs1, [%rd8+2];
	mul.wide.u16 	%r10, %rs1, 256;
	or.b32  	%r11, %r9, %r10;
	ld.global.u8 	%r12, [%rd8+3];
	or.b32  	%r13, %r11, %r12;
	ld.global.u8 	%r14, [%rd8+4];
	shl.b32 	%r15, %r14, 24;
	ld.global.u8 	%r16, [%rd8+5];
	shl.b32 	%r17, %r16, 16;
	or.b32  	%r18, %r17, %r15;
	ld.global.u8 	%rs2, [%rd8+6];
	mul.wide.u16 	%r19, %rs2, 256;
	or.b32  	%r20, %r18, %r19;
	ld.global.u8 	%r21, [%rd8+7];
	or.b32  	%r22, %r20, %r21;
	ld.global.u8 	%r23, [%rd8+8];
	shl.b32 	%r24, %r23, 24;
	ld.global.u8 	%r25, [%rd8+9];
	shl.b32 	%r26, %r25, 16;
	or.b32  	%r27, %r26, %r24;
	ld.global.u8 	%rs3, [%rd8+10];
	mul.wide.u16 	%r28, %rs3, 256;
	or.b32  	%r29, %r27, %r28;
	ld.global.u8 	%r30, [%rd8+11];
	or.b32  	%r31, %r29, %r30;
	ld.global.u8 	%r32, [%rd8+12];
	shl.b32 	%r33, %r32, 24;
	ld.global.u8 	%r34, [%rd8+13];
	shl.b32 	%r35, %r34, 16;
	or.b32  	%r36, %r35, %r33;
	ld.global.u8 	%rs4, [%rd8+14];
	mul.wide.u16 	%r37, %rs4, 256;
	or.b32  	%r38, %r36, %r37;
	ld.global.u8 	%r39, [%rd8+15];
	or.b32  	%r40, %r38, %r39;
	ld.global.u8 	%r41, [%rd8+16];
	shl.b32 	%r42, %r41, 24;
	ld.global.u8 	%r43, [%rd8+17];
	shl.b32 	%r44, %r43, 16;
	or.b32  	%r45, %r44, %r42;
	ld.global.u8 	%rs5, [%rd8+18];
	mul.wide.u16 	%r46, %rs5, 256;
	or.b32  	%r47, %r45, %r46;
	ld.global.u8 	%r48, [%rd8+19];
	or.b32  	%r49, %r47, %r48;
	ld.global.u8 	%r50, [%rd8+20];
	shl.b32 	%r51, %r50, 24;
	ld.global.u8 	%r52, [%rd8+21];
	shl.b32 	%r53, %r52, 16;
	or.b32  	%r54, %r53, %r51;
	ld.global.u8 	%rs6, [%rd8+22];
	mul.wide.u16 	%r55, %rs6, 256;
	or.b32  	%r56, %r54, %r55;
	ld.global.u8 	%r57, [%rd8+23];
	or.b32  	%r58, %r56, %r57;
	ld.global.u8 	%r59, [%rd8+24];
	shl.b32 	%r60, %r59, 24;
	ld.global.u8 	%r61, [%rd8+25];
	shl.b32 	%r62, %r61, 16;
	or.b32  	%r63, %r62, %r60;
	ld.global.u8 	%rs7, [%rd8+26];
	mul.wide.u16 	%r64, %rs7, 256;
	or.b32  	%r65, %r63, %r64;
	ld.global.u8 	%r66, [%rd8+27];
	or.b32  	%r67, %r65, %r66;
	ld.global.u8 	%r68, [%rd8+28];
	shl.b32 	%r69, %r68, 24;
	ld.global.u8 	%r70, [%rd8+29];
	shl.b32 	%r71, %r70, 16;
	or.b32  	%r72, %r71, %r69;
	ld.global.u8 	%rs8, [%rd8+30];
	mul.wide.u16 	%r73, %rs8, 256;
	or.b32  	%r74, %r72, %r73;
	ld.global.u8 	%r75, [%rd8+31];
	or.b32  	%r76, %r74, %r75;
	ld.global.u8 	%r77, [%rd8+32];
	shl.b32 	%r78, %r77, 24;
	ld.global.u8 	%r79, [%rd8+33];
	shl.b32 	%r80, %r79, 16;
	or.b32  	%r81, %r80, %r78;
	ld.global.u8 	%rs9, [%rd8+34];
	mul.wide.u16 	%r82, %rs9, 256;
	or.b32  	%r83, %r81, %r82;
	ld.global.u8 	%r84, [%rd8+35];
	or.b32  	%r85, %r83, %r84;
	ld.global.u8 	%r86, [%rd8+36];
	shl.b32 	%r87, %r86, 24;
	ld.global.u8 	%r88, [%rd8+37];
	shl.b32 	%r89, %r88, 16;
	or.b32  	%r90, %r89, %r87;
	ld.global.u8 	%rs10, [%rd8+38];
	mul.wide.u16 	%r91, %rs10, 256;
	or.b32  	%r92, %r90, %r91;
	ld.global.u8 	%r93, [%rd8+39];
	or.b32  	%r94, %r92, %r93;
	ld.global.u8 	%r95, [%rd8+40];
	shl.b32 	%r96, %r95, 24;
	ld.global.u8 	%r97, [%rd8+41];
	shl.b32 	%r98, %r97, 16;
	or.b32  	%r99, %r98, %r96;
	ld.global.u8 	%rs11, [%rd8+42];
	mul.wide.u16 	%r100, %rs11, 256;
	or.b32  	%r101, %r99, %r100;
	ld.global.u8 	%r102, [%rd8+43];
	or.b32  	%r103, %r101, %r102;
	ld.global.u8 	%r104, [%rd8+44];
	shl.b32 	%r105, %r104, 24;
	ld.global.u8 	%r106, [%rd8+45];
	shl.b32 	%r107, %r106, 16;
	or.b32  	%r108, %r107, %r105;
	ld.global.u8 	%rs12, [%rd8+46];
	mul.wide.u16 	%r109, %rs12, 256;
	or.b32  	%r110, %r108, %r109;
	ld.global.u8 	%r111, [%rd8+47];
	or.b32  	%r112, %r110, %r111;
	ld.global.u8 	%r113, [%rd8+48];
	shl.b32 	%r114, %r113, 24;
	ld.global.u8 	%r115, [%rd8+49];
	shl.b32 	%r116, %r115, 16;
	or.b32  	%r117, %r116, %r114;
	ld.global.u8 	%rs13, [%rd8+50];
	mul.wide.u16 	%r118, %rs13, 256;
	or.b32  	%r119, %r117, %r118;
	ld.global.u8 	%r120, [%rd8+51];
	or.b32  	%r121, %r119, %r120;
	ld.global.u8 	%r122, [%rd8+52];
	shl.b32 	%r123, %r122, 24;
	ld.global.u8 	%r124, [%rd8+53];
	shl.b32 	%r125, %r124, 16;
	or.b32  	%r126, %r125, %r123;
	ld.global.u8 	%rs14, [%rd8+54];
	mul.wide.u16 	%r127, %rs14, 256;
	or.b32  	%r128, %r126, %r127;
	ld.global.u8 	%r129, [%rd8+55];
	or.b32  	%r130, %r128, %r129;
	ld.global.u8 	%r131, [%rd8+56];
	shl.b32 	%r132, %r131, 24;
	ld.global.u8 	%r133, [%rd8+57];
	shl.b32 	%r134, %r133, 16;
	or.b32  	%r135, %r134, %r132;
	ld.global.u8 	%rs15, [%rd8+58];
	mul.wide.u16 	%r136, %rs15, 256;
	or.b32  	%r137, %r135, %r136;
	ld.global.u8 	%r138, [%rd8+59];
	or.b32  	%r139, %r137, %r138;
	ld.global.u8 	%r140, [%rd8+60];
	shl.b32 	%r141, %r140, 24;
	ld.global.u8 	%r142, [%rd8+61];
	shl.b32 	%r143, %r142, 16;
	or.b32  	%r144, %r143, %r141;
	ld.global.u8 	%rs16, [%rd8+62];
	mul.wide.u16 	%r145, %rs16, 256;
	or.b32  	%r146, %r144, %r145;
	ld.global.u8 	%r147, [%rd8+63];
	or.b32  	%r148, %r146, %r147;
	xor.b32  	%r149, %r85, %r130;
	xor.b32  	%r150, %r149, %r31;
	xor.b32  	%r151, %r150, %r13;
	shf.l.wrap.b32 	%r152, %r151, %r151, 1;
	xor.b32  	%r153, %r94, %r139;
	xor.b32  	%r154, %r153, %r40;
	xor.b32  	%r155, %r154, %r22;
	shf.l.wrap.b32 	%r156, %r155, %r155, 1;
	xor.b32  	%r157, %r103, %r148;
	xor.b32  	%r158, %r157, %r49;
	xor.b32  	%r159, %r158, %r31;
	shf.l.wrap.b32 	%r160, %r159, %r159, 1;
	xor.b32  	%r161, %r112, %r152;
	xor.b32  	%r162, %r161, %r58;
	xor.b32  	%r163, %r162, %r40;
	shf.l.wrap.b32 	%r164, %r163, %r163, 1;
	xor.b32  	%r165, %r121, %r156;
	xor.b32  	%r166, %r165, %r67;
	xor.b32  	%r167, %r166, %r49;
	shf.l.wrap.b32 	%r168, %r167, %r167, 1;
	xor.b32  	%r169, %r130, %r160;
	xor.b32  	%r170, %r169, %r76;
	xor.b32  	%r171, %r170, %r58;
	shf.l.wrap.b32 	%r172, %r171, %r171, 1;
	xor.b32  	%r173, %r139, %r164;
	xor.b32  	%r174, %r173, %r85;
	xor.b32  	%r175, %r174, %r67;
	shf.l.wrap.b32 	%r176, %r175, %r175, 1;
	xor.b32  	%r177, %r148, %r168;
	xor.b32  	%r178, %r177, %r94;
	xor.b32  	%r179, %r178, %r76;
	shf.l.wrap.b32 	%r180, %r179, %r179, 1;
	xor.b32  	%r181, %r152, %r172;
	xor.b32  	%r182, %r181, %r103;
	xor.b32  	%r183, %r182, %r85;
	shf.l.wrap.b32 	%r184, %r183, %r183, 1;
	xor.b32  	%r185, %r156, %r176;
	xor.b32  	%r186, %r185, %r112;
	xor.b32  	%r187, %r186, %r94;
	shf.l.wrap.b32 	%r188, %r187, %r187, 1;
	xor.b32  	%r189, %r160, %r180;
	xor.b32  	%r190, %r189, %r121;
	xor.b32  	%r191, %r190, %r103;
	shf.l.wrap.b32 	%r192, %r191, %r191, 1;
	xor.b32  	%r193, %r164, %r184;
	xor.b32  	%r194, %r193, %r130;
	xor.b32  	%r195, %r194, %r112;
	shf.l.wrap.b32 	%r196, %r195, %r195, 1;
	xor.b32  	%r197, %r168, %r188;
	xor.b32  	%r198, %r197, %r139;
	xor.b32  	%r199, %r198, %r121;
	shf.l.wrap.b32 	%r200, %r199, %r199, 1;
	xor.b32  	%r201, %r172, %r192;
	xor.b32  	%r202, %r201, %r148;
	xor.b32  	%r203, %r202, %r130;
	shf.l.wrap.b32 	%r204, %r203, %r203, 1;
	xor.b32  	%r205, %r176, %r196;
	xor.b32  	%r206, %r205, %r152;
	xor.b32  	%r207, %r206, %r139;
	shf.l.wrap.b32 	%r208, %r207, %r207, 1;
	xor.b32  	%r209, %r180, %r200;
	xor.b32  	%r210, %r209, %r156;
	xor.b32  	%r211, %r210, %r148;
	shf.l.wrap.b32 	%r212, %r211, %r211, 1;
	xor.b32  	%r213, %r184, %r204;
	xor.b32  	%r214, %r213, %r160;
	xor.b32  	%r215, %r214, %r152;
	shf.l.wrap.b32 	%r216, %r215, %r215, 1;
	xor.b32  	%r217, %r188, %r208;
	xor.b32  	%r218, %r217, %r164;
	xor.b32  	%r219, %r218, %r156;
	shf.l.wrap.b32 	%r220, %r219, %r219, 1;
	xor.b32  	%r221, %r192, %r212;
	xor.b32  	%r222, %r221, %r168;
	xor.b32  	%r223, %r222, %r160;
	shf.l.wrap.b32 	%r224, %r223, %r223, 1;
	xor.b32  	%r225, %r196, %r216;
	xor.b32  	%r226, %r225, %r172;
	xor.b32  	%r227, %r226, %r164;
	shf.l.wrap.b32 	%r228, %r227, %r227, 1;
	xor.b32  	%r229, %r200, %r220;
	xor.b32  	%r230, %r229, %r176;
	xor.b32  	%r231, %r230, %r168;
	shf.l.wrap.b32 	%r232, %r231, %r231, 1;
	xor.b32  	%r233, %r204, %r224;
	xor.b32  	%r234, %r233, %r180;
	xor.b32  	%r235, %r234, %r172;
	shf.l.wrap.b32 	%r236, %r235, %r235, 1;
	xor.b32  	%r237, %r208, %r228;
	xor.b32  	%r238, %r237, %r184;
	xor.b32  	%r239, %r238, %r176;
	shf.l.wrap.b32 	%r240, %r239, %r239, 1;
	xor.b32  	%r241, %r212, %r232;
	xor.b32  	%r242, %r241, %r188;
	xor.b32  	%r243, %r242, %r180;
	shf.l.wrap.b32 	%r244, %r243, %r243, 1;
	xor.b32  	%r245, %r216, %r236;
	xor.b32  	%r246, %r245, %r192;
	xor.b32  	%r247, %r246, %r184;
	shf.l.wrap.b32 	%r248, %r247, %r247, 1;
	xor.b32  	%r249, %r220, %r240;
	xor.b32  	%r250, %r249, %r196;
	xor.b32  	%r251, %r250, %r188;
	shf.l.wrap.b32 	%r252, %r251, %r251, 1;
	xor.b32  	%r253, %r224, %r244;
	xor.b32  	%r254, %r253, %r200;
	xor.b32  	%r255, %r254, %r192;
	shf.l.wrap.b32 	%r256, %r255, %r255, 1;
	xor.b32  	%r257, %r228, %r248;
	xor.b32  	%r258, %r257, %r204;
	xor.b32  	%r259, %r258, %r196;
	shf.l.wrap.b32 	%r260, %r259, %r259, 1;
	xor.b32  	%r261, %r232, %r252;
	xor.b32  	%r262, %r261, %r208;
	xor.b32  	%r263, %r262, %r200;
	shf.l.wrap.b32 	%r264, %r263, %r263, 1;
	xor.b32  	%r265, %r236, %r256;
	xor.b32  	%r266, %r265, %r212;
	xor.b32  	%r267, %r266, %r204;
	shf.l.wrap.b32 	%r268, %r267, %r267, 1;
	xor.b32  	%r269, %r240, %r260;
	xor.b32  	%r270, %r269, %r216;
	xor.b32  	%r271, %r270, %r208;
	shf.l.wrap.b32 	%r272, %r271, %r271, 1;
	xor.b32  	%r273, %r244, %r264;
	xor.b32  	%r274, %r273, %r220;
	xor.b32  	%r275, %r274, %r212;
	shf.l.wrap.b32 	%r276, %r275, %r275, 1;
	xor.b32  	%r277, %r248, %r268;
	xor.b32  	%r278, %r277, %r224;
	xor.b32  	%r279, %r278, %r216;
	shf.l.wrap.b32 	%r280, %r279, %r279, 1;
	xor.b32  	%r281, %r252, %r272;
	xor.b32  	%r282, %r281, %r228;
	xor.b32  	%r283, %r282, %r220;
	shf.l.wrap.b32 	%r284, %r283, %r283, 1;
	xor.b32  	%r285, %r256, %r276;
	xor.b32  	%r286, %r285, %r232;
	xor.b32  	%r287, %r286, %r224;
	shf.l.wrap.b32 	%r288, %r287, %r287, 1;
	xor.b32  	%r289, %r260, %r280;
	xor.b32  	%r290, %r289, %r236;
	xor.b32  	%r291, %r290, %r228;
	shf.l.wrap.b32 	%r292, %r291, %r291, 1;
	xor.b32  	%r293, %r264, %r284;
	xor.b32  	%r294, %r293, %r240;
	xor.b32  	%r295, %r294, %r232;
	shf.l.wrap.b32 	%r296, %r295, %r295, 1;
	xor.b32  	%r297, %r268, %r288;
	xor.b32  	%r298, %r297, %r244;
	xor.b32  	%r299, %r298, %r236;
	shf.l.wrap.b32 	%r300, %r299, %r299, 1;
	xor.b32  	%r301, %r272, %r292;
	xor.b32  	%r302, %r301, %r248;
	xor.b32  	%r303, %r302, %r240;
	shf.l.wrap.b32 	%r304, %r303, %r303, 1;
	xor.b32  	%r305, %r276, %r296;
	xor.b32  	%r306, %r305, %r252;
	xor.b32  	%r307, %r306, %r244;
	shf.l.wrap.b32 	%r308, %r307, %r307, 1;
	xor.b32  	%r309, %r280, %r300;
	xor.b32  	%r310, %r309, %r256;
	xor.b32  	%r311, %r310, %r248;
	shf.l.wrap.b32 	%r312, %r311, %r311, 1;
	xor.b32  	%r313, %r284, %r304;
	xor.b32  	%r314, %r313, %r260;
	xor.b32  	%r315, %r314, %r252;
	shf.l.wrap.b32 	%r316, %r315, %r315, 1;
	xor.b32  	%r317, %r288, %r308;
	xor.b32  	%r318, %r317, %r264;
	xor.b32  	%r319, %r318, %r256;
	shf.l.wrap.b32 	%r320, %r319, %r319, 1;
	xor.b32  	%r321, %r292, %r312;
	xor.b32  	%r322, %r321, %r268;
	xor.b32  	%r323, %r322, %r260;
	shf.l.wrap.b32 	%r324, %r323, %r323, 1;
	xor.b32  	%r325, %r296, %r316;
	xor.b32  	%r326, %r325, %r272;
	xor.b32  	%r327, %r326, %r264;
	shf.l.wrap.b32 	%r328, %r327, %r327, 1;
	xor.b32  	%r329, %r300, %r320;
	xor.b32  	%r330, %r329, %r276;
	xor.b32  	%r331, %r330, %r268;
	shf.l.wrap.b32 	%r332, %r331, %r331, 1;
	xor.b32  	%r333, %r304, %r324;
	xor.b32  	%r334, %r333, %r280;
	xor.b32  	%r335, %r334, %r272;
	shf.l.wrap.b32 	%r336, %r335, %r335, 1;
	xor.b32  	%r337, %r308, %r328;
	xor.b32  	%r338, %r337, %r284;
	xor.b32  	%r339, %r338, %r276;
	shf.l.wrap.b32 	%r340, %r339, %r339, 1;
	xor.b32  	%r341, %r312, %r332;
	xor.b32  	%r342, %r341, %r288;
	xor.b32  	%r343, %r342, %r280;
	shf.l.wrap.b32 	%r344, %r343, %r343, 1;
	xor.b32  	%r345, %r316, %r336;
	xor.b32  	%r346, %r345, %r292;
	xor.b32  	%r347, %r346, %r284;
	shf.l.wrap.b32 	%r348, %r347, %r347, 1;
	xor.b32  	%r349, %r320, %r340;
	xor.b32  	%r350, %r349, %r296;
	xor.b32  	%r351, %r350, %r288;
	shf.l.wrap.b32 	%r352, %r351, %r351, 1;
	xor.b32  	%r353, %r324, %r344;
	xor.b32  	%r354, %r353, %r300;
	xor.b32  	%r355, %r354, %r292;
	shf.l.wrap.b32 	%r356, %r355, %r355, 1;
	xor.b32  	%r357, %r328, %r348;
	xor.b32  	%r358, %r357, %r304;
	xor.b32  	%r359, %r358, %r296;
	shf.l.wrap.b32 	%r360, %r359, %r359, 1;
	xor.b32  	%r361, %r332, %r352;
	xor.b32  	%r362, %r361, %r308;
	xor.b32  	%r363, %r362, %r300;
	shf.l.wrap.b32 	%r364, %r363, %r363, 1;
	xor.b32  	%r365, %r336, %r356;
	xor.b32  	%r366, %r365, %r312;
	xor.b32  	%r367, %r366, %r304;
	shf.l.wrap.b32 	%r368, %r367, %r367, 1;
	xor.b32  	%r369, %r340, %r360;
	xor.b32  	%r370, %r369, %r316;
	xor.b32  	%r371, %r370, %r308;
	shf.l.wrap.b32 	%r372, %r371, %r371, 1;
	xor.b32  	%r373, %r344, %r364;
	xor.b32  	%r374, %r373, %r320;
	xor.b32  	%r375, %r374, %r312;
	shf.l.wrap.b32 	%r376, %r375, %r375, 1;
	xor.b32  	%r377, %r348, %r368;
	xor.b32  	%r378, %r377, %r324;
	xor.b32  	%r379, %r378, %r316;
	shf.l.wrap.b32 	%r380, %r379, %r379, 1;
	xor.b32  	%r381, %r352, %r372;
	xor.b32  	%r382, %r381, %r328;
	xor.b32  	%r383, %r382, %r320;
	shf.l.wrap.b32 	%r384, %r383, %r383, 1;
	xor.b32  	%r385, %r356, %r376;
	xor.b32  	%r386, %r385, %r332;
	xor.b32  	%r387, %r386, %r324;
	shf.l.wrap.b32 	%r388, %r387, %r387, 1;
	xor.b32  	%r389, %r360, %r380;
	xor.b32  	%r390, %r389, %r336;
	xor.b32  	%r391, %r390, %r328;
	shf.l.wrap.b32 	%r392, %r391, %r391, 1;
	xor.b32  	%r393, %r364, %r384;
	xor.b32  	%r394, %r393, %r340;
	xor.b32  	%r395, %r394, %r332;
	shf.l.wrap.b32 	%r396, %r395, %r395, 1;
	xor.b32  	%r397, %r368, %r388;
	xor.b32  	%r398, %r397, %r344;
	xor.b32  	%r399, %r398, %r336;
	shf.l.wrap.b32 	%r400, %r399, %r399, 1;
	xor.b32  	%r401, %r372, %r392;
	xor.b32  	%r402, %r401, %r348;
	xor.b32  	%r403, %r402, %r340;
	shf.l.wrap.b32 	%r404, %r403, %r403, 1;
	add.s32 	%r405, %r13, -1615554381;
	shf.l.wrap.b32 	%r406, %r405, %r405, 5;
	add.s32 	%r407, %r406, %r22;
	add.s32 	%r408, %r407, 1722862861;
	not.b32 	%r409, %r408;
	and.b32  	%r410, %r405, 1506887872;
	sub.s32 	%r411, 1615554380, %r13;
	and.b32  	%r412, %r411, 2079550178;
	or.b32  	%r413, %r410, %r412;
	shf.l.wrap.b32 	%r414, %r408, %r408, 5;
	add.s32 	%r415, %r414, %r413;
	add.s32 	%r416, %r415, %r31;
	add.s32 	%r417, %r416, -214083945;
	shf.l.wrap.b32 	%r418, %r405, %r405, 30;
	and.b32  	%r419, %r408, %r418;
	and.b32  	%r420, %r409, 1506887872;
	or.b32  	%r421, %r419, %r420;
	shf.l.wrap.b32 	%r422, %r417, %r417, 5;
	add.s32 	%r423, %r422, %r421;
	add.s32 	%r424, %r423, %r40;
	add.s32 	%r425, %r424, -696916869;
	shf.l.wrap.b32 	%r426, %r408, %r408, 30;
	and.b32  	%r427, %r417, %r426;
	not.b32 	%r428, %r417;
	and.b32  	%r429, %r418, %r428;
	or.b32  	%r430, %r427, %r429;
	shf.l.wrap.b32 	%r431, %r425, %r425, 5;
	add.s32 	%r432, %r431, %r430;
	add.s32 	%r433, %r432, %r49;
	add.s32 	%r434, %r433, -1269579175;
	shf.l.wrap.b32 	%r435, %r417, %r417, 30;
	and.b32  	%r436, %r425, %r435;
	not.b32 	%r437, %r425;
	and.b32  	%r438, %r426, %r437;
	or.b32  	%r439, %r436, %r438;
	shf.l.wrap.b32 	%r440, %r434, %r434, 5;
	add.s32 	%r441, %r440, %r418;
	add.s32 	%r442, %r441, %r439;
	add.s32 	%r443, %r442, %r58;
	add.s32 	%r444, %r443, 1518500249;
	shf.l.wrap.b32 	%r445, %r425, %r425, 30;
	and.b32  	%r446, %r434, %r445;
	not.b32 	%r447, %r434;
	and.b32  	%r448, %r435, %r447;
	or.b32  	%r449, %r446, %r448;
	shf.l.wrap.b32 	%r450, %r444, %r444, 5;
	add.s32 	%r451, %r450, %r426;
	add.s32 	%r452, %r451, %r449;
	add.s32 	%r453, %r452, %r67;
	add.s32 	%r454, %r453, 1518500249;
	shf.l.wrap.b32 	%r455, %r434, %r434, 30;
	and.b32  	%r456, %r444, %r455;
	not.b32 	%r457, %r444;
	and.b32  	%r458, %r445, %r457;
	or.b32  	%r459, %r456, %r458;
	shf.l.wrap.b32 	%r460, %r454, %r454, 5;
	add.s32 	%r461, %r460, %r435;
	add.s32 	%r462, %r461, %r459;
	add.s32 	%r463, %r462, %r76;
	add.s32 	%r464, %r463, 1518500249;
	shf.l.wrap.b32 	%r465, %r444, %r444, 30;
	and.b32  	%r466, %r454, %r465;
	not.b32 	%r467, %r454;
	and.b32  	%r468, %r455, %r467;
	or.b32  	%r469, %r466, %r468;
	shf.l.wrap.b32 	%r470, %r464, %r464, 5;
	add.s32 	%r471, %r470, %r445;
	add.s32 	%r472, %r471, %r469;
	add.s32 	%r473, %r472, %r85;
	add.s32 	%r474, %r473, 1518500249;
	shf.l.wrap.b32 	%r475, %r454, %r454, 30;
	and.b32  	%r476, %r464, %r475;
	not.b32 	%r477, %r464;
	and.b32  	%r478, %r465, %r477;
	or.b32  	%r479, %r476, %r478;
	shf.l.wrap.b32 	%r480, %r474, %r474, 5;
	add.s32 	%r481, %r480, %r455;
	add.s32 	%r482, %r481, %r479;
	add.s32 	%r483, %r482, %r94;
	add.s32 	%r484, %r483, 1518500249;
	shf.l.wrap.b32 	%r485, %r464, %r464, 30;
	and.b32  	%r486, %r474, %r485;
	not.b32 	%r487, %r474;
	and.b32  	%r488, %r475, %r487;
	or.b32  	%r489, %r486, %r488;
	shf.l.wrap.b32 	%r490, %r484, %r484, 5;
	add.s32 	%r491, %r490, %r465;
	add.s32 	%r492, %r491, %r489;
	add.s32 	%r493, %r492, %r103;
	add.s32 	%r494, %r493, 1518500249;
	shf.l.wrap.b32 	%r495, %r474, %r474, 30;
	and.b32  	%r496, %r484, %r495;
	not.b32 	%r497, %r484;
	and.b32  	%r498, %r485, %r497;
	or.b32  	%r499, %r496, %r498;
	shf.l.wrap.b32 	%r500, %r494, %r494, 5;
	add.s32 	%r501, %r500, %r475;
	add.s32 	%r502, %r501, %r499;
	add.s32 	%r503, %r502, %r112;
	add.s32 	%r504, %r503, 1518500249;
	shf.l.wrap.b32 	%r505, %r484, %r484, 30;
	and.b32  	%r506, %r494, %r505;
	not.b32 	%r507, %r494;
	and.b32  	%r508, %r495, %r507;
	or.b32  	%r509, %r506, %r508;
	shf.l.wrap.b32 	%r510, %r504, %r504, 5;
	add.s32 	%r511, %r510, %r485;
	add.s32 	%r512, %r511, %r509;
	add.s32 	%r513, %r512, %r121;
	add.s32 	%r514, %r513, 1518500249;
	shf.l.wrap.b32 	%r515, %r494, %r494, 30;
	and.b32  	%r516, %r504, %r515;
	not.b32 	%r517, %r504;
	and.b32  	%r518, %r505, %r517;
	or.b32  	%r519, %r516, %r518;
	shf.l.wrap.b32 	%r520, %r514, %r514, 5;
	add.s32 	%r521, %r520, %r495;
	add.s32 	%r522, %r521, %r519;
	add.s32 	%r523, %r522, %r130;
	add.s32 	%r524, %r523, 1518500249;
	shf.l.wrap.b32 	%r525, %r504, %r504, 30;
	and.b32  	%r526, %r514, %r525;
	not.b32 	%r527, %r514;
	and.b32  	%r528, %r515, %r527;
	or.b32  	%r529, %r526, %r528;
	shf.l.wrap.b32 	%r530, %r524, %r524, 5;
	add.s32 	%r531, %r530, %r505;
	add.s32 	%r532, %r531, %r529;
	add.s32 	%r533, %r532, %r139;
	add.s32 	%r534, %r533, 1518500249;
	shf.l.wrap.b32 	%r535, %r514, %r514, 30;
	and.b32  	%r536, %r524, %r535;
	not.b32 	%r537, %r524;
	and.b32  	%r538, %r525, %r537;
	or.b32  	%r539, %r536, %r538;
	shf.l.wrap.b32 	%r540, %r534, %r534, 5;
	add.s32 	%r541, %r540, %r515;
	add.s32 	%r542, %r541, %r539;
	add.s32 	%r543, %r542, %r148;
	add.s32 	%r544, %r543, 1518500249;
	shf.l.wrap.b32 	%r545, %r524, %r524, 30;
	and.b32  	%r546, %r534, %r545;
	not.b32 	%r547, %r534;
	and.b32  	%r548, %r535, %r547;
	or.b32  	%r549, %r546, %r548;
	shf.l.wrap.b32 	%r550, %r544, %r544, 5;
	add.s32 	%r551, %r550, %r525;
	add.s32 	%r552, %r551, %r549;
	add.s32 	%r553, %r552, %r152;
	add.s32 	%r554, %r553, 1518500249;
	shf.l.wrap.b32 	%r555, %r534, %r534, 30;
	and.b32  	%r556, %r544, %r555;
	not.b32 	%r557, %r544;
	and.b32  	%r558, %r545, %r557;
	or.b32  	%r559, %r556, %r558;
	shf.l.wrap.b32 	%r560, %r554, %r554, 5;
	add.s32 	%r561, %r560, %r535;
	add.s32 	%r562, %r561, %r559;
	add.s32 	%r563, %r562, %r156;
	add.s32 	%r564, %r563, 1518500249;
	shf.l.wrap.b32 	%r565, %r544, %r544, 30;
	and.b32  	%r566, %r554, %r565;
	not.b32 	%r567, %r554;
	and.b32  	%r568, %r555, %r567;
	or.b32  	%r569, %r566, %r568;
	shf.l.wrap.b32 	%r570, %r564, %r564, 5;
	add.s32 	%r571, %r570, %r545;
	add.s32 	%r572, %r571, %r569;
	add.s32 	%r573, %r572, %r160;
	add.s32 	%r574, %r573, 1518500249;
	shf.l.wrap.b32 	%r575, %r554, %r554, 30;
	and.b32  	%r576, %r564, %r575;
	not.b32 	%r577, %r564;
	and.b32  	%r578, %r565, %r577;
	or.b32  	%r579, %r576, %r578;
	shf.l.wrap.b32 	%r580, %r574, %r574, 5;
	add.s32 	%r581, %r580, %r555;
	add.s32 	%r582, %r581, %r579;
	add.s32 	%r583, %r582, %r164;
	add.s32 	%r584, %r583, 1518500249;
	shf.l.wrap.b32 	%r585, %r564, %r564, 30;
	xor.b32  	%r586, %r585, %r575;
	xor.b32  	%r587, %r586, %r574;
	shf.l.wrap.b32 	%r588, %r584, %r584, 5;
	add.s32 	%r589, %r588, %r565;
	add.s32 	%r590, %r589, %r587;
	add.s32 	%r591, %r590, %r168;
	add.s32 	%r592, %r591, 1859775393;
	shf.l.wrap.b32 	%r593, %r574, %r574, 30;
	xor.b32  	%r594, %r593, %r585;
	xor.b32  	%r595, %r594, %r584;
	shf.l.wrap.b32 	%r596, %r592, %r592, 5;
	add.s32 	%r597, %r596, %r575;
	add.s32 	%r598, %r597, %r595;
	add.s32 	%r599, %r598, %r172;
	add.s32 	%r600, %r599, 1859775393;
	shf.l.wrap.b32 	%r601, %r584, %r584, 30;
	xor.b32  	%r602, %r601, %r593;
	xor.b32  	%r603, %r602, %r592;
	shf.l.wrap.b32 	%r604, %r600, %r600, 5;
	add.s32 	%r605, %r604, %r585;
	add.s32 	%r606, %r605, %r603;
	add.s32 	%r607, %r606, %r176;
	add.s32 	%r608, %r607, 1859775393;
	shf.l.wrap.b32 	%r609, %r592, %r592, 30;
	xor.b32  	%r610, %r609, %r601;
	xor.b32  	%r611, %r610, %r600;
	shf.l.wrap.b32 	%r612, %r608, %r608, 5;
	add.s32 	%r613, %r612, %r593;
	add.s32 	%r614, %r613, %r611;
	add.s32 	%r615, %r614, %r180;
	add.s32 	%r616, %r615, 1859775393;
	shf.l.wrap.b32 	%r617, %r600, %r600, 30;
	xor.b32  	%r618, %r617, %r609;
	xor.b32  	%r619, %r618, %r608;
	shf.l.wrap.b32 	%r620, %r616, %r616, 5;
	add.s32 	%r621, %r620, %r601;
	add.s32 	%r622, %r621, %r619;
	add.s32 	%r623, %r622, %r184;
	add.s32 	%r624, %r623, 1859775393;
	shf.l.wrap.b32 	%r625, %r608, %r608, 30;
	xor.b32  	%r626, %r625, %r617;
	xor.b32  	%r627, %r626, %r616;
	shf.l.wrap.b32 	%r628, %r624, %r624, 5;
	add.s32 	%r629, %r628, %r609;
	add.s32 	%r630, %r629, %r627;
	add.s32 	%r631, %r630, %r188;
	add.s32 	%r632, %r631, 1859775393;
	shf.l.wrap.b32 	%r633, %r616, %r616, 30;
	xor.b32  	%r634, %r633, %r625;
	xor.b32  	%r635, %r634, %r624;
	shf.l.wrap.b32 	%r636, %r632, %r632, 5;
	add.s32 	%r637, %r636, %r617;
	add.s32 	%r638, %r637, %r635;
	add.s32 	%r639, %r638, %r192;
	add.s32 	%r640, %r639, 1859775393;
	shf.l.wrap.b32 	%r641, %r624, %r624, 30;
	xor.b32  	%r642, %r641, %r633;
	xor.b32  	%r643, %r642, %r632;
	shf.l.wrap.b32 	%r644, %r640, %r640, 5;
	add.s32 	%r645, %r644, %r625;
	add.s32 	%r646, %r645, %r643;
	add.s32 	%r647, %r646, %r196;
	add.s32 	%r648, %r647, 1859775393;
	shf.l.wrap.b32 	%r649, %r632, %r632, 30;
	xor.b32  	%r650, %r649, %r641;
	xor.b32  	%r651, %r650, %r640;
	shf.l.wrap.b32 	%r652, %r648, %r648, 5;
	add.s32 	%r653, %r652, %r633;
	add.s32 	%r654, %r653, %r651;
	add.s32 	%r655, %r654, %r200;
	add.s32 	%r656, %r655, 1859775393;
	shf.l.wrap.b32 	%r657, %r640, %r640, 30;
	xor.b32  	%r658, %r657, %r649;
	xor.b32  	%r659, %r658, %r648;
	shf.l.wrap.b32 	%r660, %r656, %r656, 5;
	add.s32 	%r661, %r660, %r641;
	add.s32 	%r662, %r661, %r659;
	add.s32 	%r663, %r662, %r204;
	add.s32 	%r664, %r663, 1859775393;
	shf.l.wrap.b32 	%r665, %r648, %r648, 30;
	xor.b32  	%r666, %r665, %r657;
	xor.b32  	%r667, %r666, %r656;
	shf.l.wrap.b32 	%r668, %r664, %r664, 5;
	add.s32 	%r669, %r668, %r649;
	add.s32 	%r670, %r669, %r667;
	add.s32 	%r671, %r670, %r208;
	add.s32 	%r672, %r671, 1859775393;
	shf.l.wrap.b32 	%r673, %r656, %r656, 30;
	xor.b32  	%r674, %r673, %r665;
	xor.b32  	%r675, %r674, %r664;
	shf.l.wrap.b32 	%r676, %r672, %r672, 5;
	add.s32 	%r677, %r676, %r657;
	add.s32 	%r678, %r677, %r675;
	add.s32 	%r679, %r678, %r212;
	add.s32 	%r680, %r679, 1859775393;
	shf.l.wrap.b32 	%r681, %r664, %r664, 30;
	xor.b32  	%r682, %r681, %r673;
	xor.b32  	%r683, %r682, %r672;
	shf.l.wrap.b32 	%r684, %r680, %r680, 5;
	add.s32 	%r685, %r684, %r665;
	add.s32 	%r686, %r685, %r683;
	add.s32 	%r687, %r686, %r216;
	add.s32 	%r688, %r687, 1859775393;
	shf.l.wrap.b32 	%r689, %r672, %r672, 30;
	xor.b32  	%r690, %r689, %r681;
	xor.b32  	%r691, %r690, %r680;
	shf.l.wrap.b32 	%r692, %r688, %r688, 5;
	add.s32 	%r693, %r692, %r673;
	add.s32 	%r694, %r693, %r691;
	add.s32 	%r695, %r694, %r220;
	add.s32 	%r696, %r695, 1859775393;
	shf.l.wrap.b32 	%r697, %r680, %r680, 30;
	xor.b32  	%r698, %r697, %r689;
	xor.b32  	%r699, %r698, %r688;
	shf.l.wrap.b32 	%r700, %r696, %r696, 5;
	add.s32 	%r701, %r700, %r681;
	add.s32 	%r702, %r701, %r699;
	add.s32 	%r703, %r702, %r224;
	add.s32 	%r704, %r703, 1859775393;
	shf.l.wrap.b32 	%r705, %r688, %r688, 30;
	xor.b32  	%r706, %r705, %r697;
	xor.b32  	%r707, %r706, %r696;
	shf.l.wrap.b32 	%r708, %r704, %r704, 5;
	add.s32 	%r709, %r708, %r689;
	add.s32 	%r710, %r709, %r707;
	add.s32 	%r711, %r710, %r228;
	add.s32 	%r712, %r711, 1859775393;
	shf.l.wrap.b32 	%r713, %r696, %r696, 30;
	xor.b32  	%r714, %r713, %r705;
	xor.b32  	%r715, %r714, %r704;
	shf.l.wrap.b32 	%r716, %r712, %r712, 5;
	add.s32 	%r717, %r716, %r697;
	add.s32 	%r718, %r717, %r715;
	add.s32 	%r719, %r718, %r232;
	add.s32 	%r720, %r719, 1859775393;
	shf.l.wrap.b32 	%r721, %r704, %r704, 30;
	xor.b32  	%r722, %r721, %r713;
	xor.b32  	%r723, %r722, %r712;
	shf.l.wrap.b32 	%r724, %r720, %r720, 5;
	add.s32 	%r725, %r724, %r705;
	add.s32 	%r726, %r725, %r723;
	add.s32 	%r727, %r726, %r236;
	add.s32 	%r728, %r727, 1859775393;
	shf.l.wrap.b32 	%r729, %r712, %r712, 30;
	xor.b32  	%r730, %r729, %r721;
	xor.b32  	%r731, %r730, %r720;
	shf.l.wrap.b32 	%r732, %r728, %r728, 5;
	add.s32 	%r733, %r732, %r713;
	add.s32 	%r734, %r733, %r731;
	add.s32 	%r735, %r734, %r240;
	add.s32 	%r736, %r735, 1859775393;
	shf.l.wrap.b32 	%r737, %r720, %r720, 30;
	xor.b32  	%r738, %r737, %r729;
	xor.b32  	%r739, %r738, %r728;
	shf.l.wrap.b32 	%r740, %r736, %r736, 5;
	add.s32 	%r741, %r740, %r721;
	add.s32 	%r742, %r741, %r739;
	add.s32 	%r743, %r742, %r244;
	add.s32 	%r744, %r743, 1859775393;
	shf.l.wrap.b32 	%r745, %r728, %r728, 30;
	or.b32  	%r746, %r745, %r737;
	and.b32  	%r747, %r736, %r746;
	and.b32  	%r748, %r745, %r737;
	or.b32  	%r749, %r747, %r748;
	shf.l.wrap.b32 	%r750, %r744, %r744, 5;
	add.s32 	%r751, %r750, %r729;
	add.s32 	%r752, %r751, %r749;
	add.s32 	%r753, %r752, %r248;
	add.s32 	%r754, %r753, -1894007588;
	shf.l.wrap.b32 	%r755, %r736, %r736, 30;
	or.b32  	%r756, %r755, %r745;
	and.b32  	%r757, %r744, %r756;
	and.b32  	%r758, %r755, %r745;
	or.b32  	%r759, %r757, %r758;
	shf.l.wrap.b32 	%r760, %r754, %r754, 5;
	add.s32 	%r761, %r760, %r737;
	add.s32 	%r762, %r761, %r759;
	add.s32 	%r763, %r762, %r252;
	add.s32 	%r764, %r763, -1894007588;
	shf.l.wrap.b32 	%r765, %r744, %r744, 30;
	or.b32  	%r766, %r765, %r755;
	and.b32  	%r767, %r754, %r766;
	and.b32  	%r768, %r765, %r755;
	or.b32  	%r769, %r767, %r768;
	shf.l.wrap.b32 	%r770, %r764, %r764, 5;
	add.s32 	%r771, %r770, %r745;
	add.s32 	%r772, %r771, %r769;
	add.s32 	%r773, %r772, %r256;
	add.s32 	%r774, %r773, -1894007588;
	shf.l.wrap.b32 	%r775, %r754, %r754, 30;
	or.b32  	%r776, %r775, %r765;
	and.b32  	%r777, %r764, %r776;
	and.b32  	%r778, %r775, %r765;
	or.b32  	%r779, %r777, %r778;
	shf.l.wrap.b32 	%r780, %r774, %r774, 5;
	add.s32 	%r781, %r780, %r755;
	add.s32 	%r782, %r781, %r779;
	add.s32 	%r783, %r782, %r260;
	add.s32 	%r784, %r783, -1894007588;
	shf.l.wrap.b32 	%r785, %r764, %r764, 30;
	or.b32  	%r786, %r785, %r775;
	and.b32  	%r787, %r774, %r786;
	and.b32  	%r788, %r785, %r775;
	or.b32  	%r789, %r787, %r788;
	shf.l.wrap.b32 	%r790, %r784, %r784, 5;
	add.s32 	%r791, %r790, %r765;
	add.s32 	%r792, %r791, %r789;
	add.s32 	%r793, %r792, %r264;
	add.s32 	%r794, %r793, -1894007588;
	shf.l.wrap.b32 	%r795, %r774, %r774, 30;
	or.b32  	%r796, %r795, %r785;
	and.b32  	%r797, %r784, %r796;
	and.b32  	%r798, %r795, %r785;
	or.b32  	%r799, %r797, %r798;
	shf.l.wrap.b32 	%r800, %r794, %r794, 5;
	add.s32 	%r801, %r800, %r775;
	add.s32 	%r802, %r801, %r799;
	add.s32 	%r803, %r802, %r268;
	add.s32 	%r804, %r803, -1894007588;
	shf.l.wrap.b32 	%r805, %r784, %r784, 30;
	or.b32  	%r806, %r805, %r795;
	and.b32  	%r807, %r794, %r806;
	and.b32  	%r808, %r805, %r795;
	or.b32  	%r809, %r807, %r808;
	shf.l.wrap.b32 	%r810, %r804, %r804, 5;
	add.s32 	%r811, %r810, %r785;
	add.s32 	%r812, %r811, %r809;
	add.s32 	%r813, %r812, %r272;
	add.s32 	%r814, %r813, -1894007588;
	shf.l.wrap.b32 	%r815, %r794, %r794, 30;
	or.b32  	%r816, %r815, %r805;
	and.b32  	%r817, %r804, %r816;
	and.b32  	%r818, %r815, %r805;
	or.b32  	%r819, %r817, %r818;
	shf.l.wrap.b32 	%r820, %r814, %r814, 5;
	add.s32 	%r821, %r820, %r795;
	add.s32 	%r822, %r821, %r819;
	add.s32 	%r823, %r822, %r276;
	add.s32 	%r824, %r823, -1894007588;
	shf.l.wrap.b32 	%r825, %r804, %r804, 30;
	or.b32  	%r826, %r825, %r815;
	and.b32  	%r827, %r814, %r826;
	and.b32  	%r828, %r825, %r815;
	or.b32  	%r829, %r827, %r828;
	shf.l.wrap.b32 	%r830, %r824, %r824, 5;
	add.s32 	%r831, %r830, %r805;
	add.s32 	%r832, %r831, %r829;
	add.s32 	%r833, %r832, %r280;
	add.s32 	%r834, %r833, -1894007588;
	shf.l.wrap.b32 	%r835, %r814, %r814, 30;
	or.b32  	%r836, %r835, %r825;
	and.b32  	%r837, %r824, %r836;
	and.b32  	%r838, %r835, %r825;
	or.b32  	%r839, %r837, %r838;
	shf.l.wrap.b32 	%r840, %r834, %r834, 5;
	add.s32 	%r841, %r840, %r815;
	add.s32 	%r842, %r841, %r839;
	add.s32 	%r843, %r842, %r284;
	add.s32 	%r844, %r843, -1894007588;
	shf.l.wrap.b32 	%r845, %r824, %r824, 30;
	or.b32  	%r846, %r845, %r835;
	and.b32  	%r847, %r834, %r846;
	and.b32  	%r848, %r845, %r835;
	or.b32  	%r849, %r847, %r848;
	shf.l.wrap.b32 	%r850, %r844, %r844, 5;
	add.s32 	%r851, %r850, %r825;
	add.s32 	%r852, %r851, %r849;
	add.s32 	%r853, %r852, %r288;
	add.s32 	%r854, %r853, -1894007588;
	shf.l.wrap.b32 	%r855, %r834, %r834, 30;
	or.b32  	%r856, %r855, %r845;
	and.b32  	%r857, %r844, %r856;
	and.b32  	%r858, %r855, %r845;
	or.b32  	%r859, %r857, %r858;
	shf.l.wrap.b32 	%r860, %r854, %r854, 5;
	add.s32 	%r861, %r860, %r835;
	add.s32 	%r862, %r861, %r859;
	add.s32 	%r863, %r862, %r292;
	add.s32 	%r864, %r863, -1894007588;
	shf.l.wrap.b32 	%r865, %r844, %r844, 30;
	or.b32  	%r866, %r865, %r855;
	and.b32  	%r867, %r854, %r866;
	and.b32  	%r868, %r865, %r855;
	or.b32  	%r869, %r867, %r868;
	shf.l.wrap.b32 	%r870, %r864, %r864, 5;
	add.s32 	%r871, %r870, %r845;
	add.s32 	%r872, %r871, %r869;
	add.s32 	%r873, %r872, %r296;
	add.s32 	%r874, %r873, -1894007588;
	shf.l.wrap.b32 	%r875, %r854, %r854, 30;
	or.b32  	%r876, %r875, %r865;
	and.b32  	%r877, %r864, %r876;
	and.b32  	%r878, %r875, %r865;
	or.b32  	%r879, %r877, %r878;
	shf.l.wrap.b32 	%r880, %r874, %r874, 5;
	add.s32 	%r881, %r880, %r855;
	add.s32 	%r882, %r881, %r879;
	add.s32 	%r883, %r882, %r300;
	add.s32 	%r884, %r883, -1894007588;
	shf.l.wrap.b32 	%r885, %r864, %r864, 30;
	or.b32  	%r886, %r885, %r875;
	and.b32  	%r887, %r874, %r886;
	and.b32  	%r888, %r885, %r875;
	or.b32  	%r889, %r887, %r888;
	shf.l.wrap.b32 	%r890, %r884, %r884, 5;
	add.s32 	%r891, %r890, %r865;
	add.s32 	%r892, %r891, %r889;
	add.s32 	%r893, %r892, %r304;
	add.s32 	%r894, %r893, -1894007588;
	shf.l.wrap.b32 	%r895, %r874, %r874, 30;
	or.b32  	%r896, %r895, %r885;
	and.b32  	%r897, %r884, %r896;
	and.b32  	%r898, %r895, %r885;
	or.b32  	%r899, %r897, %r898;
	shf.l.wrap.b32 	%r900, %r894, %r894, 5;
	add.s32 	%r901, %r900, %r875;
	add.s32 	%r902, %r901, %r899;
	add.s32 	%r903, %r902, %r308;
	add.s32 	%r904, %r903, -1894007588;
	shf.l.wrap.b32 	%r905, %r884, %r884, 30;
	or.b32  	%r906, %r905, %r895;
	and.b32  	%r907, %r894, %r906;
	and.b32  	%r908, %r905, %r895;
	or.b32  	%r909, %r907, %r908;
	shf.l.wrap.b32 	%r910, %r904, %r904, 5;
	add.s32 	%r911, %r910, %r885;
	add.s32 	%r912, %r911, %r909;
	add.s32 	%r913, %r912, %r312;
	add.s32 	%r914, %r913, -1894007588;
	shf.l.wrap.b32 	%r915, %r894, %r894, 30;
	or.b32  	%r916, %r915, %r905;
	and.b32  	%r917, %r904, %r916;
	and.b32  	%r918, %r915, %r905;
	or.b32  	%r919, %r917, %r918;
	shf.l.wrap.b32 	%r920, %r914, %r914, 5;
	add.s32 	%r921, %r920, %r895;
	add.s32 	%r922, %r921, %r919;
	add.s32 	%r923, %r922, %r316;
	add.s32 	%r924, %r923, -1894007588;
	shf.l.wrap.b32 	%r925, %r904, %r904, 30;
	or.b32  	%r926, %r925, %r915;
	and.b32  	%r927, %r914, %r926;
	and.b32  	%r928, %r925, %r915;
	or.b32  	%r929, %r927, %r928;
	shf.l.wrap.b32 	%r930, %r924, %r924, 5;
	add.s32 	%r931, %r930, %r905;
	add.s32 	%r932, %r931, %r929;
	add.s32 	%r933, %r932, %r320;
	add.s32 	%r934, %r933, -1894007588;
	shf.l.wrap.b32 	%r935, %r914, %r914, 30;
	or.b32  	%r936, %r935, %r925;
	and.b32  	%r937, %r924, %r936;
	and.b32  	%r938, %r935, %r925;
	or.b32  	%r939, %r937, %r938;
	shf.l.wrap.b32 	%r940, %r934, %r934, 5;
	add.s32 	%r941, %r940, %r915;
	add.s32 	%r942, %r941, %r939;
	add.s32 	%r943, %r942, %r324;
	add.s32 	%r944, %r943, -1894007588;
	shf.l.wrap.b32 	%r945, %r924, %r924, 30;
	xor.b32  	%r946, %r945, %r935;
	xor.b32  	%r947, %r946, %r934;
	shf.l.wrap.b32 	%r948, %r944, %r944, 5;
	add.s32 	%r949, %r948, %r925;
	add.s32 	%r950, %r949, %r947;
	add.s32 	%r951, %r950, %r328;
	add.s32 	%r952, %r951, -899497514;
	shf.l.wrap.b32 	%r953, %r934, %r934, 30;
	xor.b32  	%r954, %r953, %r945;
	xor.b32  	%r955, %r954, %r944;
	shf.l.wrap.b32 	%r956, %r952, %r952, 5;
	add.s32 	%r957, %r956, %r935;
	add.s32 	%r958, %r957, %r955;
	add.s32 	%r959, %r958, %r332;
	add.s32 	%r960, %r959, -899497514;
	shf.l.wrap.b32 	%r961, %r944, %r944, 30;
	xor.b32  	%r962, %r961, %r953;
	xor.b32  	%r963, %r962, %r952;
	shf.l.wrap.b32 	%r964, %r960, %r960, 5;
	add.s32 	%r965, %r964, %r945;
	add.s32 	%r966, %r965, %r963;
	add.s32 	%r967, %r966, %r336;
	add.s32 	%r968, %r967, -899497514;
	shf.l.wrap.b32 	%r969, %r952, %r952, 30;
	xor.b32  	%r970, %r969, %r961;
	xor.b32  	%r971, %r970, %r960;
	shf.l.wrap.b32 	%r972, %r968, %r968, 5;
	add.s32 	%r973, %r972, %r953;
	add.s32 	%r974, %r973, %r971;
	add.s32 	%r975, %r974, %r340;
	add.s32 	%r976, %r975, -899497514;
	shf.l.wrap.b32 	%r977, %r960, %r960, 30;
	xor.b32  	%r978, %r977, %r969;
	xor.b32  	%r979, %r978, %r968;
	shf.l.wrap.b32 	%r980, %r976, %r976, 5;
	add.s32 	%r981, %r980, %r961;
	add.s32 	%r982, %r981, %r979;
	add.s32 	%r983, %r982, %r344;
	add.s32 	%r984, %r983, -899497514;
	shf.l.wrap.b32 	%r985, %r968, %r968, 30;
	xor.b32  	%r986, %r985, %r977;
	xor.b32  	%r987, %r986, %r976;
	shf.l.wrap.b32 	%r988, %r984, %r984, 5;
	add.s32 	%r989, %r988, %r969;
	add.s32 	%r990, %r989, %r987;
	add.s32 	%r991, %r990, %r348;
	add.s32 	%r992, %r991, -899497514;
	shf.l.wrap.b32 	%r993, %r976, %r976, 30;
	xor.b32  	%r994, %r993, %r985;
	xor.b32  	%r995, %r994, %r984;
	shf.l.wrap.b32 	%r996, %r992, %r992, 5;
	add.s32 	%r997, %r996, %r977;
	add.s32 	%r998, %r997, %r995;
	add.s32 	%r999, %r998, %r352;
	add.s32 	%r1000, %r999, -899497514;
	shf.l.wrap.b32 	%r1001, %r984, %r984, 30;
	xor.b32  	%r1002, %r1001, %r993;
	xor.b32  	%r1003, %r1002, %r992;
	shf.l.wrap.b32 	%r1004, %r1000, %r1000, 5;
	add.s32 	%r1005, %r1004, %r985;
	add.s32 	%r1006, %r1005, %r1003;
	add.s32 	%r1007, %r1006, %r356;
	add.s32 	%r1008, %r1007, -899497514;
	shf.l.wrap.b32 	%r1009, %r992, %r992, 30;
	xor.b32  	%r1010, %r1009, %r1001;
	xor.b32  	%r1011, %r1010, %r1000;
	shf.l.wrap.b32 	%r1012, %r1008, %r1008, 5;
	add.s32 	%r1013, %r1012, %r993;
	add.s32 	%r1014, %r1013, %r1011;
	add.s32 	%r1015, %r1014, %r360;
	add.s32 	%r1016, %r1015, -899497514;
	shf.l.wrap.b32 	%r1017, %r1000, %r1000, 30;
	xor.b32  	%r1018, %r1017, %r1009;
	xor.b32  	%r1019, %r1018, %r1008;
	shf.l.wrap.b32 	%r1020, %r1016, %r1016, 5;
	add.s32 	%r1021, %r1020, %r1001;
	add.s32 	%r1022, %r1021, %r1019;
	add.s32 	%r1023, %r1022, %r364;
	add.s32 	%r1024, %r1023, -899497514;
	shf.l.wrap.b32 	%r1025, %r1008, %r1008, 30;
	xor.b32  	%r1026, %r1025, %r1017;
	xor.b32  	%r1027, %r1026, %r1016;
	shf.l.wrap.b32 	%r1028, %r1024, %r1024, 5;
	add.s32 	%r1029, %r1028, %r1009;
	add.s32 	%r1030, %r1029, %r1027;
	add.s32 	%r1031, %r1030, %r368;
	add.s32 	%r1032, %r1031, -899497514;
	shf.l.wrap.b32 	%r1033, %r1016, %r1016, 30;
	xor.b32  	%r1034, %r1033, %r1025;
	xor.b32  	%r1035, %r1034, %r1024;
	shf.l.wrap.b32 	%r1036, %r1032, %r1032, 5;
	add.s32 	%r1037, %r1036, %r1017;
	add.s32 	%r1038, %r1037, %r1035;
	add.s32 	%r1039, %r1038, %r372;
	add.s32 	%r1040, %r1039, -899497514;
	shf.l.wrap.b32 	%r1041, %r1024, %r1024, 30;
	xor.b32  	%r1042, %r1041, %r1033;
	xor.b32  	%r1043, %r1042, %r1032;
	shf.l.wrap.b32 	%r1044, %r1040, %r1040, 5;
	add.s32 	%r1045, %r1044, %r1025;
	add.s32 	%r1046, %r1045, %r1043;
	add.s32 	%r1047, %r1046, %r376;
	add.s32 	%r1048, %r1047, -899497514;
	shf.l.wrap.b32 	%r1049, %r1032, %r1032, 30;
	xor.b32  	%r1050, %r1049, %r1041;
	xor.b32  	%r1051, %r1050, %r1040;
	shf.l.wrap.b32 	%r1052, %r1048, %r1048, 5;
	add.s32 	%r1053, %r1052, %r1033;
	add.s32 	%r1054, %r1053, %r1051;
	add.s32 	%r1055, %r1054, %r380;
	add.s32 	%r1056, %r1055, -899497514;
	shf.l.wrap.b32 	%r1057, %r1040, %r1040, 30;
	xor.b32  	%r1058, %r1057, %r1049;
	xor.b32  	%r1059, %r1058, %r1048;
	shf.l.wrap.b32 	%r1060, %r1056, %r1056, 5;
	add.s32 	%r1061, %r1060, %r1041;
	add.s32 	%r1062, %r1061, %r1059;
	add.s32 	%r1063, %r1062, %r384;
	add.s32 	%r1064, %r1063, -899497514;
	shf.l.wrap.b32 	%r1065, %r1048, %r1048, 30;
	xor.b32  	%r1066, %r1065, %r1057;
	xor.b32  	%r1067, %r1066, %r1056;
	shf.l.wrap.b32 	%r1068, %r1064, %r1064, 5;
	add.s32 	%r1069, %r1068, %r1049;
	add.s32 	%r1070, %r1069, %r1067;
	add.s32 	%r1071, %r1070, %r388;
	add.s32 	%r1072, %r1071, -899497514;
	shf.l.wrap.b32 	%r1073, %r1056, %r1056, 30;
	xor.b32  	%r1074, %r1073, %r1065;
	xor.b32  	%r1075, %r1074, %r1064;
	shf.l.wrap.b32 	%r1076, %r1072, %r1072, 5;
	add.s32 	%r1077, %r1076, %r1057;
	add.s32 	%r1078, %r1077, %r1075;
	add.s32 	%r1079, %r1078, %r392;
	add.s32 	%r1080, %r1079, -899497514;
	shf.l.wrap.b32 	%r1081, %r1064, %r1064, 30;
	xor.b32  	%r1082, %r1081, %r1073;
	xor.b32  	%r1083, %r1082, %r1072;
	shf.l.wrap.b32 	%r1084, %r1080, %r1080, 5;
	add.s32 	%r1085, %r1084, %r1065;
	add.s32 	%r1086, %r1085, %r1083;
	add.s32 	%r1087, %r1086, %r396;
	add.s32 	%r1088, %r1087, -899497514;
	shf.l.wrap.b32 	%r1089, %r1072, %r1072, 30;
	xor.b32  	%r1090, %r1089, %r1081;
	xor.b32  	%r1091, %r1090, %r1080;
	shf.l.wrap.b32 	%r1092, %r1088, %r1088, 5;
	add.s32 	%r1093, %r1092, %r1073;
	add.s32 	%r1094, %r1093, %r1091;
	add.s32 	%r1095, %r1094, %r400;
	add.s32 	%r1096, %r1095, -899497514;
	shf.l.wrap.b32 	%r1097, %r1080, %r1080, 30;
	xor.b32  	%r1098, %r1097, %r1089;
	xor.b32  	%r1099, %r1098, %r1088;
	shf.l.wrap.b32 	%r1100, %r1096, %r1096, 5;
	add.s32 	%r1101, %r1100, %r1081;
	add.s32 	%r1102, %r1101, %r1099;
	add.s32 	%r1103, %r1102, %r404;
	shf.l.wrap.b32 	%r1104, %r1088, %r1088, 30;
	add.s32 	%r1105, %r1103, 833086679;
	add.s32 	%r1106, %r1095, -1171231393;
	add.s32 	%r1107, %r1104, -1732584194;
	add.s32 	%r1108, %r1097, 271733878;
	add.s32 	%r1109, %r1089, -1009589776;
	shr.u32 	%r1110, %r1105, 24;
	st.global.u8 	[%rd9], %r1110;
	shr.u32 	%r1111, %r1105, 16;
	st.global.u8 	[%rd9+1], %r1111;
	shr.u32 	%r1112, %r1105, 8;
	st.global.u8 	[%rd9+2], %r1112;
	st.global.u8 	[%rd9+3], %r1105;
	shr.u32 	%r1113, %r1106, 24;
	st.global.u8 	[%rd9+4], %r1113;
	shr.u32 	%r1114, %r1106, 16;
	st.global.u8 	[%rd9+5], %r1114;
	shr.u32 	%r1115, %r1106, 8;
	st.global.u8 	[%rd9+6], %r1115;
	st.global.u8 	[%rd9+7], %r1106;
	shr.u32 	%r1116, %r1107, 24;
	st.global.u8 	[%rd9+8], %r1116;
	shr.u32 	%r1117, %r1107, 16;
	st.global.u8 	[%rd9+9], %r1117;
	shr.u32 	%r1118, %r1107, 8;
	st.global.u8 	[%rd9+10], %r1118;
	st.global.u8 	[%rd9+11], %r1107;
	shr.u32 	%r1119, %r1108, 24;
	st.global.u8 	[%rd9+12], %r1119;
	shr.u32 	%r1120, %r1108, 16;
	st.global.u8 	[%rd9+13], %r1120;
	shr.u32 	%r1121, %r1108, 8;
	st.global.u8 	[%rd9+14], %r1121;
	st.global.u8 	[%rd9+15], %r1108;
	shr.u32 	%r1122, %r1109, 24;
	st.global.u8 	[%rd9+16], %r1122;
	shr.u32 	%r1123, %r1109, 16;
	st.global.u8 	[%rd9+17], %r1123;
	shr.u32 	%r1124, %r1109, 8;
	st.global.u8 	[%rd9+18], %r1124;
	st.global.u8 	[%rd9+19], %r1109;
$L__BB37_2:
	ret;

}
	// .globl	_Z11sha1_kernelILi38EEvPKhPhm
.visible .entry _Z11sha1_kernelILi38EEvPKhPhm(
	.param .u64 .ptr .align 1 _Z11sha1_kernelILi38EEvPKhPhm_param_0,
	.param .u64 .ptr .align 1 _Z11sha1_kernelILi38EEvPKhPhm_param_1,
	.param .u64 _Z11sha1_kernelILi38EEvPKhPhm_param_2
)
{
	.reg .pred 	%p<2>;
	.reg .b16 	%rs<17>;
	.reg .b32 	%r<1125>;
	.reg .b64 	%rd<10>;

	ld.param.u64 	%rd2, [_Z11sha1_kernelILi38EEvPKhPhm_param_0];
	ld.param.u64 	%rd3, [_Z11sha1_kernelILi38EEvPKhPhm_param_1];
	ld.param.u64 	%rd4, [_Z11sha1_kernelILi38EEvPKhPhm_param_2];
	mov.u32 	%r1, %ctaid.x;
	mov.u32 	%r2, %ntid.x;
	mov.u32 	%r3, %tid.x;
	mad.lo.s32 	%r4, %r1, %r2, %r3;
	cvt.u64.u32 	%rd1, %r4;
	setp.le.u64 	%p1, %rd4, %rd1;
	@%p1 bra 	$L__BB38_2;
	cvta.to.global.u64 	%rd5, %rd3;
	cvta.to.global.u64 	%rd6, %rd2;
	shl.b64 	%rd7, %rd1, 6;
	add.s64 	%rd8, %rd6, %rd7;
	mad.lo.s64 	%rd9, %rd1, 20, %rd5;
	ld.global.u8 	%r5, [%rd8];
	shl.b32 	%r6, %r5, 24;
	ld.global.u8 	%r7, [%rd8+1];
	shl.b32 	%r8, %r7, 16;
	or.b32  	%r9, %r8, %r6;
	ld.global.u8 	%rs1, [%rd8+2];
	mul.wide.u16 	%r10, %rs1, 256;
	or.b32  	%r11, %r9, %r10;
	ld.global.u8 	%r12, [%rd8+3];
	or.b32  	%r13, %r11, %r12;
	ld.global.u8 	%r14, [%rd8+4];
	shl.b32 	%r15, %r14, 24;
	ld.global.u8 	%r16, [%rd8+5];
	shl.b32 	%r17, %r16, 16;
	or.b32  	%r18, %r17, %r15;
	ld.global.u8 	%rs2, [%rd8+6];
	mul.wide.u16 	%r19, %rs2, 256;
	or.b32  	%r20, %r18, %r19;
	ld.global.u8 	%r21, [%rd8+7];
	or.b32  	%r22, %r20, %r21;
	ld.global.u8 	%r23, [%rd8+8];
	shl.b32 	%r24, %r23, 24;
	ld.global.u8 	%r25, [%rd8+9];
	shl.b32 	%r26, %r25, 16;
	or.b32  	%r27, %r26, %r24;
	ld.global.u8 	%rs3, [%rd8+10];
	mul.wide.u16 	%r28, %rs3, 256;
	or.b32  	%r29, %r27, %r28;
	ld.global.u8 	%r30, [%rd8+11];
	or.b32  	%r31, %r29, %r30;
	ld.global.u8 	%r32, [%rd8+12];
	shl.b32 	%r33, %r32, 24;
	ld.global.u8 	%r34, [%rd8+13];
	shl.b32 	%r35, %r34, 16;
	or.b32  	%r36, %r35, %r33;
	ld.global.u8 	%rs4, [%rd8+14];
	mul.wide.u16 	%r37, %rs4, 256;
	or.b32  	%r38, %r36, %r37;
	ld.global.u8 	%r39, [%rd8+15];
	or.b32  	%r40, %r38, %r39;
	ld.global.u8 	%r41, [%rd8+16];
	shl.b32 	%r42, %r41, 24;
	ld.global.u8 	%r43, [%rd8+17];
	shl.b32 	%r44, %r43, 16;
	or.b32  	%r45, %r44, %r42;
	ld.global.u8 	%rs5, [%rd8+18];
	mul.wide.u16 	%r46, %rs5, 256;
	or.b32  	%r47, %r45, %r46;
	ld.global.u8 	%r48, [%rd8+19];
	or.b32  	%r49, %r47, %r48;
	ld.global.u8 	%r50, [%rd8+20];
	shl.b32 	%r51, %r50, 24;
	ld.global.u8 	%r52, [%rd8+21];
	shl.b32 	%r53, %r52, 16;
	or.b32  	%r54, %r53, %r51;
	ld.global.u8 	%rs6, [%rd8+22];
	mul.wide.u16 	%r55, %rs6, 256;
	or.b32  	%r56, %r54, %r55;
	ld.global.u8 	%r57, [%rd8+23];
	or.b32  	%r58, %r56, %r57;
	ld.global.u8 	%r59, [%rd8+24];
	shl.b32 	%r60, %r59, 24;
	ld.global.u8 	%r61, [%rd8+25];
	shl.b32 	%r62, %r61, 16;
	or.b32  	%r63, %r62, %r60;
	ld.global.u8 	%rs7, [%rd8+26];
	mul.wide.u16 	%r64, %rs7, 256;
	or.b32  	%r65, %r63, %r64;
	ld.global.u8 	%r66, [%rd8+27];
	or.b32  	%r67, %r65, %r66;
	ld.global.u8 	%r68, [%rd8+28];
	shl.b32 	%r69, %r68, 24;
	ld.global.u8 	%r70, [%rd8+29];
	shl.b32 	%r71, %r70, 16;
	or.b32  	%r72, %r71, %r69;
	ld.global.u8 	%rs8, [%rd8+30];
	mul.wide.u16 	%r73, %rs8, 256;
	or.b32  	%r74, %r72, %r73;
	ld.global.u8 	%r75, [%rd8+31];
	or.b32  	%r76, %r74, %r75;
	ld.global.u8 	%r77, [%rd8+32];
	shl.b32 	%r78, %r77, 24;
	ld.global.u8 	%r79, [%rd8+33];
	shl.b32 	%r80, %r79, 16;
	or.b32  	%r81, %r80, %r78;
	ld.global.u8 	%rs9, [%rd8+34];
	mul.wide.u16 	%r82, %rs9, 256;
	or.b32  	%r83, %r81, %r82;
	ld.global.u8 	%r84, [%rd8+35];
	or.b32  	%r85, %r83, %r84;
	ld.global.u8 	%r86, [%rd8+36];
	shl.b32 	%r87, %r86, 24;
	ld.global.u8 	%r88, [%rd8+37];
	shl.b32 	%r89, %r88, 16;
	or.b32  	%r90, %r89, %r87;
	ld.global.u8 	%rs10, [%rd8+38];
	mul.wide.u16 	%r91, %rs10, 256;
	or.b32  	%r92, %r90, %r91;
	ld.global.u8 	%r93, [%rd8+39];
	or.b32  	%r94, %r92, %r93;
	ld.global.u8 	%r95, [%rd8+40];
	shl.b32 	%r96, %r95, 24;
	ld.global.u8 	%r97, [%rd8+41];
	shl.b32 	%r98, %r97, 16;
	or.b32  	%r99, %r98, %r96;
	ld.global.u8 	%rs11, [%rd8+42];
	mul.wide.u16 	%r100, %rs11, 256;
	or.b32  	%r101, %r99, %r100;
	ld.global.u8 	%r102, [%rd8+43];
	or.b32  	%r103, %r101, %r102;
	ld.global.u8 	%r104, [%rd8+44];
	shl.b32 	%r105, %r104, 24;
	ld.global.u8 	%r106, [%rd8+45];
	shl.b32 	%r107, %r106, 16;
	or.b32  	%r108, %r107, %r105;
	ld.global.u8 	%rs12, [%rd8+46];
	mul.wide.u16 	%r109, %rs12, 256;
	or.b32  	%r110, %r108, %r109;
	ld.global.u8 	%r111, [%rd8+47];
	or.b32  	%r112, %r110, %r111;
	ld.global.u8 	%r113, [%rd8+48];
	shl.b32 	%r114, %r113, 24;
	ld.global.u8 	%r115, [%rd8+49];
	shl.b32 	%r116, %r115, 16;
	or.b32  	%r117, %r116, %r114;
	ld.global.u8 	%rs13, [%rd8+50];
	mul.wide.u16 	%r118, %rs13, 256;
	or.b32  	%r119, %r117, %r118;
	ld.global.u8 	%r120, [%rd8+51];
	or.b32  	%r121, %r119, %r120;
	ld.global.u8 	%r122, [%rd8+52];
	shl.b32 	%r123, %r122, 24;
	ld.global.u8 	%r124, [%rd8+53];
	shl.b32 	%r125, %r124, 16;
	or.b32  	%r126, %r125, %r123;
	ld.global.u8 	%rs14, [%rd8+54];
	mul.wide.u16 	%r127, %rs14, 256;
	or.b32  	%r128, %r126, %r127;
	ld.global.u8 	%r129, [%rd8+55];
	or.b32  	%r130, %r128, %r129;
	ld.global.u8 	%r131, [%rd8+56];
	shl.b32 	%r132, %r131, 24;
	ld.global.u8 	%r133, [%rd8+57];
	shl.b32 	%r134, %r133, 16;
	or.b32  	%r135, %r134, %r132;
	ld.global.u8 	%rs15, [%rd8+58];
	mul.wide.u16 	%r136, %rs15, 256;
	or.b32  	%r137, %r135, %r136;
	ld.global.u8 	%r138, [%rd8+59];
	or.b32  	%r139, %r137, %r138;
	ld.global.u8 	%r140, [%rd8+60];
	shl.b32 	%r141, %r140, 24;
	ld.global.u8 	%r142, [%rd8+61];
	shl.b32 	%r143, %r142, 16;
	or.b32  	%r144, %r143, %r141;
	ld.global.u8 	%rs16, [%rd8+62];
	mul.wide.u16 	%r145, %rs16, 256;
	or.b32  	%r146, %r144, %r145;
	ld.global.u8 	%r147, [%rd8+63];
	or.b32  	%r148, %r146, %r147;
	xor.b32  	%r149, %r85, %r130;
	xor.b32  	%r150, %r149, %r31;
	xor.b32  	%r151, %r150, %r13;
	shf.l.wrap.b32 	%r152, %r151, %r151, 1;
	xor.b32  	%r153, %r94, %r139;
	xor.b32  	%r154, %r153, %r40;
	xor.b32  	%r155, %r154, %r22;
	shf.l.wrap.b32 	%r156, %r155, %r155, 1;
	xor.b32  	%r157, %r103, %r148;
	xor.b32  	%r158, %r157, %r49;
	xor.b32  	%r159, %r158, %r31;
	shf.l.wrap.b32 	%r160, %r159, %r159, 1;
	xor.b32  	%r161, %r112, %r152;
	xor.b32  	%r162, %r161, %r58;
	xor.b32  	%r163, %r162, %r40;
	shf.l.wrap.b32 	%r164, %r163, %r163, 1;
	xor.b32  	%r165, %r121, %r156;
	xor.b32  	%r166, %r165, %r67;
	xor.b32  	%r167, %r166, %r49;
	shf.l.wrap.b32 	%r168, %r167, %r167, 1;
	xor.b32  	%r169, %r130, %r160;
	xor.b32  	%r170, %r169, %r76;
	xor.b32  	%r171, %r170, %r58;
	shf.l.wrap.b32 	%r172, %r171, %r171, 1;
	xor.b32  	%r173, %r139, %r164;
	xor.b32  	%r174, %r173, %r85;
	xor.b32  	%r175, %r174, %r67;
	shf.l.wrap.b32 	%r176, %r175, %r175, 1;
	xor.b32  	%r177, %r148, %r168;
	xor.b32  	%r178, %r177, %r94;
	xor.b32  	%r179, %r178, %r76;
	shf.l.wrap.b32 	%r180, %r179, %r179, 1;
	xor.b32  	%r181, %r152, %r172;
	xor.b32  	%r182, %r181, %r103;
	xor.b32  	%r183, %r182, %r85;
	shf.l.wrap.b32 	%r184, %r183, %r183, 1;
	xor.b32  	%r185, %r156, %r176;
	xor.b32  	%r186, %r185, %r112;
	xor.b32  	%r187, %r186, %r94;
	shf.l.wrap.b32 	%r188, %r187, %r187, 1;
	xor.b32  	%r189, %r160, %r180;
	xor.b32  	%r190, %r189, %r121;
	xor.b32  	%r191, %r190, %r103;
	shf.l.wrap.b32 	%r192, %r191, %r191, 1;
	xor.b32  	%r193, %r164, %r184;
	xor.b32  	%r194, %r193, %r130;
	xor.b32  	%r195, %r194, %r112;
	shf.l.wrap.b32 	%r196, %r195, %r195, 1;
	xor.b32  	%r197, %r168, %r188;
	xor.b32  	%r198, %r197, %r139;
	xor.b32  	%r199, %r198, %r121;
	shf.l.wrap.b32 	%r200, %r199, %r199, 1;
	xor.b32  	%r201, %r172, %r192;
	xor.b32  	%r202, %r201, %r148;
	xor.b32  	%r203, %r202, %r130;
	shf.l.wrap.b32 	%r204, %r203, %r203, 1;
	xor.b32  	%r205, %r176, %r196;
	xor.b32  	%r206, %r205, %r152;
	xor.b32  	%r207, %r206, %r139;
	shf.l.wrap.b32 	%r208, %r207, %r207, 1;
	xor.b32  	%r209, %r180, %r200;
	xor.b32  	%r210, %r209, %r156;
	xor.b32  	%r211, %r210, %r148;
	shf.l.wrap.b32 	%r212, %r211, %r211, 1;
	xor.b32  	%r213, %r184, %r204;
	xor.b32  	%r214, %r213, %r160;
	xor.b32  	%r215, %r214, %r152;
	shf.l.wrap.b32 	%r216, %r215, %r215, 1;
	xor.b32  	%r217, %r188, %r208;
	xor.b32  	%r218, %r217, %r164;
	xor.b32  	%r219, %r218, %r156;
	shf.l.wrap.b32 	%r220, %r219, %r219, 1;
	xor.b32  	%r221, %r192, %r212;
	xor.b32  	%r222, %r221, %r168;
	xor.b32  	%r223, %r222, %r160;
	shf.l.wrap.b32 	%r224, %r223, %r223, 1;
	xor.b32  	%r225, %r196, %r216;
	xor.b32  	%r226, %r225, %r172;
	xor.b32  	%r227, %r226, %r164;
	shf.l.wrap.b32 	%r228, %r227, %r227, 1;
	xor.b32  	%r229, %r200, %r220;
	xor.b32  	%r230, %r229, %r176;
	xor.b32  	%r231, %r230, %r168;
	shf.l.wrap.b32 	%r232, %r231, %r231, 1;
	xor.b32  	%r233, %r204, %r224;
	xor.b32  	%r234, %r233, %r180;
	xor.b32  	%r235, %r234, %r172;
	shf.l.wrap.b32 	%r236, %r235, %r235, 1;
	xor.b32  	%r237, %r208, %r228;
	xor.b32  	%r238, %r237, %r184;
	xor.b32  	%r239, %r238, %r176;
	shf.l.wrap.b32 	%r240, %r239, %r239, 1;
	xor.b32  	%r241, %r212, %r232;
	xor.b32  	%r242, %r241, %r188;
	xor.b32  	%r243, %r242, %r180;
	shf.l.wrap.b32 	%r244, %r243, %r243, 1;
	xor.b32  	%r245, %r216, %r236;
	xor.b32  	%r246, %r245, %r192;
	xor.b32  	%r247, %r246, %r184;
	shf.l.wrap.b32 	%r248, %r247, %r247, 1;
	xor.b32  	%r249, %r220, %r240;
	xor.b32  	%r250, %r249, %r196;
	xor.b32  	%r251, %r250, %r188;
	shf.l.wrap.b32 	%r252, %r251, %r251, 1;
	xor.b32  	%r253, %r224, %r244;
	xor.b32  	%r254, %r253, %r200;
	xor.b32  	%r255, %r254, %r192;
	shf.l.wrap.b32 	%r256, %r255, %r255, 1;
	xor.b32  	%r257, %r228, %r248;
	xor.b32  	%r258, %r257, %r204;
	xor.b32  	%r259, %r258, %r196;
	shf.l.wrap.b32 	%r260, %r259, %r259, 1;
	xor.b32  	%r261, %r232, %r252;
	xor.b32  	%r262, %r261, %r208;
	xor.b32  	%r263, %r262, %r200;
	shf.l.wrap.b32 	%r264, %r263, %r263, 1;
	xor.b32  	%r265, %r236, %r256;
	xor.b32  	%r266, %r265, %r212;
	xor.b32  	%r267, %r266, %r204;
	shf.l.wrap.b32 	%r268, %r267, %r267, 1;
	xor.b32  	%r269, %r240, %r260;
	xor.b32  	%r270, %r269, %r216;
	xor.b32  	%r271, %r270, %r208;
	shf.l.wrap.b32 	%r272, %r271, %r271, 1;
	xor.b32  	%r273, %r244, %r264;
	xor.b32  	%r274, %r273, %r220;
	xor.b32  	%r275, %r274, %r212;
	shf.l.wrap.b32 	%r276, %r275, %r275, 1;
	xor.b32  	%r277, %r248, %r268;
	xor.b32  	%r278, %r277, %r224;
	xor.b32  	%r279, %r278, %r216;
	shf.l.wrap.b32 	%r280, %r279, %r279, 1;
	xor.b32  	%r281, %r252, %r272;
	xor.b32  	%r282, %r281, %r228;
	xor.b32  	%r283, %r282, %r220;
	shf.l.wrap.b32 	%r284, %r283, %r283, 1;
	xor.b32  	%r285, %r256, %r276;
	xor.b32  	%r286, %r285, %r232;
	xor.b32  	%r287, %r286, %r224;
	shf.l.wrap.b32 	%r288, %r287, %r287, 1;
	xor.b32  	%r289, %r260, %r280;
	xor.b32  	%r290, %r289, %r236;
	xor.b32  	%r291, %r290, %r228;
	shf.l.wrap.b32 	%r292, %r291, %r291, 1;
	xor.b32  	%r293, %r264, %r284;
	xor.b32  	%r294, %r293, %r240;
	xor.b32  	%r295, %r294, %r232;
	shf.l.wrap.b32 	%r296, %r295, %r295, 1;
	xor.b32  	%r297, %r268, %r288;
	xor.b32  	%r298, %r297, %r244;
	xor.b32  	%r299, %r298, %r236;
	shf.l.wrap.b32 	%r300, %r299, %r299, 1;
	xor.b32  	%r301, %r272, %r292;
	xor.b32  	%r302, %r301, %r248;
	xor.b32  	%r303, %r302, %r240;
	shf.l.wrap.b32 	%r304, %r303, %r303, 1;
	xor.b32  	%r305, %r276, %r296;
	xor.b32  	%r306, %r305, %r252;
	xor.b32  	%r307, %r306, %r244;
	shf.l.wrap.b32 	%r308, %r307, %r307, 1;
	xor.b32  	%r309, %r280, %r300;
	xor.b32  	%r310, %r309, %r256;
	xor.b32  	%r311, %r310, %r248;
	shf.l.wrap.b32 	%r312, %r311, %r311, 1;
	xor.b32  	%r313, %r284, %r304;
	xor.b32  	%r314, %r313, %r260;
	xor.b32  	%r315, %r314, %r252;
	shf.l.wrap.b32 	%r316, %r315, %r315, 1;
	xor.b32  	%r317, %r288, %r308;
	xor.b32  	%r318, %r317, %r264;
	xor.b32  	%r319, %r318, %r256;
	shf.l.wrap.b32 	%r320, %r319, %r319, 1;
	xor.b32  	%r321, %r292, %r312;
	xor.b32  	%r322, %r321, %r268;
	xor.b32  	%r323, %r322, %r260;
	shf.l.wrap.b32 	%r324, %r323, %r323, 1;
	xor.b32  	%r325, %r296, %r316;
	xor.b32  	%r326, %r325, %r272;
	xor.b32  	%r327, %r326, %r264;
	shf.l.wrap.b32 	%r328, %r327, %r327, 1;
	xor.b32  	%r329, %r300, %r320;
	xor.b32  	%r330, %r329, %r276;
	xor.b32  	%r331, %r330, %r268;
	shf.l.wrap.b32 	%r332, %r331, %r331, 1;
	xor.b32  	%r333, %r304, %r324;
	xor.b32  	%r334, %r333, %r280;
	xor.b32  	%r335, %r334, %r272;
	shf.l.wrap.b32 	%r336, %r335, %r335, 1;
	xor.b32  	%r337, %r308, %r328;
	xor.b32  	%r338, %r337, %r284;
	xor.b32  	%r339, %r338, %r276;
	shf.l.wrap.b32 	%r340, %r339, %r339, 1;
	xor.b32  	%r341, %r312, %r332;
	xor.b32  	%r342, %r341, %r288;
	xor.b32  	%r343, %r342, %r280;
	shf.l.wrap.b32 	%r344, %r343, %r343, 1;
	xor.b32  	%r345, %r316, %r336;
	xor.b32  	%r346, %r345, %r292;
	xor.b32  	%r347, %r346, %r284;
	shf.l.wrap.b32 	%r348, %r347, %r347, 1;
	xor.b32  	%r349, %r320, %r340;
	xor.b32  	%r350, %r349, %r296;
	xor.b32  	%r351, %r350, %r288;
	shf.l.wrap.b32 	%r352, %r351, %r351, 1;
	xor.b32  	%r353, %r324, %r344;
	xor.b32  	%r354, %r353, %r300;
	xor.b32  	%r355, %r354, %r292;
	shf.l.wrap.b32 	%r356, %r355, %r355, 1;
	xor.b32  	%r357, %r328, %r348;
	xor.b32  	%r358, %r357, %r304;
	xor.b32  	%r359, %r358, %r296;
	shf.l.wrap.b32 	%r360, %r359, %r359, 1;
	xor.b32  	%r361, %r332, %r352;
	xor.b32  	%r362, %r361, %r308;
	xor.b32  	%r363, %r362, %r300;
	shf.l.wrap.b32 	%r364, %r363, %r363, 1;
	xor.b32  	%r365, %r336, %r356;
	xor.b32  	%r366, %r365, %r312;
	xor.b32  	%r367, %r366, %r304;
	shf.l.wrap.b32 	%r368, %r367, %r367, 1;
	xor.b32  	%r369, %r340, %r360;
	xor.b32  	%r370, %r369, %r316;
	xor.b32  	%r371, %r370, %r308;
	shf.l.wrap.b32 	%r372, %r371, %r371, 1;
	xor.b32  	%r373, %r344, %r364;
	xor.b32  	%r374, %r373, %r320;
	xor.b32  	%r375, %r374, %r312;
	shf.l.wrap.b32 	%r376, %r375, %r375, 1;
	xor.b32  	%r377, %r348, %r368;
	xor.b32  	%r378, %r377, %r324;
	xor.b32  	%r379, %r378, %r316;
	shf.l.wrap.b32 	%r380, %r379, %r379, 1;
	xor.b32  	%r381, %r352, %r372;
	xor.b32  	%r382, %r381, %r328;
	xor.b32  	%r383, %r382, %r320;
	shf.l.wrap.b32 	%r384, %r383, %r383, 1;
	xor.b32  	%r385, %r356, %r376;
	xor.b32  	%r386, %r385, %r332;
	xor.b32  	%r387, %r386, %r324;
	shf.l.wrap.b32 	%r388, %r387, %r387, 1;
	xor.b32  	%r389, %r360, %r380;
	xor.b32  	%r390, %r389, %r336;
	xor.b32  	%r391, %r390, %r328;
	shf.l.wrap.b32 	%r392, %r391, %r391, 1;
	xor.b32  	%r393, %r364, %r384;
	xor.b32  	%r394, %r393, %r340;
	xor.b32  	%r395, %r394, %r332;
	shf.l.wrap.b32 	%r396, %r395, %r395, 1;
	xor.b32  	%r397, %r368, %r388;
	xor.b32  	%r398, %r397, %r344;
	xor.b32  	%r399, %r398, %r336;
	shf.l.wrap.b32 	%r400, %r399, %r399, 1;
	xor.b32  	%r401, %r372, %r392;
	xor.b32  	%r402, %r401, %r348;
	xor.b32  	%r403, %r402, %r340;
	shf.l.wrap.b32 	%r404, %r403, %r403, 1;
	add.s32 	%r405, %r13, -1615554381;
	shf.l.wrap.b32 	%r406, %r405, %r405, 5;
	add.s32 	%r407, %r406, %r22;
	add.s32 	%r408, %r407, 1722862861;
	not.b32 	%r409, %r408;
	and.b32  	%r410, %r405, 1506887872;
	sub.s32 	%r411, 1615554380, %r13;
	and.b32  	%r412, %r411, 2079550178;
	or.b32  	%r413, %r410, %r412;
	shf.l.wrap.b32 	%r414, %r408, %r408, 5;
	add.s32 	%r415, %r414, %r413;
	add.s32 	%r416, %r415, %r31;
	add.s32 	%r417, %r416, -214083945;
	shf.l.wrap.b32 	%r418, %r405, %r405, 30;
	and.b32  	%r419, %r408, %r418;
	and.b32  	%r420, %r409, 1506887872;
	or.b32  	%r421, %r419, %r420;
	shf.l.wrap.b32 	%r422, %r417, %r417, 5;
	add.s32 	%r423, %r422, %r421;
	add.s32 	%r424, %r423, %r40;
	add.s32 	%r425, %r424, -696916869;
	shf.l.wrap.b32 	%r426, %r408, %r408, 30;
	and.b32  	%r427, %r417, %r426;
	not.b32 	%r428, %r417;
	and.b32  	%r429, %r418, %r428;
	or.b32  	%r430, %r427, %r429;
	shf.l.wrap.b32 	%r431, %r425, %r425, 5;
	add.s32 	%r432, %r431, %r430;
	add.s32 	%r433, %r432, %r49;
	add.s32 	%r434, %r433, -1269579175;
	shf.l.wrap.b32 	%r435, %r417, %r417, 30;
	and.b32  	%r436, %r425, %r435;
	not.b32 	%r437, %r425;
	and.b32  	%r438, %r426, %r437;
	or.b32  	%r439, %r436, %r438;
	shf.l.wrap.b32 	%r440, %r434, %r434, 5;
	add.s32 	%r441, %r440, %r418;
	add.s32 	%r442, %r441, %r439;
	add.s32 	%r443, %r442, %r58;
	add.s32 	%r444, %r443, 1518500249;
	shf.l.wrap.b32 	%r445, %r425, %r425, 30;
	and.b32  	%r446, %r434, %r445;
	not.b32 	%r447, %r434;
	and.b32  	%r448, %r435, %r447;
	or.b32  	%r449, %r446, %r448;
	shf.l.wrap.b32 	%r450, %r444, %r444, 5;
	add.s32 	%r451, %r450, %r426;
	add.s32 	%r452, %r451, %r449;
	add.s32 	%r453, %r452, %r67;
	add.s32 	%r454, %r453, 1518500249;
	shf.l.wrap.b32 	%r455, %r434, %r434, 30;
	and.b32  	%r456, %r444, %r455;
	not.b32 	%r457, %r444;
	and.b32  	%r458, %r445, %r457;
	or.b32  	%r459, %r456, %r458;
	shf.l.wrap.b32 	%r460, %r454, %r454, 5;
	add.s32 	%r461, %r460, %r435;
	add.s32 	%r462, %r461, %r459;
	add.s32 	%r463, %r462, %r76;
	add.s32 	%r464, %r463, 1518500249;
	shf.l.wrap.b32 	%r465, %r444, %r444, 30;
	and.b32  	%r466, %r454, %r465;
	not.b32 	%r467, %r454;
	and.b32  	%r468, %r455, %r467;
	or.b32  	%r469, %r466, %r468;
	shf.l.wrap.b32 	%r470, %r464, %r464, 5;
	add.s32 	%r471, %r470, %r445;
	add.s32 	%r472, %r471, %r469;
	add.s32 	%r473, %r472, %r85;
	add.s32 	%r474, %r473, 1518500249;
	shf.l.wrap.b32 	%r475, %r454, %r454, 30;
	and.b32  	%r476, %r464, %r475;
	not.b32 	%r477, %r464;
	and.b32  	%r478, %r465, %r477;
	or.b32  	%r479, %r476, %r478;
	shf.l.wrap.b32 	%r480, %r474, %r474, 5;
	add.s32 	%r481, %r480, %r455;
	add.s32 	%r482, %r481, %r479;
	add.s32 	%r483, %r482, %r94;
	add.s32 	%r484, %r483, 1518500249;
	shf.l.wrap.b32 	%r485, %r464, %r464, 30;
	and.b32  	%r486, %r474, %r485;
	not.b32 	%r487, %r474;
	and.b32  	%r488, %r475, %r487;
	or.b32  	%r489, %r486, %r488;
	shf.l.wrap.b32 	%r490, %r484, %r484, 5;
	add.s32 	%r491, %r490, %r465;
	add.s32 	%r492, %r491, %r489;
	add.s32 	%r493, %r492, %r103;
	add.s32 	%r494, %r493, 1518500249;
	shf.l.wrap.b32 	%r495, %r474, %r474, 30;
	and.b32  	%r496, %r484, %r495;
	not.b32 	%r497, %r484;
	and.b32  	%r498, %r485, %r497;
	or.b32  	%r499, %r496, %r498;
	shf.l.wrap.b32 	%r500, %r494, %r494, 5;
	add.s32 	%r501, %r500, %r475;
	add.s32 	%r502, %r501, %r499;
	add.s32 	%r503, %r502, %r112;
	add.s32 	%r504, %r503, 1518500249;
	shf.l.wrap.b32 	%r505, %r484, %r484, 30;
	and.b32  	%r506, %r494, %r505;
	not.b32 	%r507, %r494;
	and.b32  	%r508, %r495, %r507;
	or.b32  	%r509, %r506, %r508;
	shf.l.wrap.b32 	%r510, %r504, %r504, 5;
	add.s32 	%r511, %r510, %r485;
	add.s32 	%r512, %r511, %r509;
	add.s32 	%r513, %r512, %r121;
	add.s32 	%r514, %r513, 1518500249;
	shf.l.wrap.b32 	%r515, %r494, %r494, 30;
	and.b32  	%r516, %r504, %r515;
	not.b32 	%r517, %r504;
	and.b32  	%r518, %r505, %r517;
	or.b32  	%r519, %r516, %r518;
	shf.l.wrap.b32 	%r520, %r514, %r514, 5;
	add.s32 	%r521, %r520, %r495;
	add.s32 	%r522, %r521, %r519;
	add.s32 	%r523, %r522, %r130;
	add.s32 	%r524, %r523, 1518500249;
	shf.l.wrap.b32 	%r525, %r504, %r504, 30;
	and.b32  	%r526, %r514, %r525;
	not.b32 	%r527, %r514;
	and.b32  	%r528, %r515, %r527;
	or.b32  	%r529, %r526, %r528;
	shf.l.wrap.b32 	%r530, %r524, %r524, 5;
	add.s32 	%r531, %r530, %r505;
	add.s32 	%r532, %r531, %r529;
	add.s32 	%r533, %r532, %r139;
	add.s32 	%r534, %r533, 1518500249;
	shf.l.wrap.b32 	%r535, %r514, %r514, 30;
	and.b32  	%r536, %r524, %r535;
	not.b32 	%r537, %r524;
	and.b32  	%r538, %r525, %r537;
	or.b32  	%r539, %r536, %r538;
	shf.l.wrap.b32 	%r540, %r534, %r534, 5;
	add.s32 	%r541, %r540, %r515;
	add.s32 	%r542, %r541, %r539;
	add.s32 	%r543, %r542, %r148;
	add.s32 	%r544, %r543, 1518500249;
	shf.l.wrap.b32 	%r545, %r524, %r524, 30;
	and.b32  	%r546, %r534, %r545;
	not.b32 	%r547, %r534;
	and.b32  	%r548, %r535, %r547;
	or.b32  	%r549, %r546, %r548;
	shf.l.wrap.b32 	%r550, %r544, %r544, 5;
	add.s32 	%r551, %r550, %r525;
	add.s32 	%r552, %r551, %r549;
	add.s32 	%r553, %r552, %r152;
	add.s32 	%r554, %r553, 1518500249;
	shf.l.wrap.b32 	%r555, %r534, %r534, 30;
	and.b32  	%r556, %r544, %r555;
	not.b32 	%r557, %r544;
	and.b32  	%r558, %r545, %r557;
	or.b32  	%r559, %r556, %r558;
	shf.l.wrap.b32 	%r560, %r554, %r554, 5;
	add.s32 	%r561, %r560, %r535;
	add.s32 	%r562, %r561, %r559;
	add.s32 	%r563, %r562, %r156;
	add.s32 	%r564, %r563, 1518500249;
	shf.l.wrap.b32 	%r565, %r544, %r544, 30;
	and.b32  	%r566, %r554, %r565;
	not.b32 	%r567, %r554;
	and.b32  	%r568, %r555, %r567;
	or.b32  	%r569, %r566, %r568;
	shf.l.wrap.b32 	%r570, %r564, %r564, 5;
	add.s32 	%r571, %r570, %r545;
	add.s32 	%r572, %r571, %r569;
	add.s32 	%r573, %r572, %r160;
	add.s32 	%r574, %r573, 1518500249;
	shf.l.wrap.b32 	%r575, %r554, %r554, 30;
	and.b32  	%r576, %r564, %r575;
	not.b32 	%r577, %r564;
	and.b32  	%r578, %r565, %r577;
	or.b32  	%r579, %r576, %r578;
	shf.l.wrap.b32 	%r580, %r574, %r574, 5;
	add.s32 	%r581, %r580, %r555;
	add.s32 	%r582, %r581, %r579;
	add.s32 	%r583, %r582, %r164;
	add.s32 	%r584, %r583, 1518500249;
	shf.l.wrap.b32 	%r585, %r564, %r564, 30;
	xor.b32  	%r586, %r585, %r575;
	xor.b32  	%r587, %r586, %r574;
	shf.l.wrap.b32 	%r588, %r584, %r584, 5;
	add.s32 	%r589, %r588, %r565;
	add.s32 	%r590, %r589, %r587;
	add.s32 	%r591, %r590, %r168;
	add.s32 	%r592, %r591, 1859775393;
	shf.l.wrap.b32 	%r593, %r574, %r574, 30;
	xor.b32  	%r594, %r593, %r585;
	xor.b32  	%r595, %r594, %r584;
	shf.l.wrap.b32 	%r596, %r592, %r592, 5;
	add.s32 	%r597, %r596, %r575;
	add.s32 	%r598, %r597, %r595;
	add.s32 	%r599, %r598, %r172;
	add.s32 	%r600, %r599, 1859775393;
	shf.l.wrap.b32 	%r601, %r584, %r584, 30;
	xor.b32  	%r602, %r601, %r593;
	xor.b32  	%r603, %r602, %r592;
	shf.l.wrap.b32 	%r604, %r600, %r600, 5;
	add.s32 	%r605, %r604, %r585;
	add.s32 	%r606, %r605, %r603;
	add.s32 	%r607, %r606, %r176;
	add.s32 	%r608, %r607, 1859775393;
	shf.l.wrap.b32 	%r609, %r592, %r592, 30;
	xor.b32  	%r610, %r609, %r601;
	xor.b32  	%r611, %r610, %r600;
	shf.l.wrap.b32 	%r612, %r608, %r608, 5;
	add.s32 	%r613, %r612, %r593;
	add.s32 	%r614, %r613, %r611;
	add.s32 	%r615, %r614, %r180;
	add.s32 	%r616, %r615, 1859775393;
	shf.l.wrap.b32 	%r617, %r600, %r600, 30;
	xor.b32  	%r618, %r617, %r609;
	xor.b32  	%r619, %r618, %r608;
	shf.l.wrap.b32 	%r620, %r616, %r616, 5;
	add.s32 	%r621, %r620, %r601;
	add.s32 	%r622, %r621, %r619;
	add.s32 	%r623, %r622, %r184;
	add.s32 	%r624, %r623, 1859775393;
	shf.l.wrap.b32 	%r625, %r608, %r608, 30;
	xor.b32  	%r626, %r625, %r617;
	xor.b32  	%r627, %r626, %r616;
	shf.l.wrap.b32 	%r628, %r624, %r624, 5;
	add.s32 	%r629, %r628, %r609;
	add.s32 	%r630, %r629, %r627;
	add.s32 	%r631, %r630, %r188;
	add.s32 	%r632, %r631, 1859775393;
	shf.l.wrap.b32 	%r633, %r616, %r616, 30;
	xor.b32  	%r634, %r633, %r625;
	xor.b32  	%r635, %r634, %r624;
	shf.l.wrap.b32 	%r636, %r632, %r632, 5;
	add.s32 	%r637, %r636, %r617;
	add.s32 	%r638, %r637, %r635;
	add.s32 	%r639, %r638, %r192;
	add.s32 	%r640, %r639, 1859775393;
	shf.l.wrap.b32 	%r641, %r624, %r624, 30;
	xor.b32  	%r642, %r641, %r633;
	xor.b32  	%r643, %r642, %r632;
	shf.l.wrap.b32 	%r644, %r640, %r640, 5;
	add.s32 	%r645, %r644, %r625;
	add.s32 	%r646, %r645, %r643;
	add.s32 	%r647, %r646, %r196;
	add.s32 	%r648, %r647, 1859775393;
	shf.l.wrap.b32 	%r649, %r632, %r632, 30;
	xor.b32  	%r650, %r649, %r641;
	xor.b32  	%r651, %r650, %r640;
	shf.l.wrap.b32 	%r652, %r648, %r648, 5;
	add.s32 	%r653, %r652, %r633;
	add.s32 	%r654, %r653, %r651;
	add.s32 	%r655, %r654, %r200;
	add.s32 	%r656, %r655, 1859775393;
	shf.l.wrap.b32 	%r657, %r640, %r640, 30;
	xor.b32  	%r658, %r657, %r649;
	xor.b32  	%r659, %r658, %r648;
	shf.l.wrap.b32 	%r660, %r656, %r656, 5;
	add.s32 	%r661, %r660, %r641;
	add.s32 	%r662, %r661, %r659;
	add.s32 	%r663, %r662, %r204;
	add.s32 	%r664, %r663, 1859775393;
	shf.l.wrap.b32 	%r665, %r648, %r648, 30;
	xor.b32  	%r666, %r665, %r657;
	xor.b32  	%r667, %r666, %r656;
	shf.l.wrap.b32 	%r668, %r664, %r664, 5;
	add.s32 	%r669, %r668, %r649;
	add.s32 	%r670, %r669, %r667;
	add.s32 	%r671, %r670, %r208;
	add.s32 	%r672, %r671, 1859775393;
	shf.l.wrap.b32 	%r673, %r656, %r656, 30;
	xor.b32  	%r674, %r673, %r665;
	xor.b32  	%r675, %r674, %r664;
	shf.l.wrap.b32 	%r676, %r672, %r672, 5;
	add.s32 	%r677, %r676, %r657;
	add.s32 	%r678, %r677, %r675;
	add.s32 	%r679, %r678, %r212;
	add.s32 	%r680, %r679, 1859775393;
	shf.l.wrap.b32 	%r681, %r664, %r664, 30;
	xor.b32  	%r682, %r681, %r673;
	xor.b32  	%r683, %r682, %r672;
	shf.l.wrap.b32 	%r684, %r680, %r680, 5;
	add.s32 	%r685, %r684, %r665;
	add.s32 	%r686, %r685, %r683;
	add.s32 	%r687, %r686, %r216;
	add.s32 	%r688, %r687, 1859775393;
	shf.l.wrap.b32 	%r689, %r672, %r672, 30;
	xor.b32  	%r690, %r689, %r681;
	xor.b32  	%r691, %r690, %r680;
	shf.l.wrap.b32 	%r692, %r688, %r688, 5;
	add.s32 	%r693, %r692, %r673;
	add.s32 	%r694, %r693, %r691;
	add.s32 	%r695, %r694, %r220;
	add.s32 	%r696, %r695, 1859775393;
	shf.l.wrap.b32 	%r697, %r680, %r680, 30;
	xor.b32  	%r698, %r697, %r689;
	xor.b32  	%r699, %r698, %r688;
	shf.l.wrap.b32 	%r700, %r696, %r696, 5;
	add.s32 	%r701, %r700, %r681;
	add.s32 	%r702, %r701, %r699;
	add.s32 	%r703, %r702, %r224;
	add.s32 	%r704, %r703, 1859775393;
	shf.l.wrap.b32 	%r705, %r688, %r688, 30;
	xor.b32  	%r706, %r705, %r697;
	xor.b32  	%r707, %r706, %r696;
	shf.l.wrap.b32 	%r708, %r704, %r704, 5;
	add.s32 	%r709, %r708, %r689;
	add.s32 	%r710, %r709, %r707;
	add.s32 	%r711, %r710, %r228;
	add.s32 	%r712, %r711, 1859775393;
	shf.l.wrap.b32 	%r713, %r696, %r696, 30;
	xor.b32  	%r714, %r713, %r705;
	xor.b32  	%r715, %r714, %r704;
	shf.l.wrap.b32 	%r716, %r712, %r712, 5;
	add.s32 	%r717, %r716, %r697;
	add.s32 	%r718, %r717, %r715;
	add.s32 	%r719, %r718, %r232;
	add.s32 	%r720, %r719, 1859775393;
	shf.l.wrap.b32 	%r721, %r704, %r704, 30;
	xor.b32  	%r722, %r721, %r713;
	xor.b32  	%r723, %r722, %r712;
	shf.l.wrap.b32 	%r724, %r720, %r720, 5;
	add.s32 	%r725, %r724, %r705;
	add.s32 	%r726, %r725, %r723;
	add.s32 	%r727, %r726, %r236;
	add.s32 	%r728, %r727, 1859775393;
	shf.l.wrap.b32 	%r729, %r712, %r712, 30;
	xor.b32  	%r730, %r729, %r721;
	xor.b32  	%r731, %r730, %r720;
	shf.l.wrap.b32 	%r732, %r728, %r728, 5;
	add.s32 	%r733, %r732, %r713;
	add.s32 	%r734, %r733, %r731;
	add.s32 	%r735, %r734, %r240;
	add.s32 	%r736, %r735, 1859775393;
	shf.l.wrap.b32 	%r737, %r720, %r720, 30;
	xor.b32  	%r738, %r737, %r729;
	xor.b32  	%r739, %r738, %r728;
	shf.l.wrap.b32 	%r740, %r736, %r736, 5;
	add.s32 	%r741, %r740, %r721;
	add.s32 	%r742, %r741, %r739;
	add.s32 	%r743, %r742, %r244;
	add.s32 	%r744, %r743, 1859775393;
	shf.l.wrap.b32 	%r745, %r728, %r728, 30;
	or.b32  	%r746, %r745, %r737;
	and.b32  	%r747, %r736, %r746;
	and.b32  	%r748, %r745, %r737;
	or.b32  	%r749, %r747, %r748;
	shf.l.wrap.b32 	%r750, %r744, %r744, 5;
	add.s32 	%r751, %r750, %r729;
	add.s32 	%r752, %r751, %r749;
	add.s32 	%r753, %r752, %r248;
	add.s32 	%r754, %r753, -1894007588;
	shf.l.wrap.b32 	%r755, %r736, %r736, 30;
	or.b32  	%r756, %r755, %r745;
	and.b32  	%r757, %r744, %r756;
	and.b32  	%r758, %r755, %r745;
	or.b32  	%r759, %r757, %r758;
	shf.l.wrap.b32 	%r760, %r754, %r754, 5;
	add.s32 	%r761, %r760, %r737;
	add.s32 	%r762, %r761, %r759;
	add.s32 	%r763, %r762, %r252;
	add.s32 	%r764, %r763, -1894007588;
	shf.l.wrap.b32 	%r765, %r744, %r744, 30;
	or.b32  	%r766, %r765, %r755;
	and.b32  	%r767, %r754, %r766;
	and.b32  	%r768, %r765, %r755;
	or.b32  	%r769, %r767, %r768;
	shf.l.wrap.b32 	%r770, %r764, %r764, 5;
	add.s32 	%r771, %r770, %r745;
	add.s32 	%r772, %r771, %r769;
	add.s32 	%r773, %r772, %r256;
	add.s32 	%r774, %r773, -1894007588;
	shf.l.wrap.b32 	%r775, %r754, %r754, 30;
	or.b32  	%r776, %r775, %r765;
	and.b32  	%r777, %r764, %r776;
	and.b32  	%r778, %r775, %r765;
	or.b32  	%r779, %r777, %r778;
	shf.l.wrap.b32 	%r780, %r774, %r774, 5;
	add.s32 	%r781, %r780, %r755;
	add.s32 	%r782, %r781, %r779;
	add.s32 	%r783, %r782, %r260;
	add.s32 	%r784, %r783, -1894007588;
	shf.l.wrap.b32 	%r785, %r764, %r764, 30;
	or.b32  	%r786, %r785, %r775;
	and.b32  	%r787, %r774, %r786;
	and.b32  	%r788, %r785, %r775;
	or.b32  	%r789, %r787, %r788;
	shf.l.wrap.b32 	%r790, %r784, %r784, 5;
	add.s32 	%r791, %r790, %r765;
	add.s32 	%r792, %r791, %r789;
	add.s32 	%r793, %r792, %r264;
	add.s32 	%r794, %r793, -1894007588;
	shf.l.wrap.b32 	%r795, %r774, %r774, 30;
	or.b32  	%r796, %r795, %r785;
	and.b32  	%r797, %r784, %r796;
	and.b32  	%r798, %r795, %r785;
	or.b32  	%r799, %r797, %r798;
	shf.l.wrap.b32 	%r800, %r794, %r794, 5;
	add.s32 	%r801, %r800, %r775;
	add.s32 	%r802, %r801, %r799;
	add.s32 	%r803, %r802, %r268;
	add.s32 	%r804, %r803, -1894007588;
	shf.l.wrap.b32 	%r805, %r784, %r784, 30;
	or.b32  	%r806, %r805, %r795;
	and.b32  	%r807, %r794, %r806;
	and.b32  	%r808, %r805, %r795;
	or.b32  	%r809, %r807, %r808;
	shf.l.wrap.b32 	%r810, %r804, %r804, 5;
	add.s32 	%r811, %r810, %r785;
	add.s32 	%r812, %r811, %r809;
	add.s32 	%r813, %r812, %r272;
	add.s32 	%r814, %r813, -1894007588;
	shf.l.wrap.b32 	%r815, %r794, %r794, 30;
	or.b32  	%r816, %r815, %r805;
	and.b32  	%r817, %r804, %r816;
	and.b32  	%r818, %r815, %r805;
	or.b32  	%r819, %r817, %r818;
	shf.l.wrap.b32 	%r820, %r814, %r814, 5;
	add.s32 	%r821, %r820, %r795;
	add.s32 	%r822, %r821, %r819;
	add.s32 	%r823, %r822, %r276;
	add.s32 	%r824, %r823, -1894007588;
	shf.l.wrap.b32 	%r825, %r804, %r804, 30;
	or.b32  	%r826, %r825, %r815;
	and.b32  	%r827, %r814, %r826;
	and.b32  	%r828, %r825, %r815;
	or.b32  	%r829, %r827, %r828;
	shf.l.wrap.b32 	%r830, %r824, %r824, 5;
	add.s32 	%r831, %r830, %r805;
	add.s32 	%r832, %r831, %r829;
	add.s32 	%r833, %r832, %r280;
	add.s32 	%r834, %r833, -1894007588;
	shf.l.wrap.b32 	%r835, %r814, %r814, 30;
	or.b32  	%r836, %r835, %r825;
	and.b32  	%r837, %r824, %r836;
	and.b32  	%r838, %r835, %r825;
	or.b32  	%r839, %r837, %r838;
	shf.l.wrap.b32 	%r840, %r834, %r834, 5;
	add.s32 	%r841, %r840, %r815;
	add.s32 	%r842, %r841, %r839;
	add.s32 	%r843, %r842, %r284;
	add.s32 	%r844, %r843, -1894007588;
	shf.l.wrap.b32 	%r845, %r824, %r824, 30;
	or.b32  	%r846, %r845, %r835;
	and.b32  	%r847, %r834, %r846;
	and.b32  	%r848, %r845, %r835;
	or.b32  	%r849, %r847, %r848;
	shf.l.wrap.b32 	%r850, %r844, %r844, 5;
	add.s32 	%r851, %r850, %r825;
	add.s32 	%r852, %r851, %r849;
	add.s32 	%r853, %r852, %r288;
	add.s32 	%r854, %r853, -1894007588;
	shf.l.wrap.b32 	%r855, %r834, %r834, 30;
	or.b32  	%r856, %r855, %r845;
	and.b32  	%r857, %r844, %r856;
	and.b32  	%r858, %r855, %r845;
	or.b32  	%r859, %r857, %r858;
	shf.l.wrap.b32 	%r860, %r854, %r854, 5;
	add.s32 	%r861, %r860, %r835;
	add.s32 	%r862, %r861, %r859;
	add.s32 	%r863, %r862, %r292;
	add.s32 	%r864, %r863, -1894007588;
	shf.l.wrap.b32 	%r865, %r844, %r844, 30;
	or.b32  	%r866, %r865, %r855;
	and.b32  	%r867, %r854, %r866;
	and.b32  	%r868, %r865, %r855;
	or.b32  	%r869, %r867, %r868;
	shf.l.wrap.b32 	%r870, %r864, %r864, 5;
	add.s32 	%r871, %r870, %r845;
	add.s32 	%r872, %r871, %r869;
	add.s32 	%r873, %r872, %r296;
	add.s32 	%r874, %r873, -1894007588;
	shf.l.wrap.b32 	%r875, %r854, %r854, 30;
	or.b32  	%r876, %r875, %r865;
	and.b32  	%r877, %r864, %r876;
	and.b32  	%r878, %r875, %r865;
	or.b32  	%r879, %r877, %r878;
	shf.l.wrap.b32 	%r880, %r874, %r874, 5;
	add.s32 	%r881, %r880, %r855;
	add.s32 	%r882, %r881, %r879;
	add.s32 	%r883, %r882, %r300;
	add.s32 	%r884, %r883, -1894007588;
	shf.l.wrap.b32 	%r885, %r864, %r864, 30;
	or.b32  	%r886, %r885, %r875;
	and.b32  	%r887, %r874, %r886;
	and.b32  	%r888, %r885, %r875;
	or.b32  	%r889, %r887, %r888;
	shf.l.wrap.b32 	%r890, %r884, %r884, 5;
	add.s32 	%r891, %r890, %r865;
	add.s32 	%r892, %r891, %r889;
	add.s32 	%r893, %r892, %r304;
	add.s32 	%r894, %r893, -1894007588;
	shf.l.wrap.b32 	%r895, %r874, %r874, 30;
	or.b32  	%r896, %r895, %r885;
	and.b32  	%r897, %r884, %r896;
	and.b32  	%r898, %r895, %r885;
	or.b32  	%r899, %r897, %r898;
	shf.l.wrap.b32 	%r900, %r894, %r894, 5;
	add.s32 	%r901, %r900, %r875;
	add.s32 	%r902, %r901, %r899;
	add.s32 	%r903, %r902, %r308;
	add.s32 	%r904, %r903, -1894007588;
	shf.l.wrap.b32 	%r905, %r884, %r884, 30;
	or.b32  	%r906, %r905, %r895;
	and.b32  	%r907, %r894, %r906;
	and.b32  	%r908, %r905, %r895;
	or.b32  	%r909, %r907, %r908;
	shf.l.wrap.b32 	%r910, %r904, %r904, 5;
	add.s32 	%r911, %r910, %r885;
	add.s32 	%r912, %r911, %r909;
	add.s32 	%r913, %r912, %r312;
	add.s32 	%r914, %r913, -1894007588;
	shf.l.wrap.b32 	%r915, %r894, %r894, 30;
	or.b32  	%r916, %r915, %r905;
	and.b32  	%r917, %r904, %r916;
	and.b32  	%r918, %r915, %r905;
	or.b32  	%r919, %r917, %r918;
	shf.l.wrap.b32 	%r920, %r914, %r914, 5;
	add.s32 	%r921, %r920, %r895;
	add.s32 	%r922, %r921, %r919;
	add.s32 	%r923, %r922, %r316;
	add.s32 	%r924, %r923, -1894007588;
	shf.l.wrap.b32 	%r925, %r904, %r904, 30;
	or.b32  	%r926, %r925, %r915;
	and.b32  	%r927, %r914, %r926;
	and.b32  	%r928, %r925, %r915;
	or.b32  	%r929, %r927, %r928;
	shf.l.wrap.b32 	%r930, %r924, %r924, 5;
	add.s32 	%r931, %r930, %r905;
	add.s32 	%r932, %r931, %r929;
	add.s32 	%r933, %r932, %r320;
	add.s32 	%r934, %r933, -1894007588;
	shf.l.wrap.b32 	%r935, %r914, %r914, 30;
	or.b32  	%r936, %r935, %r925;
	and.b32  	%r937, %r924, %r936;
	and.b32  	%r938, %r935, %r925;
	or.b32  	%r939, %r937, %r938;
	shf.l.wrap.b32 	%r940, %r934, %r934, 5;
	add.s32 	%r941, %r940, %r915;
	add.s32 	%r942, %r941, %r939;
	add.s32 	%r943, %r942, %r324;
	add.s32 	%r944, %r943, -1894007588;
	shf.l.wrap.b32 	%r945, %r924, %r924, 30;
	xor.b32  	%r946, %r945, %r935;
	xor.b32  	%r947, %r946, %r934;
	shf.l.wrap.b32 	%r948, %r944, %r944, 5;
	add.s32 	%r949, %r948, %r925;
	add.s32 	%r950, %r949, %r947;
	add.s32 	%r951, %r950, %r328;
	add.s32 	%r952, %r951, -899497514;
	shf.l.wrap.b32 	%r953, %r934, %r934, 30;
	xor.b32  	%r954, %r953, %r945;
	xor.b32  	%r955, %r954, %r944;
	shf.l.wrap.b32 	%r956, %r952, %r952, 5;
	add.s32 	%r957, %r956, %r935;
	add.s32 	%r958, %r957, %r955;
	add.s32 	%r959, %r958, %r332;
	add.s32 	%r960, %r959, -899497514;
	shf.l.wrap.b32 	%r961, %r944, %r944, 30;
	xor.b32  	%r962, %r961, %r953;
	xor.b32  	%r963, %r962, %r952;
	shf.l.wrap.b32 	%r964, %r960, %r960, 5;
	add.s32 	%r965, %r964, %r945;
	add.s32 	%r966, %r965, %r963;
	add.s32 	%r967, %r966, %r336;
	add.s32 	%r968, %r967, -899497514;
	shf.l.wrap.b32 	%r969, %r952, %r952, 30;
	xor.b32  	%r970, %r969, %r961;
	xor.b32  	%r971, %r970, %r960;
	shf.l.wrap.b32 	%r972, %r968, %r968, 5;
	add.s32 	%r973, %r972, %r953;
	add.s32 	%r974, %r973, %r971;
	add.s32 	%r975, %r974, %r340;
	add.s32 	%r976, %r975, -899497514;
	shf.l.wrap.b32 	%r977, %r960, %r960, 30;
	xor.b32  	%r978, %r977, %r969;
	xor.b32  	%r979, %r978, %r968;
	shf.l.wrap.b32 	%r980, %r976, %r976, 5;
	add.s32 	%r981, %r980, %r961;
	add.s32 	%r982, %r981, %r979;
	add.s32 	%r983, %r982, %r344;
	add.s32 	%r984, %r983, -899497514;
	shf.l.wrap.b32 	%r985, %r968, %r968, 30;
	xor.b32  	%r986, %r985, %r977;
	xor.b32  	%r987, %r986, %r976;
	shf.l.wrap.b32 	%r988, %r984, %r984, 5;
	add.s32 	%r989, %r988, %r969;
	add.s32 	%r990, %r989, %r987;
	add.s32 	%r991, %r990, %r348;
	add.s32 	%r992, %r991, -899497514;
	shf.l.wrap.b32 	%r993, %r976, %r976, 30;
	xor.b32  	%r994, %r993, %r985;
	xor.b32  	%r995, %r994, %r984;
	shf.l.wrap.b32 	%r996, %r992, %r992, 5;
	add.s32 	%r997, %r996, %r977;
	add.s32 	%r998, %r997, %r995;
	add.s32 	%r999, %r998, %r352;
	add.s32 	%r1000, %r999, -899497514;
	shf.l.wrap.b32 	%r1001, %r984, %r984, 30;
	xor.b32  	%r1002, %r1001, %r993;
	xor.b32  	%r1003, %r1002, %r992;
	shf.l.wrap.b32 	%r1004, %r1000, %r1000, 5;
	add.s32 	%r1005, %r1004, %r985;
	add.s32 	%r1006, %r1005, %r1003;
	add.s32 	%r1007, %r1006, %r356;
	add.s32 	%r1008, %r1007, -899497514;
	shf.l.wrap.b32 	%r1009, %r992, %r992, 30;
	xor.b32  	%r1010, %r1009, %r1001;
	xor.b32  	%r1011, %r1010, %r1000;
	shf.l.wrap.b32 	%r1012, %r1008, %r1008, 5;
	add.s32 	%r1013, %r1012, %r993;
	add.s32 	%r1014, %r1013, %r1011;
	add.s32 	%r1015, %r1014, %r360;
	add.s32 	%r1016, %r1015, -899497514;
	shf.l.wrap.b32 	%r1017, %r1000, %r1000, 30;
	xor.b32  	%r1018, %r1017, %r1009;
	xor.b32  	%r1019, %r1018, %r1008;
	shf.l.wrap.b32 	%r1020, %r1016, %r1016, 5;
	add.s32 	%r1021, %r1020, %r1001;
	add.s32 	%r1022, %r1021, %r1019;
	add.s32 	%r1023, %r1022, %r364;
	add.s32 	%r1024, %r1023, -899497514;
	shf.l.wrap.b32 	%r1025, %r1008, %r1008, 30;
	xor.b32  	%r1026, %r1025, %r1017;
	xor.b32  	%r1027, %r1026, %r1016;
	shf.l.wrap.b32 	%r1028, %r1024, %r1024, 5;
	add.s32 	%r1029, %r1028, %r1009;
	add.s32 	%r1030, %r1029, %r1027;
	add.s32 	%r1031, %r1030, %r368;
	add.s32 	%r1032, %r1031, -899497514;
	shf.l.wrap.b32 	%r1033, %r1016, %r1016, 30;
	xor.b32  	%r1034, %r1033, %r1025;
	xor.b32  	%r1035, %r1034, %r1024;
	shf.l.wrap.b32 	%r1036, %r1032, %r1032, 5;
	add.s32 	%r1037, %r1036, %r1017;
	add.s32 	%r1038, %r1037, %r1035;
	add.s32 	%r1039, %r1038, %r372;
	add.s32 	%r1040, %r1039, -899497514;
	shf.l.wrap.b32 	%r1041, %r1024, %r1024, 30;
	xor.b32  	%r1042, %r1041, %r1033;
	xor.b32  	%r1043, %r1042, %r1032;
	shf.l.wrap.b32 	%r1044, %r1040, %r1040, 5;
	add.s32 	%r1045, %r1044, %r1025;
	add.s32 	%r1046, %r1045, %r1043;
	add.s32 	%r1047, %r1046, %r376;
	add.s32 	%r1048, %r1047, -899497514;
	shf.l.wrap.b32 	%r1049, %r1032, %r1032, 30;
	xor.b32  	%r1050, %r1049, %r1041;
	xor.b32  	%r1051, %r1050, %r1040;
	shf.l.wrap.b32 	%r1052, %r1048, %r1048, 5;
	add.s32 	%r1053, %r1052, %r1033;
	add.s32 	%r1054, %r1053, %r1051;
	add.s32 	%r1055, %r1054, %r380;
	add.s32 	%r1056, %r1055, -899497514;
	shf.l.wrap.b32 	%r1057, %r1040, %r1040, 30;
	xor.b32  	%r1058, %r1057, %r1049;
	xor.b32  	%r1059, %r1058, %r1048;
	shf.l.wrap.b32 	%r1060, %r1056, %r1056, 5;
	add.s32 	%r1061, %r1060, %r1041;
	add.s32 	%r1062, %r1061, %r1059;
	add.s32 	%r1063, %r1062, %r384;
	add.s32 	%r1064, %r1063, -899497514;
	shf.l.wrap.b32 	%r1065, %r1048, %r1048, 30;
	xor.b32  	%r1066, %r1065, %r1057;
	xor.b32  	%r1067, %r1066, %r1056;
	shf.l.wrap.b32 	%r1068, %r1064, %r1064, 5;
	add.s32 	%r1069, %r1068, %r1049;
	add.s32 	%r1070, %r1069, %r1067;
	add.s32 	%r1071, %r1070, %r388;
	add.s32 	%r1072, %r1071, -899497514;
	shf.l.wrap.b32 	%r1073, %r1056, %r1056, 30;
	xor.b32  	%r1074, %r1073, %r1065;
	xor.b32  	%r1075, %r1074, %r1064;
	shf.l.wrap.b32 	%r1076, %r1072, %r1072, 5;
	add.s32 	%r1077, %r1076, %r1057;
	add.s32 	%r1078, %r1077, %r1075;
	add.s32 	%r1079, %r1078, %r392;
	add.s32 	%r1080, %r1079, -899497514;
	shf.l.wrap.b32 	%r1081, %r1064, %r1064, 30;
	xor.b32  	%r1082, %r1081, %r1073;
	xor.b32  	%r1083, %r1082, %r1072;
	shf.l.wrap.b32 	%r1084, %r1080, %r1080, 5;
	add.s32 	%r1085, %r1084, %r1065;
	add.s32 	%r1086, %r1085, %r1083;
	add.s32 	%r1087, %r1086, %r396;
	add.s32 	%r1088, %r1087, -899497514;
	shf.l.wrap.b32 	%r1089, %r1072, %r1072, 30;
	xor.b32  	%r1090, %r1089, %r1081;
	xor.b32  	%r1091, %r1090, %r1080;
	shf.l.wrap.b32 	%r1092, %r1088, %r1088, 5;
	add.s32 	%r1093, %r1092, %r1073;
	add.s32 	%r1094, %r1093, %r1091;
	add.s32 	%r1095, %r1094, %r400;
	add.s32 	%r1096, %r1095, -899497514;
	shf.l.wrap.b32 	%r1097, %r1080, %r1080, 30;
	xor.b32  	%r1098, %r1097, %r1089;
	xor.b32  	%r1099, %r1098, %r1088;
	shf.l.wrap.b32 	%r1100, %r1096, %r1096, 5;
	add.s32 	%r1101, %r1100, %r1081;
	add.s32 	%r1102, %r1101, %r1099;
	add.s32 	%r1103, %r1102, %r404;
	shf.l.wrap.b32 	%r1104, %r1088, %r1088, 30;
	add.s32 	%r1105, %r1103, 833086679;
	add.s32 	%r1106, %r1095, -1171231393;
	add.s32 	%r1107, %r1104, -1732584194;
	add.s32 	%r1108, %r1097, 271733878;
	add.s32 	%r1109, %r1089, -1009589776;
	shr.u32 	%r1110, %r1105, 24;
	st.global.u8 	[%rd9], %r1110;
	shr.u32 	%r1111, %r1105, 16;
	st.global.u8 	[%rd9+1], %r1111;
	shr.u32 	%r1112, %r1105, 8;
	st.global.u8 	[%rd9+2], %r1112;
	st.global.u8 	[%rd9+3], %r1105;
	shr.u32 	%r1113, %r1106, 24;
	st.global.u8 	[%rd9+4], %r1113;
	shr.u32 	%r1114, %r1106, 16;
	st.global.u8 	[%rd9+5], %r1114;
	shr.u32 	%r1115, %r1106, 8;
	st.global.u8 	[%rd9+6], %r1115;
	st.global.u8 	[%rd9+7], %r1106;
	shr.u32 	%r1116, %r1107, 24;
	st.global.u8 	[%rd9+8], %r1116;
	shr.u32 	%r1117, %r1107, 16;
	st.global.u8 	[%rd9+9], %r1117;
	shr.u32 	%r1118, %r1107, 8;
	st.global.u8 	[%rd9+10], %r1118;
	st.global.u8 	[%rd9+11], %r1107;
	shr.u32 	%r1119, %r1108, 24;
	st.global.u8 	[%rd9+12], %r1119;
	shr.u32 	%r1120, %r1108, 16;
	st.global.u8 	[%rd9+13], %r1120;
	shr.u32 	%r1121, %r1108, 8;
	st.global.u8 	[%rd9+14], %r1121;
	st.global.u8 	[%rd9+15], %r1108;
	shr.u32 	%r1122, %r1109, 24;
	st.global.u8 	[%rd9+16], %r1122;
	shr.u32 	%r1123, %r1109, 16;
	st.global.u8 	[%rd9+17], %r1123;
	shr.u32 	%r1124, %r1109, 8;
	st.global.u8 	[%rd9+18], %r1124;
	st.global.u8 	[%rd9+19], %r1109;
$L__BB38_2:
	ret;

}
	// .globl	_Z11sha1_kernelILi39EEvPKhPhm
.visible .entry _Z11sha1_kernelILi39EEvPKhPhm(
	.param .u64 .ptr .align 1 _Z11sha1_kernelILi39EEvPKhPhm_param_0,
	.param .u64 .ptr .align 1 _Z11sha1_kernelILi39EEvPKhPhm_param_1,
	.param .u64 _Z11sha1_kernelILi39EEvPKhPhm_param_2
)
{
	.reg .pred 	%p<2>;
	.reg .b16 	%rs<17>;
	.reg .b32 	%r<1125>;
	.reg .b64 	%rd<10>;

	ld.param.u64 	%rd2, [_Z11sha1_kernelILi39EEvPKhPhm_param_0];
	ld.param.u64 	%rd3, [_Z11sha1_kernelILi39EEvPKhPhm_param_1];
	ld.param.u64 	%rd4, [_Z11sha1_kernelILi39EEvPKhPhm_param_2];
	mov.u32 	%r1, %ctaid.x;
	mov.u32 	%r2, %ntid.x;
	mov.u32 	%r3, %tid.x;
	mad.lo.s32 	%r4, %r1, %r2, %r3;
	cvt.u64.u32 	%rd1, %r4;
	setp.le.u64 	%p1, %rd4, %rd1;
	@%p1 bra 	$L__BB39_2;
	cvta.to.global.u64 	%rd5, %rd3;
	cvta.to.global.u64 	%rd6, %rd2;
	shl.b64 	%rd7, %rd1, 6;
	add.s64 	%rd8, %rd6, %rd7;
	mad.lo.s64 	%rd9, %rd1, 20, %rd5;
	ld.global.u8 	%r5, [%rd8];
	shl.b32 	%r6, %r5, 24;
	ld.global.u8 	%r7, [%rd8+1];
	shl.b32 	%r8, %r7, 16;
	or.b32  	%r9, %r8, %r6;
	ld.global.u8 	%rs1, [%rd8+2];
	mul.wide.u16 	%r10, %rs1, 256;
	or.b32  	%r11, %r9, %r10;
	ld.global.u8 	%r12, [%rd8+3];
	or.b32  	%r13, %r11, %r12;
	ld.global.u8 	%r14, [%rd8+4];
	shl.b32 	%r15, %r14, 24;
	ld.global.u8 	%r16, [%rd8+5];
	shl.b32 	%r17, %r16, 16;
	or.b32  	%r18, %r17, %r15;
	ld.global.u8 	%rs2, [%rd8+6];
	mul.wide.u16 	%r19, %rs2, 256;
	or.b32  	%r20, %r18, %r19;
	ld.global.u8 	%r21, [%rd8+7];
	or.b32  	%r22, %r20, %r21;
	ld.global.u8 	%r23, [%rd8+8];
	shl.b32 	%r24, %r23, 24;
	ld.global.u8 	%r25, [%rd8+9];
	shl.b32 	%r26, %r25, 16;
	or.b32  	%r27, %r26, %r24;
	ld.global.u8 	%rs3, [%rd8+10];
	mul.wide.u16 	%r28, %rs3, 256;
	or.b32  	%r29, %r27, %r28;
	ld.global.u8 	%r30, [%rd8+11];
	or.b32  	%r31, %r29, %r30;
	ld.global.u8 	%r32, [%rd8+12];
	shl.b32 	%r33, %r32, 24;
	ld.global.u8 	%r34, [%rd8+13];
	shl.b32 	%r35, %r34, 16;
	or.b32  	%r36, %r35, %r33;
	ld.global.u8 	%rs4, [%rd8+14];
	mul.wide.u16 	%r37, %rs4, 256;
	or.b32  	%r38, %r36, %r37;
	ld.global.u8 	%r39, [%rd8+15];
	or.b32  	%r40, %r38, %r39;
	ld.global.u8 	%r41, [%rd8+16];
	shl.b32 	%r42, %r41, 24;
	ld.global.u8 	%r43, [%rd8+17];
	shl.b32 	%r44, %r43, 16;
	or.b32  	%r45, %r44, %r42;
	ld.global.u8 	%rs5, [%rd8+18];
	mul.wide.u16 	%r46, %rs5, 256;
	or.b32  	%r47, %r45, %r46;
	ld.global.u8 	%r48, [%rd8+19];
	or.b32  	%r49, %r47, %r48;
	ld.global.u8 	%r50, [%rd8+20];
	shl.b32 	%r51, %r50, 24;
	ld.global.u8 	%r52, [%rd8+21];
	shl.b32 	%r53, %r52, 16;
	or.b32  	%r54, %r53, %r51;
	ld.global.u8 	%rs6, [%rd8+22];
	mul.wide.u16 	%r55, %rs6, 256;
	or.b32  	%r56, %r54, %r55;
	ld.global.u8 	%r57, [%rd8+23];
	or.b32  	%r58, %r56, %r57;
	ld.global.u8 	%r59, [%rd8+24];
	shl.b32 	%r60, %r59, 24;
	ld.global.u8 	%r61, [%rd8+25];
	shl.b32 	%r62, %r61, 16;
	or.b32  	%r63, %r62, %r60;
	ld.global.u8 	%rs7, [%rd8+26];
	mul.wide.u16 	%r64, %rs7, 256;
	or.b32  	%r65, %r63, %r64;
	ld.global.u8 	%r66, [%rd8+27];
	or.b32  	%r67, %r65, %r66;
	ld.global.u8 	%r68, [%rd8+28];
	shl.b32 	%r69, %r68, 24;
	ld.global.u8 	%r70, [%rd8+29];
	shl.b32 	%r71, %r70, 16;
	or.b32  	%r72, %r71, %r69;
	ld.global.u8 	%rs8, [%rd8+30];
	mul.wide.u16 	%r73, %rs8, 256;
	or.b32  	%r74, %r72, %r73;
	ld.global.u8 	%r75, [%rd8+31];
	or.b32  	%r76, %r74, %r75;
	ld.global.u8 	%r77, [%rd8+32];
	shl.b32 	%r78, %r77, 24;
	ld.global.u8 	%r79, [%rd8+33];
	shl.b32 	%r80, %r79, 16;
	or.b32  	%r81, %r80, %r78;
	ld.global.u8 	%rs9, [%rd8+34];
	mul.wide.u16 	%r82, %rs9, 256;
	or.b32  	%r83, %r81, %r82;
	ld.global.u8 	%r84, [%rd8+35];
	or.b32  	%r85, %r83, %r84;
	ld.global.u8 	%r86, [%rd8+36];
	shl.b32 	%r87, %r86, 24;
	ld.global.u8 	%r88, [%rd8+37];
	shl.b32 	%r89, %r88, 16;
	or.b32  	%r90, %r89, %r87;
	ld.global.u8 	%rs10, [%rd8+38];
	mul.wide.u16 	%r91, %rs10, 256;
	or.b32  	%r92, %r90, %r91;
	ld.global.u8 	%r93, [%rd8+39];
	or.b32  	%r94, %r92, %r93;
	ld.global.u8 	%r95, [%rd8+40];
	shl.b32 	%r96, %r95, 24;
	ld.global.u8 	%r97, [%rd8+41];
	shl.b32 	%r98, %r97, 16;
	or.b32  	%r99, %r98, %r96;
	ld.global.u8 	%rs11, [%rd8+42];
	mul.wide.u16 	%r100, %rs11, 256;
	or.b32  	%r101, %r99, %r100;
	ld.global.u8 	%r102, [%rd8+43];
	or.b32  	%r103, %r101, %r102;
	ld.global.u8 	%r104, [%rd8+44];
	shl.b32 	%r105, %r104, 24;
	ld.global.u8 	%r106, [%rd8+45];
	shl.b32 	%r107, %r106, 16;
	or.b32  	%r108, %r107, %r105;
	ld.global.u8 	%rs12, [%rd8+46];
	mul.wide.u16 	%r109, %rs12, 256;
	or.b32  	%r110, %r108, %r109;
	ld.global.u8 	%r111, [%rd8+47];
	or.b32  	%r112, %r110, %r111;
	ld.global.u8 	%r113, [%rd8+48];
	shl.b32 	%r114, %r113, 24;
	ld.global.u8 	%r115, [%rd8+49];
	shl.b32 	%r116, %r115, 16;
	or.b32  	%r117, %r116, %r114;
	ld.global.u8 	%rs13, [%rd8+50];
	mul.wide.u16 	%r118, %rs13, 256;
	or.b32  	%r119, %r117, %r118;
	ld.global.u8 	%r120, [%rd8+51];
	or.b32  	%r121, %r119, %r120;
	ld.global.u8 	%r122, [%rd8+52];
	shl.b32 	%r123, %r122, 24;
	ld.global.u8 	%r124, [%rd8+53];
	shl.b32 	%r125, %r124, 16;
	or.b32  	%r126, %r125, %r123;
	ld.global.u8 	%rs14, [%rd8+54];
	mul.wide.u16 	%r127, %rs14, 256;
	or.b32  	%r128, %r126, %r127;
	ld.global.u8 	%r129, [%rd8+55];
	or.b32  	%r130, %r128, %r129;
	ld.global.u8 	%r131, [%rd8+56];
	shl.b32 	%r132, %r131, 24;
	ld.global.u8 	%r133, [%rd8+57];
	shl.b32 	%r134, %r133, 16;
	or.b32  	%r135, %r134, %r132;
	ld.global.u8 	%rs15, [%rd8+58];
	mul.wide.u16 	%r136, %rs15, 256;
	or.b32  	%r137, %r135, %r136;
	ld.global.u8 	%r138, [%rd8+59];
	or.b32  	%r139, %r137, %r138;
	ld.global.u8 	%r140, [%rd8+60];
	shl.b32 	%r141, %r140, 24;
	ld.global.u8 	%r142, [%rd8+61];
	shl.b32 	%r143, %r142, 16;
	or.b32  	%r144, %r143, %r141;
	ld.global.u8 	%rs16, [%rd8+62];
	mul.wide.u16 	%r145, %rs16, 256;
	or.b32  	%r146, %r144, %r145;
	ld.global.u8 	%r147, [%rd8+63];
	or.b32  	%r148, %r146, %r147;
	xor.b32  	%r149, %r85, %r130;
	xor.b32  	%r150, %r149, %r31;
	xor.b32  	%r151, %r150, %r13;
	shf.l.wrap.b32 	%r152, %r151, %r151, 1;
	xor.b32  	%r153, %r94, %r139;
	xor.b32  	%r154, %r153, %r40;
	xor.b32  	%r155, %r154, %r22;
	shf.l.wrap.b32 	%r156, %r155, %r155, 1;
	xor.b32  	%r157, %r103, %r148;
	xor.b32  	%r158, %r157, %r49;
	xor.b32  	%r159, %r158, %r31;
	shf.l.wrap.b32 	%r160, %r159, %r159, 1;
	xor.b32  	%r161, %r112, %r152;
	xor.b32  	%r162, %r161, %r58;
	xor.b32  	%r163, %r162, %r40;
	shf.l.wrap.b32 	%r164, %r163, %r163, 1;
	xor.b32  	%r165, %r121, %r156;
	xor.b32  	%r166, %r165, %r67;
	xor.b32  	%r167, %r166, %r49;
	shf.l.wrap.b32 	%r168, %r167, %r167, 1;
	xor.b32  	%r169, %r130, %r160;
	xor.b32  	%r170, %r169, %r76;
	xor.b32  	%r171, %r170, %r58;
	shf.l.wrap.b32 	%r172, %r171, %r171, 1;
	xor.b32  	%r173, %r139, %r164;
	xor.b32  	%r174, %r173, %r85;
	xor.b32  	%r175, %r174, %r67;
	shf.l.wrap.b32 	%r176, %r175, %r175, 1;
	xor.b32  	%r177, %r148, %r168;
	xor.b32  	%r178, %r177, %r94;
	xor.b32  	%r179, %r178, %r76;
	shf.l.wrap.b32 	%r180, %r179, %r179, 1;
	xor.b32  	%r181, %r152, %r172;
	xor.b32  	%r182, %r181, %r103;
	xor.b32  	%r183, %r182, %r85;
	shf.l.wrap.b32 	%r184, %r183, %r183, 1;
	xor.b32  	%r185, %r156, %r176;
	xor.b32  	%r186, %r185, %r112;
	xor.b32  	%r187, %r186, %r94;
	shf.l.wrap.b32 	%r188, %r187, %r187, 1;
	xor.b32  	%r189, %r160, %r180;
	xor.b32  	%r190, %r189, %r121;
	xor.b32  	%r191, %r190, %r103;
	shf.l.wrap.b32 	%r192, %r191, %r191, 1;
	xor.b32  	%r193, %r164, %r184;
	xor.b32  	%r194, %r193, %r130;
	xor.b32  	%r195, %r194, %r112;
	shf.l.wrap.b32 	%r196, %r195, %r195, 1;
	xor.b32  	%r197, %r168, %r188;
	xor.b32  	%r198, %r197, %r139;
	xor.b32  	%r199, %r198, %r121;
	shf.l.wrap.b32 	%r200, %r199, %r199, 1;
	xor.b32  	%r201, %r172, %r192;
	xor.b32  	%r202, %r201, %r148;
	xor.b32  	%r203, %r202, %r130;
	shf.l.wrap.b32 	%r204, %r203, %r203, 1;
	xor.b32  	%r205, %r176, %r196;
	xor.b32  	%r206, %r205, %r152;
	xor.b32  	%r207, %r206, %r139;
	shf.l.wrap.b32 	%r208, %r207, %r207, 1;
	xor.b32  	%r209, %r180, %r200;
	xor.b32  	%r210, %r209, %r156;
	xor.b32  	%r211, %r210, %r148;
	shf.l.wrap.b32 	%r212, %r211, %r211, 1;
	xor.b32  	%r213, %r184, %r204;
	xor.b32  	%r214, %r213, %r160;
	xor.b32  	%r215, %r214, %r152;
	shf.l.wrap.b32 	%r216, %r215, %r215, 1;
	xor.b32  	%r217, %r188, %r208;
	xor.b32  	%r218, %r217, %r164;
	xor.b32  	%r219, %r218, %r156;
	shf.l.wrap.b32 	%r220, %r219, %r219, 1;
	xor.b32  	%r221, %r192, %r212;
	xor.b32  	%r222, %r221, %r168;
	xor.b32  	%r223, %r222, %r160;
	shf.l.wrap.b32 	%r224, %r223, %r223, 1;
	xor.b32  	%r225, %r196, %r216;
	xor.b32  	%r226, %r225, %r172;
	xor.b32  	%r227, %r226, %r164;
	shf.l.wrap.b32 	%r228, %r227, %r227, 1;
	xor.b32  	%r229, %r200, %r220;
	xor.b32  	%r230, %r229, %r176;
	xor.b32  	%r231, %r230, %r168;
	shf.l.wrap.b32 	%r232, %r231, %r231, 1;
	xor.b32  	%r233, %r204, %r224;
	xor.b32  	%r234, %r233, %r180;
	xor.b32  	%r235, %r234, %r172;
	shf.l.wrap.b32 	%r236, %r235, %r235, 1;
	xor.b32  	%r237, %r208, %r228;
	xor.b32  	%r238, %r237, %r184;
	xor.b32  	%r239, %r238, %r176;
	shf.l.wrap.b32 	%r240, %r239, %r239, 1;
	xor.b32  	%r241, %r212, %r232;
	xor.b32  	%r242, %r241, %r188;
	xor.b32  	%r243, %r242, %r180;
	shf.l.wrap.b32 	%r244, %r243, %r243, 1;
	xor.b32  	%r245, %r216, %r236;
	xor.b32  	%r246, %r245, %r192;
	xor.b32  	%r247, %r246, %r184;
	shf.l.wrap.b32 	%r248, %r247, %r247, 1;
	xor.b32  	%r249, %r220, %r240;
	xor.b32  	%r250, %r249, %r196;
	xor.b32  	%r251, %r250, %r188;
	shf.l.wrap.b32 	%r252, %r251, %r251, 1;
	xor.b32  	%r253, %r224, %r244;
	xor.b32  	%r254, %r253, %r200;
	xor.b32  	%r255, %r254, %r192;
	shf.l.wrap.b32 	%r256, %r255, %r255, 1;
	xor.b32  	%r257, %r228, %r248;
	xor.b32  	%r258, %r257, %r204;
	xor.b32  	%r259, %r258, %r196;
	shf.l.wrap.b32 	%r260, %r259, %r259, 1;
	xor.b32  	%r261, %r232, %r252;
	xor.b32  	%r262, %r261, %r208;
	xor.b32  	%r263, %r262, %r200;
	shf.l.wrap.b32 	%r264, %r263, %r263, 1;
	xor.b32  	%r265, %r236, %r256;
	xor.b32  	%r266, %r265, %r212;
	xor.b32  	%r267, %r266, %r204;
	shf.l.wrap.b32 	%r268, %r267, %r267, 1;
	xor.b32  	%r269, %r240, %r260;
	xor.b32  	%r270, %r269, %r216;
	xor.b32  	%r271, %r270, %r208;
	shf.l.wrap.b32 	%r272, %r271, %r271, 1;
	xor.b32  	%r273, %r244, %r264;
	xor.b32  	%r274, %r273, %r220;
	xor.b32  	%r275, %r274, %r212;
	shf.l.wrap.b32 	%r276, %r275, %r275, 1;
	xor.b32  	%r277, %r248, %r268;
	xor.b32  	%r278, %r277, %r224;
	xor.b32  	%r279, %r278, %r216;
	shf.l.wrap.b32 	%r280, %r279, %r279, 1;
	xor.b32  	%r281, %r252, %r272;
	xor.b32  	%r282, %r281, %r228;
	xor.b32  	%r283, %r282, %r220;
	shf.l.wrap.b32 	%r284, %r283, %r283, 1;
	xor.b32  	%r285, %r256, %r276;
	xor.b32  	%r286, %r285, %r232;
	xor.b32  	%r287, %r286, %r224;
	shf.l.wrap.b32 	%r288, %r287, %r287, 1;
	xor.b32  	%r289, %r260, %r280;
	xor.b32  	%r290, %r289, %r236;
	xor.b32  	%r291, %r290, %r228;
	shf.l.wrap.b32 	%r292, %r291, %r291, 1;
	xor.b32  	%r293, %r264, %r284;
	xor.b32  	%r294, %r293, %r240;
	xor.b32  	%r295, %r294, %r232;
	shf.l.wrap.b32 	%r296, %r295, %r295, 1;
	xor.b32  	%r297, %r268, %r288;
	xor.b32  	%r298, %r297, %r244;
	xor.b32  	%r299, %r298, %r236;
	shf.l.wrap.b32 	%r300, %r299, %r299, 1;
	xor.b32  	%r301, %r272, %r292;
	xor.b32  	%r302, %r301, %r248;
	xor.b32  	%r303, %r302, %r240;
	shf.l.wrap.b32 	%r304, %r303, %r303, 1;
	xor.b32  	%r305, %r276, %r296;
	xor.b32  	%r306, %r305, %r252;
	xor.b32  	%r307, %r306, %r244;
	shf.l.wrap.b32 	%r308, %r307, %r307, 1;
	xor.b32  	%r309, %r280, %r300;
	xor.b32  	%r310, %r309, %r256;
	xor.b32  	%r311, %r310, %r248;
	shf.l.wrap.b32 	%r312, %r311, %r311, 1;
	xor.b32  	%r313, %r284, %r304;
	xor.b32  	%r314, %r313, %r260;
	xor.b32  	%r315, %r314, %r252;
	shf.l.wrap.b32 	%r316, %r315, %r315, 1;
	xor.b32  	%r317, %r288, %r308;
	xor.b32  	%r318, %r317, %r264;
	xor.b32  	%r319, %r318, %r256;
	shf.l.wrap.b32 	%r320, %r319, %r319, 1;
	xor.b32  	%r321, %r292, %r312;
	xor.b32  	%r322, %r321, %r268;
	xor.b32  	%r323, %r322, %r260;
	shf.l.wrap.b32 	%r324, %r323, %r323, 1;
	xor.b32  	%r325, %r296, %r316;
	xor.b32  	%r326, %r325, %r272;
	xor.b32  	%r327, %r326, %r264;
	shf.l.wrap.b32 	%r328, %r327, %r327, 1;
	xor.b32  	%r329, %r300, %r320;
	xor.b32  	%r330, %r329, %r276;
	xor.b32  	%r331, %r330, %r268;
	shf.l.wrap.b32 	%r332, %r331, %r331, 1;
	xor.b32  	%r333, %r304, %r324;
	xor.b32  	%r334, %r333, %r280;
	xor.b32  	%r335, %r334, %r272;
	shf.l.wrap.b32 	%r336, %r335, %r335, 1;
	xor.b32  	%r337, %r308, %r328;
	xor.b32  	%r338, %r337, %r284;
	xor.b32  	%r339, %r338, %r276;
	shf.l.wrap.b32 	%r340, %r339, %r339, 1;
	xor.b32  	%r341, %r312, %r332;
	xor.b32  	%r342, %r341, %r288;
	xor.b32  	%r343, %r342, %r280;
	shf.l.wrap.b32 	%r344, %r343, %r343, 1;
	xor.b32  	%r345, %r316, %r336;
	xor.b32  	%r346, %r345, %r292;
	xor.b32  	%r347, %r346, %r284;
	shf.l.wrap.b32 	%r348, %r347, %r347, 1;
	xor.b32  	%r349, %r320, %r340;
	xor.b32  	%r350, %r349, %r296;
	xor.b32  	%r351, %r350, %r288;
	shf.l.wrap.b32 	%r352, %r351, %r351, 1;
	xor.b32  	%r353, %r324, %r344;
	xor.b32  	%r354, %r353, %r300;
	xor.b32  	%r355, %r354, %r292;
	shf.l.wrap.b32 	%r356, %r355, %r355, 1;
	xor.b32  	%r357, %r328, %r348;
	xor.b32  	%r358, %r357, %r304;
	xor.b32  	%r359, %r358, %r296;
	shf.l.wrap.b32 	%r360, %r359, %r359, 1;
	xor.b32  	%r361, %r332, %r352;
	xor.b32  	%r362, %r361, %r308;
	xor.b32  	%r363, %r362, %r300;
	shf.l.wrap.b32 	%r364, %r363, %r363, 1;
	xor.b32  	%r365, %r336, %r356;
	xor.b32  	%r366, %r365, %r312;
	xor.b32  	%r367, %r366, %r304;
	shf.l.wrap.b32 	%r368, %r367, %r367, 1;
	xor.b32  	%r369, %r340, %r360;
	xor.b32  	%r370, %r369, %r316;
	xor.b32  	%r371, %r370, %r308;
	shf.l.wrap.b32 	%r372, %r371, %r371, 1;
	xor.b32  	%r373, %r344, %r364;
	xor.b32  	%r374, %r373, %r320;
	xor.b32  	%r375, %r374, %r312;
	shf.l.wrap.b32 	%r376, %r375, %r375, 1;
	xor.b32  	%r377, %r348, %r368;
	xor.b32  	%r378, %r377, %r324;
	xor.b32  	%r379, %r378, %r316;
	shf.l.wrap.b32 	%r380, %r379, %r379, 1;
	xor.b32  	%r381, %r352, %r372;
	xor.b32  	%r382, %r381, %r328;
	xor.b32  	%r383, %r382, %r320;
	shf.l.wrap.b32 	%r384, %r383, %r383, 1;
	xor.b32  	%r385, %r356, %r376;
	xor.b32  	%r386, %r385, %r332;
	xor.b32  	%r387, %r386, %r324;
	shf.l.wrap.b32 	%r388, %r387, %r387, 1;
	xor.b32  	%r389, %r360, %r380;
	xor.b32  	%r390, %r389, %r336;
	xor.b32  	%r391, %r390, %r328;
	shf.l.wrap.b32 	%r392, %r391, %r391, 1;
	xor.b32  	%r393, %r364, %r384;
	xor.b32  	%r394, %r393, %r340;
	xor.b32  	%r395, %r394, %r332;
	shf.l.wrap.b32 	%r396, %r395, %r395, 1;
	xor.b32  	%r397, %r368, %r388;
	xor.b32  	%r398, %r397, %r344;
	xor.b32  	%r399, %r398, %r336;
	shf.l.wrap.b32 	%r400, %r399, %r399, 1;
	xor.b32  	%r401, %r372, %r392;
	xor.b32  	%r402, %r401, %r348;
	xor.b32  	%r403, %r402, %r340;
	shf.l.wrap.b32 	%r404, %r403, %r403, 1;
	add.s32 	%r405, %r13, -1615554381;
	shf.l.wrap.b32 	%r406, %r405, %r405, 5;
	add.s32 	%r407, %r406, %r22;
	add.s32 	%r408, %r407, 1722862861;
	not.b32 	%r409, %r408;
	and.b32  	%r410, %r405, 1506887872;
	sub.s32 	%r411, 1615554380, %r13;
	and.b32  	%r412, %r411, 2079550178;
	or.b32  	%r413, %r410, %r412;
	shf.l.wrap.b32 	%r414, %r408, %r408, 5;
	add.s32 	%r415, %r414, %r413;
	add.s32 	%r416, %r415, %r31;
	add.s32 	%r417, %r416, -214083945;
	shf.l.wrap.b32 	%r418, %r405, %r405, 30;
	and.b32  	%r419, %r408, %r418;
	and.b32  	%r420, %r409, 1506887872;
	or.b32  	%r421, %r419, %r420;
	shf.l.wrap.b32 	%r422, %r417, %r417, 5;
	add.s32 	%r423, %r422, %r421;
	add.s32 	%r424, %r423, %r40;
	add.s32 	%r425, %r424, -696916869;
	shf.l.wrap.b32 	%r426, %r408, %r408, 30;
	and.b32  	%r427, %r417, %r426;
	not.b32 	%r428, %r417;
	and.b32  	%r429, %r418, %r428;
	or.b32  	%r430, %r427, %r429;
	shf.l.wrap.b32 	%r431, %r425, %r425, 5;
	add.s32 	%r432, %r431, %r430;
	add.s32 	%r433, %r432, %r49;
	add.s32 	%r434, %r433, -1269579175;
	shf.l.wrap.b32 	%r435, %r417, %r417, 30;
	and.b32  	%r436, %r425, %r435;
	not.b32 	%r437, %r425;
	and.b32  	%r438, %r426, %r437;
	or.b32  	%r439, %r436, %r438;
	shf.l.wrap.b32 	%r440, %r434, %r434, 5;
	add.s32 	%r441, %r440, %r418;
	add.s32 	%r442, %r441, %r439;
	add.s32 	%r443, %r442, %r58;
	add.s32 	%r444, %r443, 1518500249;
	shf.l.wrap.b32 	%r445, %r425, %r425, 30;
	and.b32  	%r446, %r434, %r445;
	not.b32 	%r447, %r434;
	and.b32  	%r448, %r435, %r447;
	or.b32  	%r449, %r446, %r448;
	shf.l.wrap.b32 	%r450, %r444, %r444, 5;
	add.s32 	%r451, %r450, %r426;
	add.s32 	%r452, %r451, %r449;
	add.s32 	%r453, %r452, %r67;
	add.s32 	%r454, %r453, 1518500249;
	shf.l.wrap.b32 	%r455, %r434, %r434, 30;
	and.b32  	%r456, %r444, %r455;
	not.b32 	%r457, %r444;
	and.b32  	%r458, %r445, %r457;
	or.b32  	%r459, %r456, %r458;
	shf.l.wrap.b32 	%r460, %r454, %r454, 5;
	add.s32 	%r461, %r460, %r435;
	add.s32 	%r462, %r461, %r459;
	add.s32 	%r463, %r462, %r76;
	add.s32 	%r464, %r463, 1518500249;
	shf.l.wrap.b32 	%r465, %r444, %r444, 30;
	and.b32  	%r466, %r454, %r465;
	not.b32 	%r467, %r454;
	and.b32  	%r468, %r455, %r467;
	or.b32  	%r469, %r466, %r468;
	shf.l.wrap.b32 	%r470, %r464, %r464, 5;
	add.s32 	%r471, %r470, %r445;
	add.s32 	%r472, %r471, %r469;
	add.s32 	%r473, %r472, %r85;
	add.s32 	%r474, %r473, 1518500249;
	shf.l.wrap.b32 	%r475, %r454, %r454, 30;
	and.b32  	%r476, %r464, %r475;
	not.b32 	%r477, %r464;
	and.b32  	%r478, %r465, %r477;
	or.b32  	%r479, %r476, %r478;
	shf.l.wrap.b32 	%r480, %r474, %r474, 5;
	add.s32 	%r481, %r480, %r455;
	add.s32 	%r482, %r481, %r479;
	add.s32 	%r483, %r482, %r94;
	add.s32 	%r484, %r483, 1518500249;
	shf.l.wrap.b32 	%r485, %r464, %r464, 30;
	and.b32  	%r486, %r474, %r485;
	not.b32 	%r487, %r474;
	and.b32  	%r488, %r475, %r487;
	or.b32  	%r489, %r486, %r488;
	shf.l.wrap.b32 	%r490, %r484, %r484, 5;
	add.s32 	%r491, %r490, %r465;
	add.s32 	%r492, %r491, %r489;
	add.s32 	%r493, %r492, %r103;
	add.s32 	%r494, %r493, 1518500249;
	shf.l.wrap.b32 	%r495, %r474, %r474, 30;
	and.b32  	%r496, %r484, %r495;
	not.b32 	%r497, %r484;
	and.b32  	%r498, %r485, %r497;
	or.b32  	%r499, %r496, %r498;
	shf.l.wrap.b32 	%r500, %r494, %r494, 5;
	add.s32 	%r501, %r500, %r475;
	add.s32 	%r502, %r501, %r499;
	add.s32 	%r503, %r502, %r112;
	add.s32 	%r504, %r503, 1518500249;
	shf.l.wrap.b32 	%r505, %r484, %r484, 30;
	and.b32  	%r506, %r494, %r505;
	not.b32 	%r507, %r494;
	and.b32  	%r508, %r495, %r507;
	or.b32  	%r509, %r506, %r508;
	shf.l.wrap.b32 	%r510, %r504, %r504, 5;
	add.s32 	%r511, %r510, %r485;
	add.s32 	%r512, %r511, %r509;
	add.s32 	%r513, %r512, %r121;
	add.s32 	%r514, %r513, 1518500249;
	shf.l.wrap.b32 	%r515, %r494, %r494, 30;
	and.b32  	%r516, %r504, %r515;
	not.b32 	%r517, %r504;
	and.b32  	%r518, %r505, %r517;
	or.b32  	%r519, %r516, %r518;
	shf.l.wrap.b32 	%r520, %r514, %r514, 5;
	add.s32 	%r521, %r520, %r495;
	add.s32 	%r522, %r521, %r519;
	add.s32 	%r523, %r522, %r130;
	add.s32 	%r524, %r523, 1518500249;
	shf.l.wrap.b32 	%r525, %r504, %r504, 30;
	and.b32  	%r526, %r514, %r525;
	not.b32 	%r527, %r514;
	and.b32  	%r528, %r515, %r527;
	or.b32  	%r529, %r526, %r528;
	shf.l.wrap.b32 	%r530, %r524, %r524, 5;
	add.s32 	%r531, %r530, %r505;
	add.s32 	%r532, %r531, %r529;
	add.s32 	%r533, %r532, %r139;
	add.s32 	%r534, %r533, 1518500249;
	shf.l.wrap.b32 	%r535, %r514, %r514, 30;
	and.b32  	%r536, %r524, %r535;
	not.b32 	%r537, %r524;
	and.b32  	%r538, %r525, %r537;
	or.b32  	%r539, %r536, %r538;
	shf.l.wrap.b32 	%r540, %r534, %r534, 5;
	add.s32 	%r541, %r540, %r515;
	add.s32 	%r542, %r541, %r539;
	add.s32 	%r543, %r542, %r148;
	add.s32 	%r544, %r543, 1518500249;
	shf.l.wrap.b32 	%r545, %r524, %r524, 30;
	and.b32  	%r546, %r534, %r545;
	not.b32 	%r547, %r534;
	and.b32  	%r548, %r535, %r547;
	or.b32  	%r549, %r546, %r548;
	shf.l.wrap.b32 	%r550, %r544, %r544, 5;
	add.s32 	%r551, %r550, %r525;
	add.s32 	%r552, %r551, %r549;
	add.s32 	%r553, %r552, %r152;
	add.s32 	%r554, %r553, 1518500249;
	shf.l.wrap.b32 	%r555, %r534, %r534, 30;
	and.b32  	%r556, %r544, %r555;
	not.b32 	%r557, %r544;
	and.b32  	%r558, %r545, %r557;
	or.b32  	%r559, %r556, %r558;
	shf.l.wrap.b32 	%r560, %r554, %r554, 5;
	add.s32 	%r561, %r560, %r535;
	add.s32 	%r562, %r561, %r559;
	add.s32 	%r563, %r562, %r156;
	add.s32 	%r564, %r563, 1518500249;
	shf.l.wrap.b32 	%r565, %r544, %r544, 30;
	and.b32  	%r566, %r554, %r565;
	not.b32 	%r567, %r554;
	and.b32  	%r568, %r555, %r567;
	or.b32  	%r569, %r566, %r568;
	shf.l.wrap.b32 	%r570, %r564, %r564, 5;
	add.s32 	%r571, %r570, %r545;
	add.s32 	%r572, %r571, %r569;
	add.s32 	%r573, %r572, %r160;
	add.s32 	%r574, %r573, 1518500249;
	shf.l.wrap.b32 	%r575, %r554, %r554, 30;
	and.b32  	%r576, %r564, %r575;
	not.b32 	%r577, %r564;
	and.b32  	%r578, %r565, %r577;
	or.b32  	%r579, %r576, %r578;
	shf.l.wrap.b32 	%r580, %r574, %r574, 5;
	add.s32 	%r581, %r580, %r555;
	add.s32 	%r582, %r581, %r579;
	add.s32 	%r583, %r582, %r164;
	add.s32 	%r584, %r583, 1518500249;
	shf.l.wrap.b32 	%r585, %r564, %r564, 30;
	xor.b32  	%r586, %r585, %r575;
	xor.b32  	%r587, %r586, %r574;
	shf.l.wrap.b32 	%r588, %r584, %r584, 5;
	add.s32 	%r589, %r588, %r565;
	add.s32 	%r590, %r589, %r587;
	add.s32 	%r591, %r590, %r168;
	add.s32 	%r592, %r591, 1859775393;
	shf.l.wrap.b32 	%r593, %r574, %r574, 30;
	xor.b32  	%r594, %r593, %r585;
	xor.b32  	%r595, %r594, %r584;
	shf.l.wrap.b32 	%r596, %r592, %r592, 5;
	add.s32 	%r597, %r596, %r575;
	add.s32 	%r598, %r597, %r595;
	add.s32 	%r599, %r598, %r172;
	add.s32 	%r600, %r599, 1859775393;
	shf.l.wrap.b32 	%r601, %r584, %r584, 30;
	xor.b32  	%r602, %r601, %r593;
	xor.b32  	%r603, %r602, %r592;
	shf.l.wrap.b32 	%r604, %r600, %r600, 5;
	add.s32 	%r605, %r604, %r585;
	add.s32 	%r606, %r605, %r603;
	add.s32 	%r607, %r606, %r176;
	add.s32 	%r608, %r607, 1859775393;
	shf.l.wrap.b32 	%r609, %r592, %r592, 30;
	xor.b32  	%r610, %r609, %r601;
	xor.b32  	%r611, %r610, %r600;
	shf.l.wrap.b32 	%r612, %r608, %r608, 5;
	add.s32 	%r613, %r612, %r593;
	add.s32 	%r614, %r613, %r611;
	add.s32 	%r615, %r614, %r180;
	add.s32 	%r616, %r615, 1859775393;
	shf.l.wrap.b32 	%r617, %r600, %r600, 30;
	xor.b32  	%r618, %r617, %r609;
	xor.b32  	%r619, %r618, %r608;
	shf.l.wrap.b32 	%r620, %r616, %r616, 5;
	add.s32 	%r621, %r620, %r601;
	add.s32 	%r622, %r621, %r619;
	add.s32 	%r623, %r622, %r184;
	add.s32 	%r624, %r623, 1859775393;
	shf.l.wrap.b32 	%r625, %r608, %r608, 30;
	xor.b32  	%r626, %r625, %r617;
	xor.b32  	%r627, %r626, %r616;
	shf.l.wrap.b32 	%r628, %r624, %r624, 5;
	add.s32 	%r629, %r628, %r609;
	add.s32 	%r630, %r629, %r627;
	add.s32 	%r631, %r630, %r188;
	add.s32 	%r632, %r631, 1859775393;
	shf.l.wrap.b32 	%r633, %r616, %r616, 30;
	xor.b32  	%r634, %r633, %r625;
	xor.b32  	%r635, %r634, %r624;
	shf.l.wrap.b32 	%r636, %r632, %r632, 5;
	add.s32 	%r637, %r636, %r617;
	add.s32 	%r638, %r637, %r635;
	add.s32 	%r639, %r638, %r192;
	add.s32 	%r640, %r639, 1859775393;
	shf.l.wrap.b32 	%r641, %r624, %r624, 30;
	xor.b32  	%r642, %r641, %r633;
	xor.b32  	%r643, %r642, %r632;
	shf.l.wrap.b32 	%r644, %r640, %r640, 5;
	add.s32 	%r645, %r644, %r625;
	add.s32 	%r646, %r645, %r643;
	add.s32 	%r647, %r646, %r196;
	add.s32 	%r648, %r647, 1859775393;
	shf.l.wrap.b32 	%r649, %r632, %r632, 30;
	xor.b32  	%r650, %r649, %r641;
	xor.b32  	%r651, %r650, %r640;
	shf.l.wrap.b32 	%r652, %r648, %r648, 5;
	add.s32 	%r653, %r652, %r633;
	add.s32 	%r654, %r653, %r651;
	add.s32 	%r655, %r654, %r200;
	add.s32 	%r656, %r655, 1859775393;
	shf.l.wrap.b32 	%r657, %r640, %r640, 30;
	xor.b32  	%r658, %r657, %r649;
	xor.b32  	%r659, %r658, %r648;
	shf.l.wrap.b32 	%r660, %r656, %r656, 5;
	add.s32 	%r661, %r660, %r641;
	add.s32 	%r662, %r661, %r659;
	add.s32 	%r663, %r662, %r204;
	add.s32 	%r664, %r663, 1859775393;
	shf.l.wrap.b32 	%r665, %r648, %r648, 30;
	xor.b32  	%r666, %r665, %r657;
	xor.b32  	%r667, %r666, %r656;
	shf.l.wrap.b32 	%r668, %r664, %r664, 5;
	add.s32 	%r669, %r668, %r649;
	add.s32 	%r670, %r669, %r667;
	add.s32 	%r671, %r670, %r208;
	add.s32 	%r672, %r671, 1859775393;
	shf.l.wrap.b32 	%r673, %r656, %r656, 30;
	xor.b32  	%r674, %r673, %r665;
	xor.b32  	%r675, %r674, %r664;
	shf.l.wrap.b32 	%r676, %r672, %r672, 5;
	add.s32 	%r677, %r676, %r657;
	add.s32 	%r678, %r677, %r675;
	add.s32 	%r679, %r678, %r212;
	add.s32 	%r680, %r679, 1859775393;
	shf.l.wrap.b32 	%r681, %r664, %r664, 30;
	xor.b32  	%r682, %r681, %r673;
	xor.b32  	%r683, %r682, %r672;
	shf.l.wrap.b32 	%r684, %r680, %r680, 5;
	add.s32 	%r685, %r684, %r665;
	add.s32 	%r686, %r685, %r683;
	add.s32 	%r687, %r686, %r216;
	add.s32 	%r688, %r687, 1859775393;
	shf.l.wrap.b32 	%r689, %r672, %r672, 30;
	xor.b32  	%r690, %r689, %r681;
	xor.b32  	%r691, %r690, %r680;
	shf.l.wrap.b32 	%r692, %r688, %r688, 5;
	add.s32 	%r693, %r692, %r673;
	add.s32 	%r694, %r693, %r691;
	add.s32 	%r695, %r694, %r220;
	add.s32 	%r696, %r695, 1859775393;
	shf.l.wrap.b32 	%r697, %r680, %r680, 30;
	xor.b32  	%r698, %r697, %r689;
	xor.b32  	%r699, %r698, %r688;
	shf.l.wrap.b32 	%r700, %r696, %r696, 5;
	add.s32 	%r701, %r700, %r681;
	add.s32 	%r702, %r701, %r699;
	add.s32 	%r703, %r702, %r224;
	add.s32 	%r704, %r703, 1859775393;
	shf.l.wrap.b32 	%r705, %r688, %r688, 30;
	xor.b32  	%r706, %r705, %r697;
	xor.b32  	%r707, %r706, %r696;
	shf.l.wrap.b32 	%r708, %r704, %r704, 5;
	add.s32 	%r709, %r708, %r689;
	add.s32 	%r710, %r709, %r707;
	add.s32 	%r711, %r710, %r228;
	add.s32 	%r712, %r711, 1859775393;
	shf.l.wrap.b32 	%r713, %r696, %r696, 30;
	xor.b32  	%r714, %r713, %r705;
	xor.b32  	%r715, %r714, %r704;
	shf.l.wrap.b32 	%r716, %r712, %r712, 5;
	add.s32 	%r717, %r716, %r697;
	add.s32 	%r718, %r717, %r715;
	add.s32 	%r719, %r718, %r232;
	add.s32 	%r720, %r719, 1859775393;
	shf.l.wrap.b32 	%r721, %r704, %r704, 30;
	xor.b32  	%r722, %r721, %r713;
	xor.b32  	%r723, %r722, %r712;
	shf.l.wrap.b32 	%r724, %r720, %r720, 5;
	add.s32 	%r725, %r724, %r705;
	add.s32 	%r726, %r725, %r723;
	add.s32 	%r727, %r726, %r236;
	add.s32 	%r728, %r727, 1859775393;
	shf.l.wrap.b32 	%r729, %r712, %r712, 30;
	xor.b32  	%r730, %r729, %r721;
	xor.b32  	%r731, %r730, %r720;
	shf.l.wrap.b32 	%r732, %r728, %r728, 5;
	add.s32 	%r733, %r732, %r713;
	add.s32 	%r734, %r733, %r731;
	add.s32 	%r735, %r734, %r240;
	add.s32 	%r736, %r735, 1859775393;
	shf.l.wrap.b32 	%r737, %r720, %r720, 30;
	xor.b32  	%r738, %r737, %r729;
	xor.b32  	%r739, %r738, %r728;
	shf.l.wrap.b32 	%r740, %r736, %r736, 5;
	add.s32 	%r741, %r740, %r721;
	add.s32 	%r742, %r741, %r739;
	add.s32 	%r743, %r742, %r244;
	add.s32 	%r744, %r743, 1859775393;
	shf.l.wrap.b32 	%r745, %r728, %r728, 30;
	or.b32  	%r746, %r745, %r737;
	and.b32  	%r747, %r736, %r746;
	and.b32  	%r748, %r745, %r737;
	or.b32  	%r749, %r747, %r748;
	shf.l.wrap.b32 	%r750, %r744, %r744, 5;
	add.s32 	%r751, %r750, %r729;
	add.s32 	%r752, %r751, %r749;
	add.s32 	%r753, %r752, %r248;
	add.s32 	%r754, %r753, -1894007588;
	shf.l.wrap.b32 	%r755, %r736, %r736, 30;
	or.b32  	%r756, %r755, %r745;
	and.b32  	%r757, %r744, %r756;
	and.b32  	%r758, %r755, %r745;
	or.b32  	%r759, %r757, %r758;
	shf.l.wrap.b32 	%r760, %r754, %r754, 5;
	add.s32 	%r761, %r760, %r737;
	add.s32 	%r762, %r761, %r759;
	add.s32 	%r763, %r762, %r252;
	add.s32 	%r764, %r763, -1894007588;
	shf.l.wrap.b32 	%r765, %r744, %r744, 30;
	or.b32  	%r766, %r765, %r755;
	and.b32  	%r767, %r754, %r766;
	and.b32  	%r768, %r765, %r755;
	or.b32  	%r769, %r767, %r768;
	shf.l.wrap.b32 	%r770, %r764, %r764, 5;
	add.s32 	%r771, %r770, %r745;
	add.s32 	%r772, %r771, %r769;
	add.s32 	%r773, %r772, %r256;
	add.s32 	%r774, %r773, -1894007588;
	shf.l.wrap.b32 	%r775, %r754, %r754, 30;
	or.b32  	%r776, %r775, %r765;
	and.b32  	%r777, %r764, %r776;
	and.b32  	%r778, %r775, %r765;
	or.b32  	%r779, %r777, %r778;
	shf.l.wrap.b32 	%r780, %r774, %r774, 5;
	add.s32 	%r781, %r780, %r755;
	add.s32 	%r782, %r781, %r779;
	add.s32 	%r783, %r782, %r260;
	add.s32 	%r784, %r783, -1894007588;
	shf.l.wrap.b32 	%r785, %r764, %r764, 30;
	or.b32  	%r786, %r785, %r775;
	and.b32  	%r787, %r774, %r786;
	and.b32  	%r788, %r785, %r775;
	or.b32  	%r789, %r787, %r788;
	shf.l.wrap.b32 	%r790, %r784, %r784, 5;
	add.s32 	%r791, %r790, %r765;
	add.s32 	%r792, %r791, %r789;
	add.s32 	%r793, %r792, %r264;
	add.s32 	%r794, %r793, -1894007588;
	shf.l.wrap.b32 	%r795, %r774, %r774, 30;
	or.b32  	%r796, %r795, %r785;
	and.b32  	%r797, %r784, %r796;
	and.b32  	%r798, %r795, %r785;
	or.b32  	%r799, %r797, %r798;
	shf.l.wrap.b32 	%r800, %r794, %r794, 5;
	add.s32 	%r801, %r800, %r775;
	add.s32 	%r802, %r801, %r799;
	add.s32 	%r803, %r802, %r268;
	add.s32 	%r804, %r803, -1894007588;
	shf.l.wrap.b32 	%r805, %r784, %r784, 30;
	or.b32  	%r806, %r805, %r795;
	and.b32  	%r807, %r794, %r806;
	and.b32  	%r808, %r805, %r795;
	or.b32  	%r809, %r807, %r808;
	shf.l.wrap.b32 	%r810, %r804, %r804, 5;
	add.s32 	%r811, %r810, %r785;
	add.s32 	%r812, %r811, %r809;
	add.s32 	%r813, %r812, %r272;
	add.s32 	%r814, %r813, -1894007588;
	shf.l.wrap.b32 	%r815, %r794, %r794, 30;
	or.b32  	%r816, %r815, %r805;
	and.b32  	%r817, %r804, %r816;
	and.b32  	%r818, %r815, %r805;
	or.b32  	%r819, %r817, %r818;
	shf.l.wrap.b32 	%r820, %r814, %r814, 5;
	add.s32 	%r821, %r820, %r795;
	add.s32 	%r822, %r821, %r819;
	add.s32 	%r823, %r822, %r276;
	add.s32 	%r824, %r823, -1894007588;
	shf.l.wrap.b32 	%r825, %r804, %r804, 30;
	or.b32  	%r826, %r825, %r815;
	and.b32  	%r827, %r814, %r826;
	and.b32  	%r828, %r825, %r815;
	or.b32  	%r829, %r827, %r828;
	shf.l.wrap.b32 	%r830, %r824, %r824, 5;
	add.s32 	%r831, %r830, %r805;
	add.s32 	%r832, %r831, %r829;
	add.s32 	%r833, %r832, %r280;
	add.s32 	%r834, %r833, -1894007588;
	shf.l.wrap.b32 	%r835, %r814, %r814, 30;
	or.b32  	%r836, %r835, %r825;
	and.b32  	%r837, %r824, %r836;
	and.b32  	%r838, %r835, %r825;
	or.b32  	%r839, %r837, %r838;
	shf.l.wrap.b32 	%r840, %r834, %r834, 5;
	add.s32 	%r841, %r840, %r815;
	add.s32 	%r842, %r841, %r839;
	add.s32 	%r843, %r842, %r284;
	add.s32 	%r844, %r843, -1894007588;
	shf.l.wrap.b32 	%r845, %r824, %r824, 30;
	or.b32  	%r846, %r845, %r835;
	and.b32  	%r847, %r834, %r846;
	and.b32  	%r848, %r845, %r835;
	or.b32  	%r849, %r847, %r848;
	shf.l.wrap.b32 	%r850, %r844, %r844, 5;
	add.s32 	%r851, %r850, %r825;
	add.s32 	%r852, %r851, %r849;
	add.s32 	%r853, %r852, %r288;
	add.s32 	%r854, %r853, -1894007588;
	shf.l.wrap.b32 	%r855, %r834, %r834, 30;
	or.b32  	%r856, %r855, %r845;
	and.b32  	%r857, %r844, %r856;
	and.b32  	%r858, %r855, %r845;
	or.b32  	%r859, %r857, %r858;
	shf.l.wrap.b32 	%r860, %r854, %r854, 5;
	add.s32 	%r861, %r860, %r835;
	add.s32 	%r862, %r861, %r859;
	add.s32 	%r863, %r862, %r292;
	add.s32 	%r864, %r863, -1894007588;
	shf.l.wrap.b32 	%r865, %r844, %r844, 30;
	or.b32  	%r866, %r865, %r855;
	and.b32  	%r867, %r854, %r866;
	and.b32  	%r868, %r865, %r855;
	or.b32  	%r869, %r867, %r868;
	shf.l.wrap.b32 	%r870, %r864, %r864, 5;
	add.s32 	%r871, %r870, %r845;
	add.s32 	%r872, %r871, %r869;
	add.s32 	%r873, %r872, %r296;
	add.s32 	%r874, %r873, -1894007588;
	shf.l.wrap.b32 	%r875, %r854, %r854, 30;
	or.b32  	%r876, %r875, %r865;
	and.b32  	%r877, %r864, %r876;
	and.b32  	%r878, %r875, %r865;
	or.b32  	%r879, %r877, %r878;
	shf.l.wrap.b32 	%r880, %r874, %r874, 5;
	add.s32 	%r881, %r880, %r855;
	add.s32 	%r882, %r881, %r879;
	add.s32 	%r883, %r882, %r300;
	add.s32 	%r884, %r883, -1894007588;
	shf.l.wrap.b32 	%r885, %r864, %r864, 30;
	or.b32  	%r886, %r885, %r875;
	and.b32  	%r887, %r874, %r886;
	and.b32  	%r888, %r885, %r875;
	or.b32  	%r889, %r887, %r888;
	shf.l.wrap.b32 	%r890, %r884, %r884, 5;
	add.s32 	%r891, %r890, %r865;
	add.s32 	%r892, %r891, %r889;
	add.s32 	%r893, %r892, %r304;
	add.s32 	%r894, %r893, -1894007588;
	shf.l.wrap.b32 	%r895, %r874, %r874, 30;
	or.b32  	%r896, %r895, %r885;
	and.b32  	%r897, %r884, %r896;
	and.b32  	%r898, %r895, %r885;
	or.b32  	%r899, %r897, %r898;
	shf.l.wrap.b32 	%r900, %r894, %r894, 5;
	add.s32 	%r901, %r900, %r875;
	add.s32 	%r902, %r901, %r899;
	add.s32 	%r903, %r902, %r308;
	add.s32 	%r904, %r903, -1894007588;
	shf.l.wrap.b32 	%r905, %r884, %r884, 30;
	or.b32  	%r906, %r905, %r895;
	and.b32  	%r907, %r894, %r906;
	and.b32  	%r908, %r905, %r895;
	or.b32  	%r909, %r907, %r908;
	shf.l.wrap.b32 	%r910, %r904, %r904, 5;
	add.s32 	%r911, %r910, %r885;
	add.s32 	%r912, %r911, %r909;
	add.s32 	%r913, %r912, %r312;
	add.s32 	%r914, %r913, -1894007588;
	shf.l.wrap.b32 	%r915, %r894, %r894, 30;
	or.b32  	%r916, %r915, %r905;
	and.b32  	%r917, %r904, %r916;
	and.b32  	%r918, %r915, %r905;
	or.b32  	%r919, %r917, %r918;
	shf.l.wrap.b32 	%r920, %r914, %r914, 5;
	add.s32 	%r921, %r920, %r895;
	add.s32 	%r922, %r921, %r919;
	add.s32 	%r923, %r922, %r316;
	add.s32 	%r924, %r923, -1894007588;
	shf.l.wrap.b32 	%r925, %r904, %r904, 30;
	or.b32  	%r926, %r925, %r915;
	and.b32  	%r927, %r914, %r926;
	and.b32  	%r928, %r925, %r915;
	or.b32  	%r929, %r927, %r928;
	shf.l.wrap.b32 	%r930, %r924, %r924, 5;
	add.s32 	%r931, %r930, %r905;
	add.s32 	%r932, %r931, %r929;
	add.s32 	%r933, %r932, %r320;
	add.s32 	%r934, %r933, -1894007588;
	shf.l.wrap.b32 	%r935, %r914, %r914, 30;
	or.b32  	%r936, %r935, %r925;
	and.b32  	%r937, %r924, %r936;
	and.b32  	%r938, %r935, %r925;
	or.b32  	%r939, %r937, %r938;
	shf.l.wrap.b32 	%r940, %r934, %r934, 5;
	add.s32 	%r941, %r940, %r915;
	add.s32 	%r942, %r941, %r939;
	add.s32 	%r943, %r942, %r324;
	add.s32 	%r944, %r943, -1894007588;
	shf.l.wrap.b32 	%r945, %r924, %r924, 30;
	xor.b32  	%r946, %r945, %r935;
	xor.b32  	%r947, %r946, %r934;
	shf.l.wrap.b32 	%r948, %r944, %r944, 5;
	add.s32 	%r949, %r948, %r925;
	add.s32 	%r950, %r949, %r947;
	add.s32 	%r951, %r950, %r328;
	add.s32 	%r952, %r951, -899497514;
	shf.l.wrap.b32 	%r953, %r934, %r934, 30;
	xor.b32  	%r954, %r953, %r945;
	xor.b32  	%r955, %r954, %r944;
	shf.l.wrap.b32 	%r956, %r952, %r952, 5;
	add.s32 	%r957, %r956, %r935;
	add.s32 	%r958, %r957, %r955;
	add.s32 	%r959, %r958, %r332;
	add.s32 	%r960, %r959, -899497514;
	shf.l.wrap.b32 	%r961, %r944, %r944, 30;
	xor.b32  	%r962, %r961, %r953;
	xor.b32  	%r963, %r962, %r952;
	shf.l.wrap.b32 	%r964, %r960, %r960, 5;
	add.s32 	%r965, %r964, %r945;
	add.s32 	%r966, %r965, %r963;
	add.s32 	%r967, %r966, %r336;
	add.s32 	%r968, %r967, -899497514;
	shf.l.wrap.b32 	%r969, %r952, %r952, 30;
	xor.b32  	%r970, %r969, %r961;
	xor.b32  	%r971, %r970, %r960;
	shf.l.wrap.b32 	%r972, %r968, %r968, 5;
	add.s32 	%r973, %r972, %r953;
	add.s32 	%r974, %r973, %r971;
	add.s32 	%r975, %r974, %r340;
	add.s32 	%r976, %r975, -899497514;
	shf.l.wrap.b32 	%r977, %r960, %r960, 30;
	xor.b32  	%r978, %r977, %r969;
	xor.b32  	%r979, %r978, %r968;
	shf.l.wrap.b32 	%r980, %r976, %r976, 5;
	add.s32 	%r981, %r980, %r961;
	add.s32 	%r982, %r981, %r979;
	add.s32 	%r983, %r982, %r344;
	add.s32 	%r984, %r983, -899497514;
	shf.l.wrap.b32 	%r985, %r968, %r968, 30;
	xor.b32  	%r986, %r985, %r977;
	xor.b32  	%r987, %r986, %r976;
	shf.l.wrap.b32 	%r988, %r984, %r984, 5;
	add.s32 	%r989, %r988, %r969;
	add.s32 	%r990, %r989, %r987;
	add.s32 	%r991, %r990, %r348;
	add.s32 	%r992, %r991, -899497514;
	shf.l.wrap.b32 	%r993, %r976, %r976, 30;
	xor.b32  	%r994, %r993, %r985;
	xor.b32  	%r995, %r994, %r984;
	shf.l.wrap.b32 	%r996, %r992, %r992, 5;
	add.s32 	%r997, %r996, %r977;
	add.s32 	%r998, %r997, %r995;
	add.s32 	%r999, %r998, %r352;
	add.s32 	%r1000, %r999, -899497514;
	shf.l.wrap.b32 	%r1001, %r984, %r984, 30;
	xor.b32  	%r1002, %r1001, %r993;
	xor.b32  	%r1003, %r1002, %r992;
	shf.l.wrap.b32 	%r1004, %r1000, %r1000, 5;
	add.s32 	%r1005, %r1004, %r985;
	add.s32 	%r1006, %r1005, %r1003;
	add.s32 	%r1007, %r1006, %r356;
	add.s32 	%r1008, %r1007, -899497514;
	shf.l.wrap.b32 	%r1009, %r992, %r992, 30;
	xor.b32  	%r1010, %r1009, %r1001;
	xor.b32  	%r1011, %r1010, %r1000;
	shf.l.wrap.b32 	%r1012, %r1008, %r1008, 5;
	add.s32 	%r1013, %r1012, %r993;
	add.s32 	%r1014, %r1013, %r1011;
	add.s32 	%r1015, %r1014, %r360;
	add.s32 	%r1016, %r1015, -899497514;
	shf.l.wrap.b32 	%r1017, %r1000, %r1000, 30;
	xor.b32  	%r1018, %r1017, %r1009;
	xor.b32  	%r1019, %r1018, %r1008;
	shf.l.wrap.b32 	%r1020, %r1016, %r1016, 5;
	add.s32 	%r1021, %r1020, %r1001;
	add.s32 	%r1022, %r1021, %r1019;
	add.s32 	%r1023, %r1022, %r364;
	add.s32 	%r1024, %r1023, -899497514;
	shf.l.wrap.b32 	%r1025, %r1008, %r1008, 30;
	xor.b32  	%r1026, %r1025, %r1017;
	xor.b32  	%r1027, %r1026, %r1016;
	shf.l.wrap.b32 	%r1028, %r1024, %r1024, 5;
	add.s32 	%r1029, %r1028, %r1009;
	add.s32 	%r1030, %r1029, %r1027;
	add.s32 	%r1031, %r1030, %r368;
	add.s32 	%r1032, %r1031, -899497514;
	shf.l.wrap.b32 	%r1033, %r1016, %r1016, 30;
	xor.b32  	%r1034, %r1033, %r1025;
	xor.b32  	%r1035, %r1034, %r1024;
	shf.l.wrap.b32 	%r1036, %r1032, %r1032, 5;
	add.s32 	%r1037, %r1036, %r1017;
	add.s32 	%r1038, %r1037, %r1035;
	add.s32 	%r1039, %r1038, %r372;
	add.s32 	%r1040, %r1039, -899497514;
	shf.l.wrap.b32 	%r1041, %r1024, %r1024, 30;
	xor.b32  	%r1042, %r1041, %r1033;
	xor.b32  	%r1043, %r1042, %r1032;
	shf.l.wrap.b32 	%r1044, %r1040, %r1040, 5;
	add.s32 	%r1045, %r1044, %r1025;
	add.s32 	%r1046, %r1045, %r1043;
	add.s32 	%r1047, %r1046, %r376;
	add.s32 	%r1048, %r1047, -899497514;
	shf.l.wrap.b32 	%r1049, %r1032, %r1032, 30;
	xor.b32  	%r1050, %r1049, %r1041;
	xor.b32  	%r1051, %r1050, %r1040;
	shf.l.wrap.b32 	%r1052, %r1048, %r1048, 5;
	add.s32 	%r1053, %r1052, %r1033;
	add.s32 	%r1054, %r1053, %r1051;
	add.s32 	%r1055, %r1054, %r380;
	add.s32 	%r1056, %r1055, -899497514;
	shf.l.wrap.b32 	%r1057, %r1040, %r1040, 30;
	xor.b32  	%r1058, %r1057, %r1049;
	xor.b32  	%r1059, %r1058, %r1048;
	shf.l.wrap.b32 	%r1060, %r1056, %r1056, 5;
	add.s32 	%r1061, %r1060, %r1041;
	add.s32 	%r1062, %r1061, %r1059;
	add.s32 	%r1063, %r1062, %r384;
	add.s32 	%r1064, %r1063, -899497514;
	shf.l.wrap.b32 	%r1065, %r1048, %r1048, 30;
	xor.b32  	%r1066, %r1065, %r1057;
	xor.b32  	%r1067, %r1066, %r1056;
	shf.l.wrap.b32 	%r1068, %r1064, %r1064, 5;
	add.s32 	%r1069, %r1068, %r1049;
	add.s32 	%r1070, %r1069, %r1067;
	add.s32 	%r1071, %r1070, %r388;
	add.s32 	%r1072, %r1071, -899497514;
	shf.l.wrap.b32 	%r1073, %r1056, %r1056, 30;
	xor.b32  	%r1074, %r1073, %r1065;
	xor.b32  	%r1075, %r1074, %r1064;
	shf.l.wrap.b32 	%r1076, %r1072, %r1072, 5;
	add.s32 	%r1077, %r1076, %r1057;
	add.s32 	%r1078, %r1077, %r1075;
	add.s32 	%r1079, %r1078, %r392;
	add.s32 	%r1080, %r1079, -899497514;
	shf.l.wrap.b32 	%r1081, %r1064, %r1064, 30;
	xor.b32  	%r1082, %r1081, %r1073;
	xor.b32  	%r1083, %r1082, %r1072;
	shf.l.wrap.b32 	%r1084, %r1080, %r1080, 5;
	add.s32 	%r1085, %r1084, %r1065;
	add.s32 	%r1086, %r1085, %r1083;
	add.s32 	%r1087, %r1086, %r396;
	add.s32 	%r1088, %r1087, -899497514;
	shf.l.wrap.b32 	%r1089, %r1072, %r1072, 30;
	xor.b32  	%r1090, %r1089, %r1081;
	xor.b32  	%r1091, %r1090, %r1080;
	shf.l.wrap.b32 	%r1092, %r1088, %r1088, 5;
	add.s32 	%r1093, %r1092, %r1073;
	add.s32 	%r1094, %r1093, %r1091;
	add.s32 	%r1095, %r1094, %r400;
	add.s32 	%r1096, %r1095, -899497514;
	shf.l.wrap.b32 	%r1097, %r1080, %r1080, 30;
	xor.b32  	%r1098, %r1097, %r1089;
	xor.b32  	%r1099, %r1098, %r1088;
	shf.l.wrap.b32 	%r1100, %r1096, %r1096, 5;
	add.s32 	%r1101, %r1100, %r1081;
	add.s32 	%r1102, %r1101, %r1099;
	add.s32 	%r1103, %r1102, %r404;
	shf.l.wrap.b32 	%r1104, %r1088, %r1088, 30;
	add.s32 	%r1105, %r1103, 833086679;
	add.s32 	%r1106, %r1095, -1171231393;
	add.s32 	%r1107, %r1104, -1732584194;
	add.s32 	%r1108, %r1097, 271733878;
	add.s32 	%r1109, %r1089, -1009589776;
	shr.u32 	%r1110, %r1105, 24;
	st.global.u8 	[%rd9], %r1110;
	shr.u32 	%r1111, %r1105, 16;
	st.global.u8 	[%rd9+1], %r1111;
	shr.u32 	%r1112, %r1105, 8;
	st.global.u8 	[%rd9+2], %r1112;
	st.global.u8 	[%rd9+3], %r1105;
	shr.u32 	%r1113, %r1106, 24;
	st.global.u8 	[%rd9+4], %r1113;
	shr.u32 	%r1114, %r1106, 16;
	st.global.u8 	[%rd9+5], %r1114;
	shr.u32 	%r1115, %r1106, 8;
	st.global.u8 	[%rd9+6], %r1115;
	st.global.u8 	[%rd9+7], %r1106;
	shr.u32 	%r1116, %r1107, 24;
	st.global.u8 	[%rd9+8], %r1116;
	shr.u32 	%r1117, %r1107, 16;
	st.global.u8 	[%rd9+9], %r1117;
	shr.u32 	%r1118, %r1107, 8;
	st.global.u8 	[%rd9+10], %r1118;
	st.global.u8 	[%rd9+11], %r1107;
	shr.u32 	%r1119, %r1108, 24;
	st.global.u8 	[%rd9+12], %r1119;
	shr.u32 	%r1120, %r1108, 16;
	st.global.u8 	[%rd9+13], %r1120;
	shr.u32 	%r1121, %r1108, 8;
	st.global.u8 	[%rd9+14], %r1121;
	st.global.u8 	[%rd9+15], %r1108;
	shr.u32 	%r1122, %r1109, 24;
	st.global.u8 	[%rd9+16], %r1122;
	shr.u32 	%r1123, %r1109, 16;
	st.global.u8 	[%rd9+17], %r1123;
	shr.u32 	%r1124, %r1109, 8;
	st.global.u8 	[%rd9+18], %r1124;
	st.global.u8 	[%rd9+19], %r1109;
$L__BB39_2:
	ret;

}
	// .globl	_Z11sha1_kernelILi40EEvPKhPhm
.visible .entry _Z11sha1_kernelILi40EEvPKhPhm(
	.param .u64 .ptr .align 1 _Z11sha1_kernelILi40EEvPKhPhm_param_0,
	.param .u64 .ptr .align 1 _Z11sha1_kernelILi40EEvPKhPhm_param_1,
	.param .u64 _Z11sha1_kernelILi40EEvPKhPhm_param_2
)
{
	.reg .pred 	%p<2>;
	.reg .b16 	%rs<17>;
	.reg .b32 	%r<1125>;
	.reg .b64 	%rd<10>;

	ld.param.u64 	%rd2, [_Z11sha1_kernelILi40EEvPKhPhm_param_0];
	ld.param.u64 	%rd3, [_Z11sha1_kernelILi40EEvPKhPhm_param_1];
	ld.param.u64 	%rd4, [_Z11sha1_kernelILi40EEvPKhPhm_param_2];
	mov.u32 	%r1, %ctaid.x;
	mov.u32 	%r2, %ntid.x;
	mov.u32 	%r3, %tid.x;
	mad.lo.s32 	%r4, %r1, %r2, %r3;
	cvt.u64.u32 	%rd1, %r4;
	setp.le.u64 	%p1, %rd4, %rd1;
	@%p1 bra 	$L__BB40_2;
	cvta.to.global.u64 	%rd5, %rd3;
	cvta.to.global.u64 	%rd6, %rd2;
	shl.b64 	%rd7, %rd1, 6;
	add.s64 	%rd8, %rd6, %rd7;
	mad.lo.s64 	%rd9, %rd1, 20, %rd5;
	ld.global.u8 	%r5, [%rd8];
	shl.b32 	%r6, %r5, 24;
	ld.global.u8 	%r7, [%rd8+1];
	shl.b32 	%r8, %r7, 16;
	or.b32  	%r9, %r8, %r6;
	ld.global.u8 	%rs1, [%rd8+2];
	mul.wide.u16 	%r10, %rs1, 256;
	or.b32  	%r11, %r9, %r10;
	ld.global.u8 	%r12, [%rd8+3];
	or.b32  	%r13, %r11, %r12;
	ld.global.u8 	%r14, [%rd8+4];
	shl.b32 	%r15, %r14, 24;
	ld.global.u8 	%r16, [%rd8+5];
	shl.b32 	%r17, %r16, 16;
	or.b32  	%r18, %r17, %r15;
	ld.global.u8 	%rs2, [%rd8+6];
	mul.wide.u16 	%r19, %rs2, 256;
	or.b32  	%r20, %r18, %r19;
	ld.global.u8 	%r21, [%rd8+7];
	or.b32  	%r22, %r20, %r21;
	ld.global.u8 	%r23, [%rd8+8];
	shl.b32 	%r24, %r23, 24;
	ld.global.u8 	%r25, [%rd8+9];
	shl.b32 	%r26, %r25, 16;
	or.b32  	%r27, %r26, %r24;
	ld.global.u8 	%rs3, [%rd8+10];
	mul.wide.u16 	%r28, %rs3, 256;
	or.b32  	%r29, %r27, %r28;
	ld.global.u8 	%r30, [%rd8+11];
	or.b32  	%r31, %r29, %r30;
	ld.global.u8 	%r32, [%rd8+12];
	shl.b32 	%r33, %r32, 24;
	ld.global.u8 	%r34, [%rd8+13];
	shl.b32 	%r35, %r34, 16;
	or.b32  	%r36, %r35, %r33;
	ld.global.u8 	%rs4, [%rd8+14];
	mul.wide.u16 	%r37, %rs4, 256;
	or.b32  	%r38, %r36, %r37;
	ld.global.u8 	%r39, [%rd8+15];
	or.b32  	%r40, %r38, %r39;
	ld.global.u8 	%r41, [%rd8+16];
	shl.b32 	%r42, %r41, 24;
	ld.global.u8 	%r43, [%rd8+17];
	shl.b32 	%r44, %r43, 16;
	or.b32  	%r45, %r44, %r42;
	ld.global.u8 	%rs5, [%rd8+18];
	mul.wide.u16 	%r46, %rs5, 256;
	or.b32  	%r47, %r45, %r46;
	ld.global.u8 	%r48, [%rd8+19];
	or.b32  	%r49, %r47, %r48;
	ld.global.u8 	%r50, [%rd8+20];
	shl.b32 	%r51, %r50, 24;
	ld.global.u8 	%r52, [%rd8+21];
	shl.b32 	%r53, %r52, 16;
	or.b32  	%r54, %r53, %r51;
	ld.global.u8 	%rs6, [%rd8+22];
	mul.wide.u16 	%r55, %rs6, 256;
	or.b32  	%r56, %r54, %r55;
	ld.global.u8 	%r57, [%rd8+23];
	or.b32  	%r58, %r56, %r57;
	ld.global.u8 	%r59, [%rd8+24];
	shl.b32 	%r60, %r59, 24;
	ld.global.u8 	%r61, [%rd8+25];
	shl.b32 	%r62, %r61, 16;
	or.b32  	%r63, %r62, %r60;
	ld.global.u8 	%rs7, [%rd8+26];
	mul.wide.u16 	%r64, %rs7, 256;
	or.b32  	%r65, %r63, %r64;
	ld.global.u8 	%r66, [%rd8+27];
	or.b32  	%r67, %r65, %r66;
	ld.global.u8 	%r68, [%rd8+28];
	shl.b32 	%r69, %r68, 24;
	ld.global.u8 	%r70, [%rd8+29];
	shl.b32 	%r71, %r70, 16;
	or.b32  	%r72, %r71, %r69;
	ld.global.u8 	%rs8, [%rd8+30];
	mul.wide.u16 	%r73, %rs8, 256;
	or.b32  	%r74, %r72, %r73;
	ld.global.u8 	%r75, [%rd8+31];
	or.b32  	%r76, %r74, %r75;
	ld.global.u8 	%r77, [%rd8+32];
	shl.b32 	%r78, %r77, 24;
	ld.global.u8 	%r79, [%rd8+33];
	shl.b32 	%r80, %r79, 16;
	or.b32  	%r81, %r80, %r78;
	ld.global.u8 	%rs9, [%rd8+34];
	mul.wide.u16 	%r82, %rs9, 256;
	or.b32  	%r83, %r81, %r82;
	ld.global.u8 	%r84, [%rd8+35];
	or.b32  	%r85, %r83, %r84;
	ld.global.u8 	%r86, [%rd8+36];
	shl.b32 	%r87, %r86, 24;
	ld.global.u8 	%r88, [%rd8+37];
	shl.b32 	%r89, %r88, 16;
	or.b32  	%r90, %r89, %r87;
	ld.global.u8 	%rs10, [%rd8+38];
	mul.wide.u16 	%r91, %rs10, 256;
	or.b32  	%r92, %r90, %r91;
	ld.global.u8 	%r93, [%rd8+39];
	or.b32  	%r94, %r92, %r93;
	ld.global.u8 	%r95, [%rd8+40];
	shl.b32 	%r96, %r95, 24;
	ld.global.u8 	%r97, [%rd8+41];
	shl.b32 	%r98, %r97, 16;
	or.b32  	%r99, %r98, %r96;
	ld.global.u8 	%rs11, [%rd8+42];
	mul.wide.u16 	%r100, %rs11, 256;
	or.b32  	%r101, %r99, %r100;
	ld.global.u8 	%r102, [%rd8+43];
	or.b32  	%r103, %r101, %r102;
	ld.global.u8 	%r104, [%rd8+44];
	shl.b32 	%r105, %r104, 24;
	ld.global.u8 	%r106, [%rd8+45];
	shl.b32 	%r107, %r106, 16;
	or.b32  	%r108, %r107, %r105;
	ld.global.u8 	%rs12, [%rd8+46];
	mul.wide.u16 	%r109, %rs12, 256;
	or.b32  	%r110, %r108, %r109;
	ld.global.u8 	%r111, [%rd8+47];
	or.b32  	%r112, %r110, %r111;
	ld.global.u8 	%r113, [%rd8+48];
	shl.b32 	%r114, %r113, 24;
	ld.global.u8 	%r115, [%rd8+49];
	shl.b32 	%r116, %r115, 16;
	or.b32  	%r117, %r116, %r114;
	ld.global.u8 	%rs13, [%rd8+50];
	mul.wide.u16 	%r118, %rs13, 256;
	or.b32  	%r119, %r117, %r118;
	ld.global.u8 	%r120, [%rd8+51];
	or.b32  	%r121, %r119, %r120;
	ld.global.u8 	%r122, [%rd8+52];
	shl.b32 	%r123, %r122, 24;
	ld.global.u8 	%r124, [%rd8+53];
	shl.b32 	%r125, %r124, 16;
	or.b32  	%r126, %r125, %r123;
	ld.global.u8 	%rs14, [%rd8+54];
	mul.wide.u16 	%r127, %rs14, 256;
	or.b32  	%r128, %r126, %r127;
	ld.global.u8 	%r129, [%rd8+55];
	or.b32  	%r130, %r128, %r129;
	ld.global.u8 	%r131, [%rd8+56];
	shl.b32 	%r132, %r131, 24;
	ld.global.u8 	%r133, [%rd8+57];
	shl.b32 	%r134, %r133, 16;
	or.b32  	%r135, %r134, %r132;
	ld.global.u8 	%rs15, [%rd8+58];
	mul.wide.u16 	%r136, %rs15, 256;
	or.b32  	%r137, %r135, %r136;
	ld.global.u8 	%r138, [%rd8+59];
	or.b32  	%r139, %r137, %r138;
	ld.global.u8 	%r140, [%rd8+60];
	shl.b32 	%r141, %r140, 24;
	ld.global.u8 	%r142, [%rd8+61];
	shl.b32 	%r143, %r142, 16;
	or.b32  	%r144, %r143, %r141;
	ld.global.u8 	%rs16, [%rd8+62];
	mul.wide.u16 	%r145, %rs16, 256;
	or.b32  	%r146, %r144, %r145;
	ld.global.u8 	%r147, [%rd8+63];
	or.b32  	%r148, %r146, %r147;
	xor.b32  	%r149, %r85, %r130;
	xor.b32  	%r150, %r149, %r31;
	xor.b32  	%r151, %r150, %r13;
	shf.l.wrap.b32 	%r152, %r151, %r151, 1;
	xor.b32  	%r153, %r94, %r139;
	xor.b32  	%r154, %r153, %r40;
	xor.b32  	%r155, %r154, %r22;
	shf.l.wrap.b32 	%r156, %r155, %r155, 1;
	xor.b32  	%r157, %r103, %r148;
	xor.b32  	%r158, %r157, %r49;
	xor.b32  	%r159, %r158, %r31;
	shf.l.wrap.b32 	%r160, %r159, %r159, 1;
	xor.b32  	%r161, %r112, %r152;
	xor.b32  	%r162, %r161, %r58;
	xor.b32  	%r163, %r162, %r40;
	shf.l.wrap.b32 	%r164, %r163, %r163, 1;
	xor.b32  	%r165, %r121, %r156;
	xor.b32  	%r166, %r165, %r67;
	xor.b32  	%r167, %r166, %r49;
	shf.l.wrap.b32 	%r168, %r167, %r167, 1;
	xor.b32  	%r169, %r130, %r160;
	xor.b32  	%r170, %r169, %r76;
	xor.b32  	%r171, %r170, %r58;
	shf.l.wrap.b32 	%r172, %r171, %r171, 1;
	xor.b32  	%r173, %r139, %r164;
	xor.b32  	%r174, %r173, %r85;
	xor.b32  	%r175, %r174, %r67;
	shf.l.wrap.b32 	%r176, %r175, %r175, 1;
	xor.b32  	%r177, %r148, %r168;
	xor.b32  	%r178, %r177, %r94;
	xor.b32  	%r179, %r178, %r76;
	shf.l.wrap.b32 	%r180, %r179, %r179, 1;
	xor.b32  	%r181, %r152, %r172;
	xor.b32  	%r182, %r181, %r103;
	xor.b32  	%r183, %r182, %r85;
	shf.l.wrap.b32 	%r184, %r183, %r183, 1;
	xor.b32  	%r185, %r156, %r176;
	xor.b32  	%r186, %r185, %r112;
	xor.b32  	%r187, %r186, %r94;
	shf.l.wrap.b32 	%r188, %r187, %r187, 1;
	xor.b32  	%r189, %r160, %r180;
	xor.b32  	%r190, %r189, %r121;
	xor.b32  	%r191, %r190, %r103;
	shf.l.wrap.b32 	%r192, %r191, %r191, 1;
	xor.b32  	%r193, %r164, %r184;
	xor.b32  	%r194, %r193, %r130;
	xor.b32  	%r195, %r194, %r112;
	shf.l.wrap.b32 	%r196, %r195, %r195, 1;
	xor.b32  	%r197, %r168, %r188;
	xor.b32  	%r198, %r197, %r139;
	xor.b32  	%r199, %r198, %r121;
	shf.l.wrap.b32 	%r200, %r199, %r199, 1;
	xor.b32  	%r201, %r172, %r192;
	xor.b32  	%r202, %r201, %r148;
	xor.b32  	%r203, %r202, %r130;
	shf.l.wrap.b32 	%r204, %r203, %r203, 1;
	xor.b32  	%r205, %r176, %r196;
	xor.b32  	%r206, %r205, %r152;
	xor.b32  	%r207, %r206, %r139;
	shf.l.wrap.b32 	%r208, %r207, %r207, 1;
	xor.b32  	%r209, %r180, %r200;
	xor.b32  	%r210, %r209, %r156;
	xor.b32  	%r211, %r210, %r148;
	shf.l.wrap.b32 	%r212, %r211, %r211, 1;
	xor.b32  	%r213, %r184, %r204;
	xor.b32  	%r214, %r213, %r160;
	xor.b32  	%r215, %r214, %r152;
	shf.l.wrap.b32 	%r216, %r215, %r215, 1;
	xor.b32  	%r217, %r188, %r208;
	xor.b32  	%r218, %r217, %r164;
	xor.b32  	%r219, %r218, %r156;
	shf.l.wrap.b32 	%r220, %r219, %r219, 1;
	xor.b32  	%r221, %r192, %r212;
	xor.b32  	%r222, %r221, %r168;
	xor.b32  	%r223, %r222, %r160;
	shf.l.wrap.b32 	%r224, %r223, %r223, 1;
	xor.b32  	%r225, %r196, %r216;
	xor.b32  	%r226, %r225, %r172;
	xor.b32  	%r227, %r226, %r164;
	shf.l.wrap.b32 	%r228, %r227, %r227, 1;
	xor.b32  	%r229, %r200, %r220;
	xor.b32  	%r230, %r229, %r176;
	xor.b32  	%r231, %r230, %r168;
	shf.l.wrap.b32 	%r232, %r231, %r231, 1;
	xor.b32  	%r233, %r204, %r224;
	xor.b32  	%r234, %r233, %r180;
	xor.b32  	%r235, %r234, %r172;
	shf.l.wrap.b32 	%r236, %r235, %r235, 1;
	xor.b32  	%r237, %r208, %r228;
	xor.b32  	%r238, %r237, %r184;
	xor.b32  	%r239, %r238, %r176;
	shf.l.wrap.b32 	%r240, %r239, %r239, 1;
	xor.b32  	%r241, %r212, %r232;
	xor.b32  	%r242, %r241, %r188;
	xor.b32  	%r243, %r242, %r180;
	shf.l.wrap.b32 	%r244, %r243, %r243, 1;
	xor.b32  	%r245, %r216, %r236;
	xor.b32  	%r246, %r245, %r192;
	xor.b32  	%r247, %r246, %r184;
	shf.l.wrap.b32 	%r248, %r247, %r247, 1;
	xor.b32  	%r249, %r220, %r240;
	xor.b32  	%r250, %r249, %r196;
	xor.b32  	%r251, %r250, %r188;
	shf.l.wrap.b32 	%r252, %r251, %r251, 1;
	xor.b32  	%r253, %r224, %r244;
	xor.b32  	%r254, %r253, %r200;
	xor.b32  	%r255, %r254, %r192;
	shf.l.wrap.b32 	%r256, %r255, %r255, 1;
	xor.b32  	%r257, %r228, %r248;
	xor.b32  	%r258, %r257, %r204;
	xor.b32  	%r259, %r258, %r196;
	shf.l.wrap.b32 	%r260, %r259, %r259, 1;
	xor.b32  	%r261, %r232, %r252;
	xor.b32  	%r262, %r261, %r208;
	xor.b32  	%r263, %r262, %r200;
	shf.l.wrap.b32 	%r264, %r263, %r263, 1;
	xor.b32  	%r265, %r236, %r256;
	xor.b32  	%r266, %r265, %r212;
	xor.b32  	%r267, %r266, %r204;
	shf.l.wrap.b32 	%r268, %r267, %r267, 1;
	xor.b32  	%r269, %r240, %r260;
	xor.b32  	%r270, %r269, %r216;
	xor.b32  	%r271, %r270, %r208;
	shf.l.wrap.b32 	%r272, %r271, %r271, 1;
	xor.b32  	%r273, %r244, %r264;
	xor.b32  	%r274, %r273, %r220;
	xor.b32  	%r275, %r274, %r212;
	shf.l.wrap.b32 	%r276, %r275, %r275, 1;
	xor.b32  	%r277, %r248, %r268;
	xor.b32  	%r278, %r277, %r224;
	xor.b32  	%r279, %r278, %r216;
	shf.l.wrap.b32 	%r280, %r279, %r279, 1;
	xor.b32  	%r281, %r252, %r272;
	xor.b32  	%r282, %r281, %r228;
	xor.b32  	%r283, %r282, %r220;
	shf.l.wrap.b32 	%r284, %r283, %r283, 1;
	xor.b32  	%r285, %r256, %r276;
	xor.b32  	%r286, %r285, %r232;
	xor.b32  	%r287, %r286, %r224;
	shf.l.wrap.b32 	%r288, %r287, %r287, 1;
	xor.b32  	%r289, %r260, %r280;
	xor.b32  	%r290, %r289, %r236;
	xor.b32  	%r291, %r290, %r228;
	shf.l.wrap.b32 	%r292, %r291, %r291, 1;
	xor.b32  	%r293, %r264, %r284;
	xor.b32  	%r294, %r293, %r240;
	xor.b32  	%r295, %r294, %r232;
	shf.l.wrap.b32 	%r296, %r295, %r295, 1;
	xor.b32  	%r297, %r268, %r288;
	xor.b32  	%r298, %r297, %r244;
	xor.b32  	%r299, %r298, %r236;
	shf.l.wrap.b32 	%r300, %r299, %r299, 1;
	xor.b32  	%r301, %r272, %r292;
	xor.b32  	%r302, %r301, %r248;
	xor.b32  	%r303, %r302, %r240;
	shf.l.wrap.b32 	%r304, %r303, %r303, 1;
	xor.b32  	%r305, %r276, %r296;
	xor.b32  	%r306, %r305, %r252;
	xor.b32  	%r307, %r306, %r244;
	shf.l.wrap.b32 	%r308, %r307, %r307, 1;
	xor.b32  	%r309, %r280, %r300;
	xor.b32  	%r310, %r309, %r256;
	xor.b32  	%r311, %r310, %r248;
	shf.l.wrap.b32 	%r312, %r311, %r311, 1;
	xor.b32  	%r313, %r284, %r304;
	xor.b32  	%r314, %r313, %r260;
	xor.b32  	%r315, %r314, %r252;
	shf.l.wrap.b32 	%r316, %r315, %r315, 1;
	xor.b32  	%r317, %r288, %r308;
	xor.b32  	%r318, %r317, %r264;
	xor.b32  	%r319, %r318, %r256;
	shf.l.wrap.b32 	%r320, %r319, %r319, 1;
	xor.b32  	%r321, %r292, %r312;
	xor.b32  	%r322, %r321, %r268;
	xor.b32  	%r323, %r322, %r260;
	shf.l.wrap.b32 	%r324, %r323, %r323, 1;
	xor.b32  	%r325, %r296, %r316;
	xor.b32  	%r326, %r325, %r272;
	xor.b32  	%r327, %r326, %r264;
	shf.l.wrap.b32 	%r328, %r327, %r327, 1;
	xor.b32  	%r329, %r300, %r320;
	xor.b32  	%r330, %r329, %r276;
	xor.b32  	%r331, %r330, %r268;
	shf.l.wrap.b32 	%r332, %r331, %r331, 1;
	xor.b32  	%r333, %r304, %r324;
	xor.b32  	%r334, %r333, %r280;
	xor.b32  	%r335, %r334, %r272;
	shf.l.wrap.b32 	%r336, %r335, %r335, 1;
	xor.b32  	%r337, %r308, %r328;
	xor.b32  	%r338, %r337, %r284;
	xor.b32  	%r339, %r338, %r276;
	shf.l.wrap.b32 	%r340, %r339, %r339, 1;
	xor.b32  	%r341, %r312, %r332;
	xor.b32  	%r342, %r341, %r288;
	xor.b32  	%r343, %r342, %r280;
	shf.l.wrap.b32 	%r344, %r343, %r343, 1;
	xor.b32  	%r345, %r316, %r336;
	xor.b32  	%r346, %r345, %r292;
	xor.b32  	%r347, %r346, %r284;
	shf.l.wrap.b32 	%r348, %r347, %r347, 1;
	xor.b32  	%r349, %r320, %r340;
	xor.b32  	%r350, %r349, %r296;
	xor.b32  	%r351, %r350, %r288;
	shf.l.wrap.b32 	%r352, %r351, %r351, 1;
	xor.b32  	%r353, %r324, %r344;
	xor.b32  	%r354, %r353, %r300;
	xor.b32  	%r355, %r354, %r292;
	shf.l.wrap.b32 	%r356, %r355, %r355, 1;
	xor.b32  	%r357, %r328, %r348;
	xor.b32  	%r358, %r357, %r304;
	xor.b32  	%r359, %r358, %r296;
	shf.l.wrap.b32 	%r360, %r359, %r359, 1;
	xor.b32  	%r361, %r332, %r352;
	xor.b32  	%r362, %r361, %r308;
	xor.b32  	%r363, %r362, %r300;
	shf.l.wrap.b32 	%r364, %r363, %r363, 1;
	xor.b32  	%r365, %r336, %r356;
	xor.b32  	%r366, %r365, %r312;
	xor.b32  	%r367, %r366, %r304;
	shf.l.wrap.b32 	%r368, %r367, %r367, 1;
	xor.b32  	%r369, %r340, %r360;
	xor.b32  	%r370, %r369, %r316;
	xor.b32  	%r371, %r370, %r308;
	shf.l.wrap.b32 	%r372, %r371, %r371, 1;
	xor.b32  	%r373, %r344, %r364;
	xor.b32  	%r374, %r373, %r320;
	xor.b32  	%r375, %r374, %r312;
	shf.l.wrap.b32 	%r376, %r375, %r375, 1;
	xor.b32  	%r377, %r348, %r368;
	xor.b32  	%r378, %r377, %r324;
	xor.b32  	%r379, %r378, %r316;
	shf.l.wrap.b32 	%r380, %r379, %r379, 1;
	xor.b32  	%r381, %r352, %r372;
	xor.b32  	%r382, %r381, %r328;
	xor.b32  	%r383, %r382, %r320;
	shf.l.wrap.b32 	%r384, %r383, %r383, 1;
	xor.b32  	%r385, %r356, %r376;
	xor.b32  	%r386, %r385, %r332;
	xor.b32  	%r387, %r386, %r324;
	shf.l.wrap.b32 	%r388, %r387, %r387, 1;
	xor.b32  	%r389, %r360, %r380;
	xor.b32  	%r390, %r389, %r336;
	xor.b32  	%r391, %r390, %r328;
	shf.l.wrap.b32 	%r392, %r391, %r391, 1;
	xor.b32  	%r393, %r364, %r384;
	xor.b32  	%r394, %r393, %r340;
	xor.b32  	%r395, %r394, %r332;
	shf.l.wrap.b32 	%r396, %r395, %r395, 1;
	xor.b32  	%r397, %r368, %r388;
	xor.b32  	%r398, %r397, %r344;
	xor.b32  	%r399, %r398, %r336;
	shf.l.wrap.b32 	%r400, %r399, %r399, 1;
	xor.b32  	%r401, %r372, %r392;
	xor.b32  	%r402, %r401, %r348;
	xor.b32  	%r403, %r402, %r340;
	shf.l.wrap.b32 	%r404, %r403, %r403, 1;
	add.s32 	%r405, %r13, -1615554381;
	shf.l.wrap.b32 	%r406, %r405, %r405, 5;
	add.s32 	%r407, %r406, %r22;
	add.s32 	%r408, %r407, 1722862861;
	not.b32 	%r409, %r408;
	and.b32  	%r410, %r405, 1506887872;
	sub.s32 	%r411, 1615554380, %r13;
	and.b32  	%r412, %r411, 2079550178;
	or.b32  	%r413, %r410, %r412;
	shf.l.wrap.b32 	%r414, %r408, %r408, 5;
	add.s32 	%r415, %r414, %r413;
	add.s32 	%r416, %r415, %r31;
	add.s32 	%r417, %r416, -214083945;
	shf.l.wrap.b32 	%r418, %r405, %r405, 30;
	and.b32  	%r419, %r408, %r418;
	and.b32  	%r420, %r409, 1506887872;
	or.b32  	%r421, %r419, %r420;
	shf.l.wrap.b32 	%r422, %r417, %r417, 5;
	add.s32 	%r423, %r422, %r421;
	add.s32 	%r424, %r423, %r40;
	add.s32 	%r425, %r424, -696916869;
	shf.l.wrap.b32 	%r426, %r408, %r408, 30;
	and.b32  	%r427, %r417, %r426;
	not.b32 	%r428, %r417;
	and.b32  	%r429, %r418, %r428;
	or.b32  	%r430, %r427, %r429;
	shf.l.wrap.b32 	%r431, %r425, %r425, 5;
	add.s32 	%r432, %r431, %r430;
	add.s32 	%r433, %r432, %r49;
	add.s32 	%r434, %r433, -1269579175;
	shf.l.wrap.b32 	%r435, %r417, %r417, 30;
	and.b32  	%r436, %r425, %r435;
	not.b32 	%r437, %r425;
	and.b32  	%r438, %r426, %r437;
	or.b32  	%r439, %r436, %r438;
	shf.l.wrap.b32 	%r440, %r434, %r434, 5;
	add.s32 	%r441, %r440, %r418;
	add.s32 	%r442, %r441, %r439;
	add.s32 	%r443, %r442, %r58;
	add.s32 	%r444, %r443, 1518500249;
	shf.l.wrap.b32 	%r445, %r425, %r425, 30;
	and.b32  	%r446, %r434, %r445;
	not.b32 	%r447, %r434;
	and.b32  	%r448, %r435, %r447;
	or.b32  	%r449, %r446, %r448;
	shf.l.wrap.b32 	%r450, %r444, %r444, 5;
	add.s32 	%r451, %r450, %r426;
	add.s32 	%r452, %r451, %r449;
	add.s32 	%r453, %r452, %r67;
	add.s32 	%r454, %r453, 1518500249;
	shf.l.wrap.b32 	%r455, %r434, %r434, 30;
	and.b32  	%r456, %r444, %r455;
	not.b32 	%r457, %r444;
	and.b32  	%r458, %r445, %r457;
	or.b32  	%r459, %r456, %r458;
	shf.l.wrap.b32 	%r460, %r454, %r454, 5;
	add.s32 	%r461, %r460, %r435;
	add.s32 	%r462, %r461, %r459;
	add.s32 	%r463, %r462, %r76;
	add.s32 	%r464, %r463, 1518500249;
	shf.l.wrap.b32 	%r465, %r444, %r444, 30;
	and.b32  	%r466, %r454, %r465;
	not.b32 	%r467, %r454;
	and.b32  	%r468, %r455, %r467;
	or.b32  	%r469, %r466, %r468;
	shf.l.wrap.b32 	%r470, %r464, %r464, 5;
	add.s32 	%r471, %r470, %r445;
	add.s32 	%r472, %r471, %r469;
	add.s32 	%r473, %r472, %r85;
	add.s32 	%r474, %r473, 1518500249;
	shf.l.wrap.b32 	%r475, %r454, %r454, 30;
	and.b32  	%r476, %r464, %r475;
	not.b32 	%r477, %r464;
	and.b32  	%r478, %r465, %r477;
	or.b32  	%r479, %r476, %r478;
	shf.l.wrap.b32 	%r480, %r474, %r474, 5;
	add.s32 	%r481, %r480, %r455;
	add.s32 	%r482, %r481, %r479;
	add.s32 	%r483, %r482, %r94;
	add.s32 	%r484, %r483, 1518500249;
	shf.l.wrap.b32 	%r485, %r464, %r464, 30;
	and.b32  	%r486, %r474, %r485;
	not.b32 	%r487, %r474;
	and.b32  	%r488, %r475, %r487;
	or.b32  	%r489, %r486, %r488;
	shf.l.wrap.b32 	%r490, %r484, %r484, 5;
	add.s32 	%r491, %r490, %r465;
	add.s32 	%r492, %r491, %r489;
	add.s32 	%r493, %r492, %r103;
	add.s32 	%r494, %r493, 1518500249;
	shf.l.wrap.b32 	%r495, %r474, %r474, 30;
	and.b32  	%r496, %r484, %r495;
	not.b32 	%r497, %r484;
	and.b32  	%r498, %r485, %r497;
	or.b32  	%r499, %r496, %r498;
	shf.l.wrap.b32 	%r500, %r494, %r494, 5;
	add.s32 	%r501, %r500, %r475;
	add.s32 	%r502, %r501, %r499;
	add.s32 	%r503, %r502, %r112;
	add.s32 	%r504, %r503, 1518500249;
	shf.l.wrap.b32 	%r505, %r484, %r484, 30;
	and.b32  	%r506, %r494, %r505;
	not.b32 	%r507, %r494;
	and.b32  	%r508, %r495, %r507;
	or.b32  	%r509, %r506, %r508;
	shf.l.wrap.b32 	%r510, %r504, %r504, 5;
	add.s32 	%r511, %r510, %r485;
	add.s32 	%r512, %r511, %r509;
	add.s32 	%r513, %r512, %r121;
	add.s32 	%r514, %r513, 1518500249;
	shf.l.wrap.b32 	%r515, %r494, %r494, 30;
	and.b32  	%r516, %r504, %r515;
	not.b32 	%r517, %r504;
	and.b32  	%r518, %r505, %r517;
	or.b32  	%r519, %r516, %r518;
	shf.l.wrap.b32 	%r520, %r514, %r514, 5;
	add.s32 	%r521, %r520, %r495;
	add.s32 	%r522, %r521, %r519;
	add.s32 	%r523, %r522, %r130;
	add.s32 	%r524, %r523, 1518500249;
	shf.l.wrap.b32 	%r525, %r504, %r504, 30;
	and.b32  	%r526, %r514, %r525;
	not.b32 	%r527, %r514;
	and.b32  	%r528, %r515, %r527;
	or.b32  	%r529, %r526, %r528;
	shf.l.wrap.b32 	%r530, %r524, %r524, 5;
	add.s32 	%r531, %r530, %r505;
	add.s32 	%r532, %r531, %r529;
	add.s32 	%r533, %r532, %r139;
	add.s32 	%r534, %r533, 1518500249;
	shf.l.wrap.b32 	%r535, %r514, %r514, 30;
	and.b32  	%r536, %r524, %r535;
	not.b32 	%r537, %r524;
	and.b32  	%r538, %r525, %r537;
	or.b32  	%r539, %r536, %r538;
	shf.l.wrap.b32 	%r540, %r534, %r534, 5;
	add.s32 	%r541, %r540, %r515;
	add.s32 	%r542, %r541, %r539;
	add.s32 	%r543, %r542, %r148;
	add.s32 	%r544, %r543, 1518500249;
	shf.l.wrap.b32 	%r545, %r524, %r524, 30;
	and.b32  	%r546, %r534, %r545;
	not.b32 	%r547, %r534;
	and.b32  	%r548, %r535, %r547;
	or.b32  	%r549, %r546, %r548;
	shf.l.wrap.b32 	%r550, %r544, %r544, 5;
	add.s32 	%r551, %r550, %r525;
	add.s32 	%r552, %r551, %r549;
	add.s32 	%r553, %r552, %r152;
	add.s32 	%r554, %r553, 1518500249;
	shf.l.wrap.b32 	%r555, %r534, %r534, 30;
	and.b32  	%r556, %r544, %r555;
	not.b32 	%r557, %r544;
	and.b32  	%r558, %r545, %r557;
	or.b32  	%r559, %r556, %r558;
	shf.l.wrap.b32 	%r560, %r554, %r554, 5;
	add.s32 	%r561, %r560, %r535;
	add.s32 	%r562, %r561, %r559;
	add.s32 	%r563, %r562, %r156;
	add.s32 	%r564, %r563, 1518500249;
	shf.l.wrap.b32 	%r565, %r544, %r544, 30;
	and.b32  	%r566, %r554, %r565;
	not.b32 	%r567, %r554;
	and.b32  	%r568, %r555, %r567;
	or.b32  	%r569, %r566, %r568;
	shf.l.wrap.b32 	%r570, %r564, %r564, 5;
	add.s32 	%r571, %r570, %r545;
	add.s32 	%r572, %r571, %r569;
	add.s32 	%r573, %r572, %r160;
	add.s32 	%r574, %r573, 1518500249;
	shf.l.wrap.b32 	%r575, %r554, %r554, 30;
	and.b32  	%r576, %r564, %r575;
	not.b32 	%r577, %r564;
	and.b32  	%r578, %r565, %r577;
	or.b32  	%r579, %r576, %r578;
	shf.l.wrap.b32 	%r580, %r574, %r574, 5;
	add.s32 	%r581, %r580, %r555;
	add.s32 	%r582, %r581, %r579;
	add.s32 	%r583, %r582, %r164;
	add.s32 	%r584, %r583, 1518500249;
	shf.l.wrap.b32 	%r585, %r564, %r564, 30;
	xor.b32  	%r586, %r585, %r575;
	xor.b32  	%r587, %r586, %r574;
	shf.l.wrap.b32 	%r588, %r584, %r584, 5;
	add.s32 	%r589, %r588, %r565;
	add.s32 	%r590, %r589, %r587;
	add.s32 	%r591, %r590, %r168;
	add.s32 	%r592, %r591, 1859775393;
	shf.l.wrap.b32 	%r593, %r574, %r574, 30;
	xor.b32  	%r594, %r593, %r585;
	xor.b32  	%r595, %r594, %r584;
	shf.l.wrap.b32 	%r596, %r592, %r592, 5;
	add.s32 	%r597, %r596, %r575;
	add.s32 	%r598, %r597, %r595;
	add.s32 	%r599, %r598, %r172;
	add.s32 	%r600, %r599, 1859775393;
	shf.l.wrap.b32 	%r601, %r584, %r584, 30;
	xor.b32  	%r602, %r601, %r593;
	xor.b32  	%r603, %r602, %r592;
	shf.l.wrap.b32 	%r604, %r600, %r600, 5;
	add.s32 	%r605, %r604, %r585;
	add.s32 	%r606, %r605, %r603;
	add.s32 	%r607, %r606, %r176;
	add.s32 	%r608, %r607, 1859775393;
	shf.l.wrap.b32 	%r609, %r592, %r592, 30;
	xor.b32  	%r610, %r609, %r601;
	xor.b32  	%r611, %r610, %r600;
	shf.l.wrap.b32 	%r612, %r608, %r608, 5;
	add.s32 	%r613, %r612, %r593;
	add.s32 	%r614, %r613, %r611;
	add.s32 	%r615, %r614, %r180;
	add.s32 	%r616, %r615, 1859775393;
	shf.l.wrap.b32 	%r617, %r600, %r600, 30;
	xor.b32  	%r618, %r617, %r609;
	xor.b32  	%r619, %r618, %r608;
	shf.l.wrap.b32 	%r620, %r616, %r616, 5;
	add.s32 	%r621, %r620, %r601;
	add.s32 	%r622, %r621, %r619;
	add.s32 	%r623, %r622, %r184;
	add.s32 	%r624, %r623, 1859775393;
	shf.l.wrap.b32 	%r625, %r608, %r608, 30;
	xor.b32  	%r626, %r625, %r617;
	xor.b32  	%r627, %r626, %r616;
	shf.l.wrap.b32 	%r628, %r624, %r624, 5;
	add.s32 	%r629, %r628, %r609;
	add.s32 	%r630, %r629, %r627;
	add.s32 	%r631, %r630, %r188;
	add.s32 	%r632, %r631, 1859775393;
	shf.l.wrap.b32 	%r633, %r616, %r616, 30;
	xor.b32  	%r634, %r633, %r625;
	xor.b32  	%r635, %r634, %r624;
	shf.l.wrap.b32 	%r636, %r632, %r632, 5;
	add.s32 	%r637, %r636, %r617;
	add.s32 	%r638, %r637, %r635;
	add.s32 	%r639, %r638, %r192;
	add.s32 	%r640, %r639, 1859775393;
	shf.l.wrap.b32 	%r641, %r624, %r624, 30;
	xor.b32  	%r642, %r641, %r633;
	xor.b32  	%r643, %r642, %r632;
	shf.l.wrap.b32 	%r644, %r640, %r640, 5;
	add.s32 	%r645, %r644, %r625;
	add.s32 	%r646, %r645, %r643;
	add.s32 	%r647, %r646, %r196;
	add.s32 	%r648, %r647, 1859775393;
	shf.l.wrap.b32 	%r649, %r632, %r632, 30;
	xor.b32  	%r650, %r649, %r641;
	xor.b32  	%r651, %r650, %r640;
	shf.l.wrap.b32 	%r652, %r648, %r648, 5;
	add.s32 	%r653, %r652, %r633;
	add.s32 	%r654, %r653, %r651;
	add.s32 	%r655, %r654, %r200;
	add.s32 	%r656, %r655, 1859775393;
	shf.l.wrap.b32 	%r657, %r640, %r640, 30;
	xor.b32  	%r658, %r657, %r649;
	xor.b32  	%r659, %r658, %r648;
	shf.l.wrap.b32 	%r660, %r656, %r656, 5;
	add.s32 	%r661, %r660, %r641;
	add.s32 	%r662, %r661, %r659;
	add.s32 	%r663, %r662, %r204;
	add.s32 	%r664, %r663, 1859775393;
	shf.l.wrap.b32 	%r665, %r648, %r648, 30;
	xor.b32  	%r666, %r665, %r657;
	xor.b32  	%r667, %r666, %r656;
	shf.l.wrap.b32 	%r668, %r664, %r664, 5;
	add.s32 	%r669, %r668, %r649;
	add.s32 	%r670, %r669, %r667;
	add.s32 	%r671, %r670, %r208;
	add.s32 	%r672, %r671, 1859775393;
	shf.l.wrap.b32 	%r673, %r656, %r656, 30;
	xor.b32  	%r674, %r673, %r665;
	xor.b32  	%r675, %r674, %r664;
	shf.l.wrap.b32 	%r676, %r672, %r672, 5;
	add.s32 	%r677, %r676, %r657;
	add.s32 	%r678, %r677, %r675;
	add.s32 	%r679, %r678, %r212;
	add.s32 	%r680, %r679, 1859775393;
	shf.l.wrap.b32 	%r681, %r664, %r664, 30;
	xor.b32  	%r682, %r681, %r673;
	xor.b32  	%r683, %r682, %r672;
	shf.l.wrap.b32 	%r684, %r680, %r680, 5;
	add.s32 	%r685, %r684, %r665;
	add.s32 	%r686, %r685, %r683;
	add.s32 	%r687, %r686, %r216;
	add.s32 	%r688, %r687, 1859775393;
	shf.l.wrap.b32 	%r689, %r672, %r672, 30;
	xor.b32  	%r690, %r689, %r681;
	xor.b32  	%r691, %r690, %r680;
	shf.l.wrap.b32 	%r692, %r688, %r688, 5;
	add.s32 	%r693, %r692, %r673;
	add.s32 	%r694, %r693, %r691;
	add.s32 	%r695, %r694, %r220;
	add.s32 	%r696, %r695, 1859775393;
	shf.l.wrap.b32 	%r697, %r680, %r680, 30;
	xor.b32  	%r698, %r697, %r689;
	xor.b32  	%r699, %r698, %r688;
	shf.l.wrap.b32 	%r700, %r696, %r696, 5;
	add.s32 	%r701, %r700, %r681;
	add.s32 	%r702, %r701, %r699;
	add.s32 	%r703, %r702, %r224;
	add.s32 	%r704, %r703, 1859775393;
	shf.l.wrap.b32 	%r705, %r688, %r688, 30;
	xor.b32  	%r706, %r705, %r697;
	xor.b32  	%r707, %r706, %r696;
	shf.l.wrap.b32 	%r708, %r704, %r704, 5;
	add.s32 	%r709, %r708, %r689;
	add.s32 	%r710, %r709, %r707;
	add.s32 	%r711, %r710, %r228;
	add.s32 	%r712, %r711, 1859775393;
	shf.l.wrap.b32 	%r713, %r696, %r696, 30;
	xor.b32  	%r714, %r713, %r705;
	xor.b32  	%r715, %r714, %r704;
	shf.l.wrap.b32 	%r716, %r712, %r712, 5;
	add.s32 	%r717, %r716, %r697;
	add.s32 	%r718, %r717, %r715;
	add.s32 	%r719, %r718, %r232;
	add.s32 	%r720, %r719, 1859775393;
	shf.l.wrap.b32 	%r721, %r704, %r704, 30;
	xor.b32  	%r722, %r721, %r713;
	xor.b32  	%r723, %r722, %r712;
	shf.l.wrap.b32 	%r724, %r720, %r720, 5;
	add.s32 	%r725, %r724, %r705;
	add.s32 	%r726, %r725, %r723;
	add.s32 	%r727, %r726, %r236;
	add.s32 	%r728, %r727, 1859775393;
	shf.l.wrap.b32 	%r729, %r712, %r712, 30;
	xor.b32  	%r730, %r729, %r721;
	xor.b32  	%r731, %r730, %r720;
	shf.l.wrap.b32 	%r732, %r728, %r728, 5;
	add.s32 	%r733, %r732, %r713;
	add.s32 	%r734, %r733, %r731;
	add.s32 	%r735, %r734, %r240;
	add.s32 	%r736, %r735, 1859775393;
	shf.l.wrap.b32 	%r737, %r720, %r720, 30;
	xor.b32  	%r738, %r737, %r729;
	xor.b32  	%r739, %r738, %r728;
	shf.l.wrap.b32 	%r740, %r736, %r736, 5;
	add.s32 	%r741, %r740, %r721;
	add.s32 	%r742, %r741, %r739;
	add.s32 	%r743, %r742, %r244;
	add.s32 	%r744, %r743, 1859775393;
	shf.l.wrap.b32 	%r745, %r728, %r728, 30;
	or.b32  	%r746, %r745, %r737;
	and.b32  	%r747, %r736, %r746;
	and.b32  	%r748, %r745, %r737;
	or.b32  	%r749, %r747, %r748;
	shf.l.wrap.b32 	%r750, %r744, %r744, 5;
	add.s32 	%r751, %r750, %r729;
	add.s32 	%r752, %r751, %r749;
	add.s32 	%r753, %r752, %r248;
	add.s32 	%r754, %r753, -1894007588;
	shf.l.wrap.b32 	%r755, %r736, %r736, 30;
	or.b32  	%r756, %r755, %r745;
	and.b32  	%r757, %r744, %r756;
	and.b32  	%r758, %r755, %r745;
	or.b32  	%r759, %r757, %r758;
	shf.l.wrap.b32 	%r760, %r754, %r754, 5;
	add.s32 	%r761, %r760, %r737;
	add.s32 	%r762, %r761, %r759;
	add.s32 	%r763, %r762, %r252;
	add.s32 	%r764, %r763, -1894007588;
	shf.l.wrap.b32 	%r765, %r744, %r744, 30;
	or.b32  	%r766, %r765, %r755;
	and.b32  	%r767, %r754, %r766;
	and.b32  	%r768, %r765, %r755;
	or.b32  	%r769, %r767, %r768;
	shf.l.wrap.b32 	%r770, %r764, %r764, 5;
	add.s32 	%r771, %r770, %r745;
	add.s32 	%r772, %r771, %r769;
	add.s32 	%r773, %r772, %r256;
	add.s32 	%r774, %r773, -1894007588;
	shf.l.wrap.b32 	%r775, %r754, %r754, 30;
	or.b32  	%r776, %r775, %r765;
	and.b32  	%r777, %r764, %r776;
	and.b32  	%r778, %r775, %r765;
	or.b32  	%r779, %r777, %r778;
	shf.l.wrap.b32 	%r780, %r774, %r774, 5;
	add.s32 	%r781, %r780, %r755;
	add.s32 	%r782, %r781, %r779;
	add.s32 	%r783, %r782, %r260;
	add.s32 	%r784, %r783, -1894007588;
	shf.l.wrap.b32 	%r785, %r764, %r764, 30;
	or.b32  	%r786, %r785, %r775;
	and.b32  	%r787, %r774, %r786;
	and.b32  	%r788, %r785, %r775;
	or.b32  	%r789, %r787, %r788;
	shf.l.wrap.b32 	%r790, %r784, %r784, 5;
	add.s32 	%r791, %r790, %r765;
	add.s32 	%r792, %r791, %r789;
	add.s32 	%r793, %r792, %r264;
	add.s32 	%r794, %r793, -1894007588;
	shf.l.wrap.b32 	%r795, %r774, %r774, 30;
	or.b32  	%r796, %r795, %r785;
	and.b32  	%r797, %r784, %r796;
	and.b32  	%r798, %r795, %r785;
	or.b32  	%r799, %r797, %r798;
	shf.l.wrap.b32 	%r800, %r794, %r794, 5;
	add.s32 	%r801, %r800, %r775;
	add.s32 	%r802, %r801, %r799;
	add.s32 	%r803, %r802, %r268;
	add.s32 	%r804, %r803, -1894007588;
	shf.l.wrap.b32 	%r805, %r784, %r784, 30;
	or.b32  	%r806, %r805, %r795;
	and.b32  	%r807, %r794, %r806;
	and.b32  	%r808, %r805, %r795;
	or.b32  	%r809, %r807, %r808;
	shf.l.wrap.b32 	%r810, %r804, %r804, 5;
	add.s32 	%r811, %r810, %r785;
	add.s32 	%r812, %r811, %r809;
	add.s32 	%r813, %r812, %r272;
	add.s32 	%r814, %r813, -1894007588;
	shf.l.wrap.b32 	%r815, %r794, %r794, 30;
	or.b32  	%r816, %r815, %r805;
	and.b32  	%r817, %r804, %r816;
	and.b32  	%r818, %r815, %r805;
	or.b32  	%r819, %r817, %r818;
	shf.l.wrap.b32 	%r820, %r814, %r814, 5;
	add.s32 	%r821, %r820, %r795;
	add.s32 	%r822, %r821, %r819;
	add.s32 	%r823, %r822, %r276;
	add.s32 	%r824, %r823, -1894007588;
	shf.l.wrap.b32 	%r825, %r804, %r804, 30;
	or.b32  	%r826, %r825, %r815;
	and.b32  	%r827, %r814, %r826;
	and.b32  	%r828, %r825, %r815;
	or.b32  	%r829, %r827, %r828;
	shf.l.wrap.b32 	%r830, %r824, %r824, 5;
	add.s32 	%r831, %r830, %r805;
	add.s32 	%r832, %r831, %r829;
	add.s32 	%r833, %r832, %r280;
	add.s32 	%r834, %r833, -1894007588;
	shf.l.wrap.b32 	%r835, %r814, %r814, 30;
	or.b32  	%r836, %r835, %r825;
	and.b32  	%r837, %r824, %r836;
	and.b32  	%r838, %r835, %r825;
	or.b32  	%r839, %r837, %r838;
	shf.l.wrap.b32 	%r840, %r834, %r834, 5;
	add.s32 	%r841, %r840, %r815;
	add.s32 	%r842, %r841, %r839;
	add.s32 	%r843, %r842, %r284;
	add.s32 	%r844, %r843, -1894007588;
	shf.l.wrap.b32 	%r845, %r824, %r824, 30;
	or.b32  	%r846, %r845, %r835;
	and.b32  	%r847, %r834, %r846;
	and.b32  	%r848, %r845, %r835;
	or.b32  	%r849, %r847, %r848;
	shf.l.wrap.b32 	%r850, %r844, %r844, 5;
	add.s32 	%r851, %r850, %r825;
	add.s32 	%r852, %r851, %r849;
	add.s32 	%r853, %r852, %r288;
	add.s32 	%r854, %r853, -1894007588;
	shf.l.wrap.b32 	%r855, %r834, %r834, 30;
	or.b32  	%r856, %r855, %r845;
	and.b32  	%r857, %r844, %r856;
	and.b32  	%r858, %r855, %r845;
	or.b32  	%r859, %r857, %r858;
	shf.l.wrap.b32 	%r860, %r854, %r854, 5;
	add.s32 	%r861, %r860, %r835;
	add.s32 	%r862, %r861, %r859;
	add.s32 	%r863, %r862, %r292;
	add.s32 	%r864, %r863, -1894007588;
	shf.l.wrap.b32 	%r865, %r844, %r844, 30;
	or.b32  	%r866, %r865, %r855;
	and.b32  	%r867, %r854, %r866;
	and.b32  	%r868, %r865, %r855;
	or.b32  	%r869, %r867, %r868;
	shf.l.wrap.b32 	%r870, %r864, %r864, 5;
	add.s32 	%r871, %r870, %r845;
	add.s32 	%r872, %r871, %r869;
	add.s32 	%r873, %r872, %r296;
	add.s32 	%r874, %r873, -1894007588;
	shf.l.wrap.b32 	%r875, %r854, %r854, 30;
	or.b32  	%r876, %r875, %r865;
	and.b32  	%r877, %r864, %r876;
	and.b32  	%r878, %r875, %r865;
	or.b32  	%r879, %r877, %r878;
	shf.l.wrap.b32 	%r880, %r874, %r874, 5;
	add.s32 	%r881, %r880, %r855;
	add.s32 	%r882, %r881, %r879;
	add.s32 	%r883, %r882, %r300;
	add.s32 	%r884, %r883, -1894007588;
	shf.l.wrap.b32 	%r885, %r864, %r864, 30;
	or.b32  	%r886, %r885, %r875;
	and.b32  	%r887, %r874, %r886;
	and.b32  	%r888, %r885, %r875;
	or.b32  	%r889, %r887, %r888;
	shf.l.wrap.b32 	%r890, %r884, %r884, 5;
	add.s32 	%r891, %r890, %r865;
	add.s32 	%r892, %r891, %r889;
	add.s32 	%r893, %r892, %r304;
	add.s32 	%r894, %r893, -1894007588;
	shf.l.wrap.b32 	%r895, %r874, %r874, 30;
	or.b32  	%r896, %r895, %r885;
	and.b32  	%r897, %r884, %r896;
	and.b32  	%r898, %r895, %r885;
	or.b32  	%r899, %r897, %r898;
	shf.l.wrap.b32 	%r900, %r894, %r894, 5;
	add.s32 	%r901, %r900, %r875;
	add.s32 	%r902, %r901, %r899;
	add.s32 	%r903, %r902, %r308;
	add.s32 	%r904, %r903, -1894007588;
	shf.l.wrap.b32 	%r905, %r884, %r884, 30;
	or.b32  	%r906, %r905, %r895;
	and.b32  	%r907, %r894, %r906;
	and.b32  	%r908, %r905, %r895;
	or.b32  	%r909, %r907, %r908;
	shf.l.wrap.b32 	%r910, %r904, %r904, 5;
	add.s32 	%r911, %r910, %r885;
	add.s32 	%r912, %r911, %r909;
	add.s32 	%r913, %r912, %r312;
	add.s32 	%r914, %r913, -1894007588;
	shf.l.wrap.b32 	%r915, %r894, %r894, 30;
	or.b32  	%r916, %r915, %r905;
	and.b32  	%r917, %r904, %r916;
	and.b32  	%r918, %r915, %r905;
	or.b32  	%r919, %r917, %r918;
	shf.l.wrap.b32 	%r920, %r914, %r914, 5;
	add.s32 	%r921, %r920, %r895;
	add.s32 	%r922, %r921, %r919;
	add.s32 	%r923, %r922, %r316;
	add.s32 	%r924, %r923, -1894007588;
	shf.l.wrap.b32 	%r925, %r904, %r904, 30;
	or.b32  	%r926, %r925, %r915;
	and.b32  	%r927, %r914, %r926;
	and.b32  	%r928, %r925, %r915;
	or.b32  	%r929, %r927, %r928;
	shf.l.wrap.b32 	%r930, %r924, %r924, 5;
	add.s32 	%r931, %r930, %r905;
	add.s32 	%r932, %r931, %r929;
	add.s32 	%r933, %r932, %r320;
	add.s32 	%r934, %r933, -1894007588;
	shf.l.wrap.b32 	%r935, %r914, %r914, 30;
	or.b32  	%r936, %r935, %r925;
	and.b32  	%r937, %r924, %r936;
	and.b32  	%r938, %r935, %r925;
	or.b32  	%r939, %r937, %r938;
	shf.l.wrap.b32 	%r940, %r934, %r934, 5;
	add.s32 	%r941, %r940, %r915;
	add.s32 	%r942, %r941, %r939;
	add.s32 	%r943, %r942, %r324;
	add.s32 	%r944, %r943, -1894007588;
	shf.l.wrap.b32 	%r945, %r924, %r924, 30;
	xor.b32  	%r946, %r945, %r935;
	xor.b32  	%r947, %r946, %r934;
	shf.l.wrap.b32 	%r948, %r944, %r944, 5;
	add.s32 	%r949, %r948, %r925;
	add.s32 	%r950, %r949, %r947;
	add.s32 	%r951, %r950, %r328;
	add.s32 	%r952, %r951, -899497514;
	shf.l.wrap.b32 	%r953, %r934, %r934, 30;
	xor.b32  	%r954, %r953, %r945;
	xor.b32  	%r955, %r954, %r944;
	shf.l.wrap.b32 	%r956, %r952, %r952, 5;
	add.s32 	%r957, %r956, %r935;
	add.s32 	%r958, %r957, %r955;
	add.s32 	%r959, %r958, %r332;
	add.s32 	%r960, %r959, -899497514;
	shf.l.wrap.b32 	%r961, %r944, %r944, 30;
	xor.b32  	%r962, %r961, %r953;
	xor.b32  	%r963, %r962, %r952;
	shf.l.wrap.b32 	%r964, %r960, %r960, 5;
	add.s32 	%r965, %r964, %r945;
	add.s32 	%r966, %r965, %r963;
	add.s32 	%r967, %r966, %r336;
	add.s32 	%r968, %r967, -899497514;
	shf.l.wrap.b32 	%r969, %r952, %r952, 30;
	xor.b32  	%r970, %r969, %r961;
	xor.b32  	%r971, %r970, %r960;
	shf.l.wrap.b32 	%r972, %r968, %r968, 5;
	add.s32 	%r973, %r972, %r953;
	add.s32 	%r974, %r973, %r971;
	add.s32 	%r975, %r974, %r340;
	add.s32 	%r976, %r975, -899497514;
	shf.l.wrap.b32 	%r977, %r960, %r960, 30;
	xor.b32  	%r978, %r977, %r969;
	xor.b32  	%r979, %r978, %r968;
	shf.l.wrap.b32 	%r980, %r976, %r976, 5;
	add.s32 	%r981, %r980, %r961;
	add.s32 	%r982, %r981, %r979;
	add.s32 	%r983, %r982, %r344;
	add.s32 	%r984, %r983, -899497514;
	shf.l.wrap.b32 	%r985, %r968, %r968, 30;
	xor.b32  	%r986, %r985, %r977;
	xor.b32  	%r987, %r986, %r976;
	shf.l.wrap.b32 	%r988, %r984, %r984, 5;
	add.s32 	%r989, %r988, %r969;
	add.s32 	%r990, %r989, %r987;
	add.s32 	%r991, %r990, %r348;
	add.s32 	%r992, %r991, -899497514;
	shf.l.wrap.b32 	%r993, %r976, %r976, 30;
	xor.b32  	%r994, %r993, %r985;
	xor.b32  	%r995, %r994, %r984;
	shf.l.wrap.b32 	%r996, %r992, %r992, 5;
	add.s32 	%r997, %r996, %r977;
	add.s32 	%r998, %r997, %r995;
	add.s32 	%r999, %r998, %r352;
	add.s32 	%r1000, %r999, -899497514;
	shf.l.wrap.b32 	%r1001, %r984, %r984, 30;
	xor.b32  	%r1002, %r1001, %r993;
	xor.b32  	%r1003, %r1002, %r992;
	shf.l.wrap.b32 	%r1004, %r1000, %r1000, 5;
	add.s32 	%r1005, %r1004, %r985;
	add.s32 	%r1006, %r1005, %r1003;
	add.s32 	%r1007, %r1006, %r356;
	add.s32 	%r1008, %r1007, -899497514;
	shf.l.wrap.b32 	%r1009, %r992, %r992, 30;
	xor.b32  	%r1010, %r1009, %r1001;
	xor.b32  	%r1011, %r1010, %r1000;
	shf.l.wrap.b32 	%r1012, %r1008, %r1008, 5;
	add.s32 	%r1013, %r1012, %r993;
	add.s32 	%r1014, %r1013, %r1011;
	add.s32 	%r1015, %r1014, %r360;
	add.s32 	%r1016, %r1015, -899497514;
	shf.l.wrap.b32 	%r1017, %r1000, %r1000, 30;
	xor.b32  	%r1018, %r1017, %r1009;
	xor.b32  	%r1019, %r1018, %r1008;
	shf.l.wrap.b32 	%r1020, %r1016, %r1016, 5;
	add.s32 	%r1021, %r1020, %r1001;
	add.s32 	%r1022, %r1021, %r1019;
	add.s32 	%r1023, %r1022, %r364;
	add.s32 	%r1024, %r1023, -899497514;
	shf.l.wrap.b32 	%r1025, %r1008, %r1008, 30;
	xor.b32  	%r1026, %r1025, %r1017;
	xor.b32  	%r1027, %r1026, %r1016;
	shf.l.wrap.b32 	%r1028, %r1024, %r1024, 5;
	add.s32 	%r1029, %r1028, %r1009;
	add.s32 	%r1030, %r1029, %r1027;
	add.s32 	%r1031, %r1030, %r368;
	add.s32 	%r1032, %r1031, -899497514;
	shf.l.wrap.b32 	%r1033, %r1016, %r1016, 30;
	xor.b32  	%r1034, %r1033, %r1025;
	xor.b32  	%r1035, %r1034, %r1024;
	shf.l.wrap.b32 	%r1036, %r1032, %r1032, 5;
	add.s32 	%r1037, %r1036, %r1017;
	add.s32 	%r1038, %r1037, %r1035;
	add.s32 	%r1039, %r1038, %r372;
	add.s32 	%r1040, %r1039, -899497514;
	shf.l.wrap.b32 	%r1041, %r1024, %r1024, 30;
	xor.b32  	%r1042, %r1041, %r1033;
	xor.b32  	%r1043, %r1042, %r1032;
	shf.l.wrap.b32 	%r1044, %r1040, %r1040, 5;
	add.s32 	%r1045, %r1044, %r1025;
	add.s32 	%r1046, %r1045, %r1043;
	add.s32 	%r1047, %r1046, %r376;
	add.s32 	%r1048, %r1047, -899497514;
	shf.l.wrap.b32 	%r1049, %r1032, %r1032, 30;
	xor.b32  	%r1050, %r1049, %r1041;
	xor.b32  	%r1051, %r1050, %r1040;
	shf.l.wrap.b32 	%r1052, %r1048, %r1048, 5;
	add.s32 	%r1053, %r1052, %r1033;
	add.s32 	%r1054, %r1053, %r1051;
	add.s32 	%r1055, %r1054, %r380;
	add.s32 	%r1056, %r1055, -899497514;
	shf.l.wrap.b32 	%r1057, %r1040, %r1040, 30;
	xor.b32  	%r1058, %r1057, %r1049;
	xor.b32  	%r1059, %r1058, %r1048;
	shf.l.wrap.b32 	%r1060, %r1056, %r1056, 5;
	add.s32 	%r1061, %r1060, %r1041;
	add.s32 	%r1062, %r1061, %r1059;
	add.s32 	%r1063, %r1062, %r384;
	add.s32 	%r1064, %r1063, -899497514;
	shf.l.wrap.b32 	%r1065, %r1048, %r1048, 30;
	xor.b32  	%r1066, %r1065, %r1057;
	xor.b32  	%r1067, %r1066, %r1056;
	shf.l.wrap.b32 	%r1068, %r1064, %r1064, 5;
	add.s32 	%r1069, %r1068, %r1049;
	add.s32 	%r1070, %r1069, %r1067;
	add.s32 	%r1071, %r1070, %r388;
	add.s32 	%r1072, %r1071, -899497514;
	shf.l.wrap.b32 	%r1073, %r1056, %r1056, 30;
	xor.b32  	%r1074, %r1073, %r1065;
	xor.b32  	%r1075, %r1074, %r1064;
	shf.l.wrap.b32 	%r1076, %r1072, %r1072, 5;
	add.s32 	%r1077, %r1076, %r1057;
	add.s32 	%r1078, %r1077, %r1075;
	add.s32 	%r1079, %r1078, %r392;
	add.s32 	%r1080, %r1079, -899497514;
	shf.l.wrap.b32 	%r1081, %r1064, %r1064, 30;
	xor.b32  	%r1082, %r1081, %r1073;
	xor.b32  	%r1083, %r1082, %r1072;
	shf.l.wrap.b32 	%r1084, %r1080, %r1080, 5;
	add.s32 	%r1085, %r1084, %r1065;
	add.s32 	%r1086, %r1085, %r1083;
	add.s32 	%r1087, %r1086, %r396;
	add.s32 	%r1088, %r1087, -899497514;
	shf.l.wrap.b32 	%r1089, %r1072, %r1072, 30;
	xor.b32  	%r1090, %r1089, %r1081;
	xor.b32  	%r1091, %r1090, %r1080;
	shf.l.wrap.b32 	%r1092, %r1088, %r1088, 5;
	add.s32 	%r1093, %r1092, %r1073;
	add.s32 	%r1094, %r1093, %r1091;
	add.s32 	%r1095, %r1094, %r400;
	add.s32 	%r1096, %r1095, -899497514;
	shf.l.wrap.b32 	%r1097, %r1080, %r1080, 30;
	xor.b32  	%r1098, %r1097, %r1089;
	xor.b32  	%r1099, %r1098, %r1088;
	shf.l.wrap.b32 	%r1100, %r1096, %r1096, 5;
	add.s32 	%r1101, %r1100, %r1081;
	add.s32 	%r1102, %r1101, %r1099;
	add.s32 	%r1103, %r1102, %r404;
	shf.l.wrap.b32 	%r1104, %r1088, %r1088, 30;
	add.s32 	%r1105, %r1103, 833086679;
	add.s32 	%r1106, %r1095, -1171231393;
	add.s32 	%r1107, %r1104, -1732584194;
	add.s32 	%r1108, %r1097, 271733878;
	add.s32 	%r1109, %r1089, -1009589776;
	shr.u32 	%r1110, %r1105, 24;
	st.global.u8 	[%rd9], %r1110;
	shr.u32 	%r1111, %r1105, 16;
	st.global.u8 	[%rd9+1], %r1111;
	shr.u32 	%r1112, %r1105, 8;
	st.global.u8 	[%rd9+2], %r1112;
	st.global.u8 	[%rd9+3], %r1105;
	shr.u32 	%r1113, %r1106, 24;
	st.global.u8 	[%rd9+4], %r1113;
	shr.u32 	%r1114, %r1106, 16;
	st.global.u8 	[%rd9+5], %r1114;
	shr.u32 	%r1115, %r1106, 8;
	st.global.u8 	[%rd9+6], %r1115;
	st.global.u8 	[%rd9+7], %r1106;
	shr.u32 	%r1116, %r1107, 24;
	st.global.u8 	[%rd9+8], %r1116;
	shr.u32 	%r1117, %r1107, 16;
	st.global.u8 	[%rd9+9], %r1117;
	shr.u32 	%r1118, %r1107, 8;
	st.global.u8 	[%rd9+10], %r1118;
	st.global.u8 	[%rd9+11], %r1107;
	shr.u32 	%r1119, %r1108, 24;
	st.global.u8 	[%rd9+12], %r1119;
	shr.u32 	%r1120, %r1108, 16;
	st.global.u8 	[%rd9+13], %r1120;
	shr.u32 	%r1121, %r1108, 8;
	st.global.u8 	[%rd9+14], %r1121;
	st.global.u8 	[%rd9+15], %r1108;
	shr.u32 	%r1122, %r1109, 24;
	st.global.u8 	[%rd9+16], %r1122;
	shr.u32 	%r1123, %r1109, 16;
	st.global.u8 	[%rd9+17], %r1123;
	shr.u32 	%r1124, %r1109, 8;
	st.global.u8 	[%rd9+18], %r1124;
	st.global.u8 	[%rd9+19], %r1109;
$L__BB40_2:
	ret;

}
	// .globl	_Z11sha1_kernelILi41EEvPKhPhm
.visible .entry _Z11sha1_kernelILi41EEvPKhPhm(
	.param .u64 .ptr .align 1 _Z11sha1_kernelILi41EEvPKhPhm_param_0,
	.param .u64 .ptr .align 1 _Z11sha1_kernelILi41EEvPKhPhm_param_1,
	.param .u64 _Z11sha1_kernelILi41EEvPKhPhm_param_2
)
{
	.reg .pred 	%p<2>;
	.reg .b16 	%rs<17>;
	.reg .b32 	%r<1125>;
	.reg .b64 	%rd<10>;

	ld.param.u64 	%rd2, [_Z11sha1_kernelILi41EEvPKhPhm_param_0];
	ld.param.u64 	%rd3, [_Z11sha1_kernelILi41EEvPKhPhm_param_1];
	ld.param.u64 	%rd4, [_Z11sha1_kernelILi41EEvPKhPhm_param_2];
	mov.u32 	%r1, %ctaid.x;
	mov.u32 	%r2, %ntid.x;
	mov.u32 	%r3, %tid.x;
	mad.lo.s32 	%r4, %r1, %r2, %r3;
	cvt.u64.u32 	%rd1, %r4;
	setp.le.u64 	%p1, %rd4, %rd1;
	@%p1 bra 	$L__BB41_2;
	cvta.to.global.u64 	%rd5, %rd3;
	cvta.to.global.u64 	%rd6, %rd2;
	shl.b64 	%rd7, %rd1, 6;
	add.s64 	%rd8, %rd6, %rd7;
	mad.lo.s64 	%rd9, %rd1, 20, %rd5;
	ld.global.u8 	%r5, [%rd8];
	shl.b32 	%r6, %r5, 24;
	ld.global.u8 	%r7, [%rd8+1];
	shl.b32 	%r8, %r7, 16;
	or.b32  	%r9, %r8, %r6;
	ld.global.u8 	%rs1, [%rd8+2];
	mul.wide.u16 	%r10, %rs1, 256;
	or.b32  	%r11, %r9, %r10;
	ld.global.u8 	%r12, [%rd8+3];
	or.b32  	%r13, %r11, %r12;
	ld.global.u8 	%r14, [%rd8+4];
	shl.b32 	%r15, %r14, 24;
	ld.global.u8 	%r16, [%rd8+5];
	shl.b32 	%r17, %r16, 16;
	or.b32  	%r18, %r17, %r15;
	ld.global.u8 	%rs2, [%rd8+6];
	mul.wide.u16 	%r19, %rs2, 256;
	or.b32  	%r20, %r18, %r19;
	ld.global.u8 	%r21, [%rd8+7];
	or.b32  	%r22, %r20, %r21;
	ld.global.u8 	%r23, [%rd8+8];
	shl.b32 	%r24, %r23, 24;
	ld.global.u8 	%r25, [%rd8+9];
	shl.b32 	%r26, %r25, 16;
	or.b32  	%r27, %r26, %r24;
	ld.global.u8 	%rs3, [%rd8+10];
	mul.wide.u16 	%r28, %rs3, 256;
	or.b32  	%r29, %r27, %r28;
	ld.global.u8 	%r30, [%rd8+11];
	or.b32  	%r31, %r29, %r30;
	ld.global.u8 	%r32, [%rd8+12];
	shl.b32 	%r33, %r32, 24;
	ld.global.u8 	%r34, [%rd8+13];
	shl.b32 	%r35, %r34, 16;
	or.b32  	%r36, %r35, %r33;
	ld.global.u8 	%rs4, [%rd8+14];
	mul.wide.u16 	%r37, %rs4, 256;
	or.b32  	%r38, %r36, %r37;
	ld.global.u8 	%r39, [%rd8+15];
	or.b32  	%r40, %r38, %r39;
	ld.global.u8 	%r41, [%rd8+16];
	shl.b32 	%r42, %r41, 24;
	ld.global.u8 	%r43, [%rd8+17];
	shl.b32 	%r44, %r43, 16;
	or.b32  	%r45, %r44, %r42;
	ld.global.u8 	%rs5, [%rd8+18];
	mul.wide.u16 	%r46, %rs5, 256;
	or.b32  	%r47, %r45, %r46;
	ld.global.u8 	%r48, [%rd8+19];
	or.b32  	%r49, %r47, %r48;
	ld.global.u8 	%r50, [%rd8+20];
	shl.b32 	%r51, %r50, 24;
	ld.global.u8 	%r52, [%rd8+21];
	shl.b32 	%r53, %r52, 16;
	or.b32  	%r54, %r53, %r51;
	ld.global.u8 	%rs6, [%rd8+22];
	mul.wide.u16 	%r55, %rs6, 256;
	or.b32  	%r56, %r54, %r55;
	ld.global.u8 	%r57, [%rd8+23];
	or.b32  	%r58, %r56, %r57;
	ld.global.u8 	%r59, [%rd8+24];
	shl.b32 	%r60, %r59, 24;
	ld.global.u8 	%r61, [%rd8+25];
	shl.b32 	%r62, %r61, 16;
	or.b32  	%r63, %r62, %r60;
	ld.global.u8 	%rs7, [%rd8+26];
	mul.wide.u16 	%r64, %rs7, 256;
	or.b32  	%r65, %r63, %r64;
	ld.global.u8 	%r66, [%rd8+27];
	or.b32  	%r67, %r65, %r66;
	ld.global.u8 	%r68, [%rd8+28];
	shl.b32 	%r69, %r68, 24;
	ld.global.u8 	%r70, [%rd8+29];
	shl.b32 	%r71, %r70, 16;
	or.b32  	%r72, %r71, %r69;
	ld.global.u8 	%rs8, [%rd8+30];
	mul.wide.u16 	%r73, %rs8, 256;
	or.b32  	%r74, %r72, %r73;
	ld.global.u8 	%r75, [%rd8+31];
	or.b32  	%r76, %r74, %r75;
	ld.global.u8 	%r77, [%rd8+32];
	shl.b32 	%r78, %r77, 24;
	ld.global.u8 	%r79, [%rd8+33];
	shl.b32 	%r80, %r79, 16;
	or.b32  	%r81, %r80, %r78;
	ld.global.u8 	%rs9, [%rd8+34];
	mul.wide.u16 	%r82, %rs9, 256;
	or.b32  	%r83, %r81, %r82;
	ld.global.u8 	%r84, [%rd8+35];
	or.b32  	%r85, %r83, %r84;
	ld.global.u8 	%r86, [%rd8+36];
	shl.b32 	%r87, %r86, 24;
	ld.global.u8 	%r88, [%rd8+37];
	shl.b32 	%r89, %r88, 16;
	or.b32  	%r90, %r89, %r87;
	ld.global.u8 	%rs10, [%rd8+38];
	mul.wide.u16 	%r91, %rs10, 256;
	or.b32  	%r92, %r90, %r91;
	ld.global.u8 	%r93, [%rd8+39];
	or.b32  	%r94, %r92, %r93;
	ld.global.u8 	%r95, [%rd8+40];
	shl.b32 	%r96, %r95, 24;
	ld.global.u8 	%r97, [%rd8+41];
	shl.b32 	%r98, %r97, 16;
	or.b32  	%r99, %r98, %r96;
	ld.global.u8 	%rs11, [%rd8+42];
	mul.wide.u16 	%r100, %rs11, 256;
	or.b32  	%r101, %r99, %r100;
	ld.global.u8 	%r102, [%rd8+43];
	or.b32  	%r103, %r101, %r102;
	ld.global.u8 	%r104, [%rd8+44];
	shl.b32 	%r105, %r104, 24;
	ld.global.u8 	%r106, [%rd8+45];
	shl.b32 	%r107, %r106, 16;
	or.b32  	%r108, %r107, %r105;
	ld.global.u8 	%rs12, [%rd8+46];
	mul.wide.u16 	%r109, %rs12, 256;
	or.b32  	%r110, %r108, %r109;
	ld.global.u8 	%r111, [%rd8+47];
	or.b32  	%r112, %r110, %r111;
	ld.global.u8 	%r113, [%rd8+48];
	shl.b32 	%r114, %r113, 24;
	ld.global.u8 	%r115, [%rd8+49];
	shl.b32 	%r116, %r115, 16;
	or.b32  	%r117, %r116, %r114;
	ld.global.u8 	%rs13, [%rd8+50];
	mul.wide.u16 	%r118, %rs13, 256;
	or.b32  	%r119, %r117, %r118;
	ld.global.u8 	%r120, [%rd8+51];
	or.b32  	%r121, %r119, %r120;
	ld.global.u8 	%r122, [%rd8+52];
	shl.b32 	%r123, %r122, 24;
	ld.global.u8 	%r124, [%rd8+53];
	shl.b32 	%r125, %r124, 16;
	or.b32  	%r126, %r125, %r123;
	ld.global.u8 	%rs14, [%rd8+54];
	mul.wide.u16 	%r127, %rs14, 256;
	or.b32  	%r128, %r126, %r127;
	ld.global.u8 	%r129, [%rd8+55];
	or.b32  	%r130, %r128, %r129;
	ld.global.u8 	%r131, [%rd8+56];
	shl.b32 	%r132, %r131, 24;
	ld.global.u8 	%r133, [%rd8+57];
	shl.b32 	%r134, %r133, 16;
	or.b32  	%r135, %r134, %r132;
	ld.global.u8 	%rs15, [%rd8+58];
	mul.wide.u16 	%r136, %rs15, 256;
	or.b32  	%r137, %r135, %r136;
	ld.global.u8 	%r138, [%rd8+59];
	or.b32  	%r139, %r137, %r138;
	ld.global.u8 	%r140, [%rd8+60];
	shl.b32 	%r141, %r140, 24;
	ld.global.u8 	%r142, [%rd8+61];
	shl.b32 	%r143, %r142, 16;
	or.b32  	%r144, %r143, %r141;
	ld.global.u8 	%rs16, [%rd8+62];
	mul.wide.u16 	%r145, %rs16, 256;
	or.b32  	%r146, %r144, %r145;
	ld.global.u8 	%r147, [%rd8+63];
	or.b32  	%r148, %r146, %r147;
	xor.b32  	%r149, %r85, %r130;
	xor.b32  	%r150, %r149, %r31;
	xor.b32  	%r151, %r150, %r13;
	shf.l.wrap.b32 	%r152, %r151, %r151, 1;
	xor.b32  	%r153, %r94, %r139;
	xor.b32  	%r154, %r153, %r40;
	xor.b32  	%r155, %r154, %r22;
	shf.l.wrap.b32 	%r156, %r155, %r155, 1;
	xor.b32  	%r157, %r103, %r148;
	xor.b32  	%r158, %r157, %r49;
	xor.b32  	%r159, %r158, %r31;
	shf.l.wrap.b32 	%r160, %r159, %r159, 1;
	xor.b32  	%r161, %r112, %r152;
	xor.b32  	%r162, %r161, %r58;
	xor.b32  	%r163, %r162, %r40;
	shf.l.wrap.b32 	%r164, %r163, %r163, 1;
	xor.b32  	%r165, %r121, %r156;
	xor.b32  	%r166, %r165, %r67;
	xor.b32  	%r167, %r166, %r49;
	shf.l.wrap.b32 	%r168, %r167, %r167, 1;
	xor.b32  	%r169, %r130, %r160;
	xor.b32  	%r170, %r169, %r76;
	xor.b32  	%r171, %r170, %r58;
	shf.l.wrap.b32 	%r172, %r171, %r171, 1;
	xor.b32  	%r173, %r139, %r164;
	xor.b32  	%r174, %r173, %r85;
	xor.b32  	%r175, %r174, %r67;
	shf.l.wrap.b32 	%r176, %r175, %r175, 1;
	xor.b32  	%r177, %r148, %r168;
	xor.b32  	%r178, %r177, %r94;
	xor.b32  	%r179, %r178, %r76;
	shf.l.wrap.b32 	%r180, %r179, %r179, 1;
	xor.b32  	%r181, %r152, %r172;
	xor.b32  	%r182, %r181, %r103;
	xor.b32  	%r183, %r182, %r85;
	shf.l.wrap.b32 	%r184, %r183, %r183, 1;
	xor.b32  	%r185, %r156, %r176;
	xor.b32  	%r186, %r185, %r112;
	xor.b32  	%r187, %r186, %r94;
	shf.l.wrap.b32 	%r188, %r187, %r187, 1;
	xor.b32  	%r189, %r160, %r180;
	xor.b32  	%r190, %r189, %r121;
	xor.b32  	%r191, %r190, %r103;
	shf.l.wrap.b32 	%r192, %r191, %r191, 1;
	xor.b32  	%r193, %r164, %r184;
	xor.b32  	%r194, %r193, %r130;
	xor.b32  	%r195, %r194, %r112;
	shf.l.wrap.b32 	%r196, %r195, %r195, 1;
	xor.b32  	%r197, %r168, %r188;
	xor.b32  	%r198, %r197, %r139;
	xor.b32  	%r199, %r198, %r121;
	shf.l.wrap.b32 	%r200, %r199, %r199, 1;
	xor.b32  	%r201, %r172, %r192;
	xor.b32  	%r202, %r201, %r148;
	xor.b32  	%r203, %r202, %r130;
	shf.l.wrap.b32 	%r204, %r203, %r203, 1;
	xor.b32  	%r205, %r176, %r196;
	xor.b32  	%r206, %r205, %r152;
	xor.b32  	%r207, %r206, %r139;
	shf.l.wrap.b32 	%r208, %r207, %r207, 1;
	xor.b32  	%r209, %r180, %r200;
	xor.b32  	%r210, %r209, %r156;
	xor.b32  	%r211, %r210, %r148;
	shf.l.wrap.b32 	%r212, %r211, %r211, 1;
	xor.b32  	%r213, %r184, %r204;
	xor.b32  	%r214, %r213, %r160;
	xor.b32  	%r215, %r214, %r152;
	shf.l.wrap.b32 	%r216, %r215, %r215, 1;
	xor.b32  	%r217, %r188, %r208;
	xor.b32  	%r218, %r217, %r164;
	xor.b32  	%r219, %r218, %r156;
	shf.l.wrap.b32 	%r220, %r219, %r219, 1;
	xor.b32  	%r221, %r192, %r212;
	xor.b32  	%r222, %r221, %r168;
	xor.b32  	%r223, %r222, %r160;
	shf.l.wrap.b32 	%r224, %r223, %r223, 1;
	xor.b32  	%r225, %r196, %r216;
	xor.b32  	%r226, %r225, %r172;
	xor.b32  	%r227, %r226, %r164;
	shf.l.wrap.b32 	%r228, %r227, %r227, 1;
	xor.b32  	%r229, %r200, %r220;
	xor.b32  	%r230, %r229, %r176;
	xor.b32  	%r231, %r230, %r168;
	shf.l.wrap.b32 	%r232, %r231, %r231, 1;
	xor.b32  	%r233, %r204, %r224;
	xor.b32  	%r234, %r233, %r180;
	xor.b32  	%r235, %r234, %r172;
	shf.l.wrap.b32 	%r236, %r235, %r235, 1;
	xor.b32  	%r237, %r208, %r228;
	xor.b32  	%r238, %r237, %r184;
	xor.b32  	%r239, %r238, %r176;
	shf.l.wrap.b32 	%r240, %r239, %r239, 1;
	xor.b32  	%r241, %r212, %r232;
	xor.b32  	%r242, %r241, %r188;
	xor.b32  	%r243, %r242, %r180;
	shf.l.wrap.b32 	%r244, %r243, %r243, 1;
	xor.b32  	%r245, %r216, %r236;
	xor.b32  	%r246, %r245, %r192;
	xor.b32  	%r247, %r246, %r184;
	shf.l.wrap.b32 	%r248, %r247, %r247, 1;
	xor.b32  	%r249, %r220, %r240;
	xor.b32  	%r250, %r249, %r196;
	xor.b32  	%r251, %r250, %r188;
	shf.l.wrap.b32 	%r252, %r251, %r251, 1;
	xor.b32  	%r253, %r224, %r244;
	xor.b32  	%r254, %r253, %r200;
	xor.b32  	%r255, %r254, %r192;
	shf.l.wrap.b32 	%r256, %r255, %r255, 1;
	xor.b32  	%r257, %r228, %r248;
	xor.b32  	%r258, %r257, %r204;
	xor.b32  	%r259, %r258, %r196;
	shf.l.wrap.b32 	%r260, %r259, %r259, 1;
	xor.b32  	%r261, %r232, %r252;
	xor.b32  	%r262, %r261, %r208;
	xor.b32  	%r263, %r262, %r200;
	shf.l.wrap.b32 	%r264, %r263, %r263, 1;
	xor.b32  	%r265, %r236, %r256;
	xor.b32  	%r266, %r265, %r212;
	xor.b32  	%r267, %r266, %r204;
	shf.l.wrap.b32 	%r268, %r267, %r267, 1;
	xor.b32  	%r269, %r240, %r260;
	xor.b32  	%r270, %r269, %r216;
	xor.b32  	%r271, %r270, %r208;
	shf.l.wrap.b32 	%r272, %r271, %r271, 1;
	xor.b32  	%r273, %r244, %r264;
	xor.b32  	%r274, %r273, %r220;
	xor.b32  	%r275, %r274, %r212;
	shf.l.wrap.b32 	%r276, %r275, %r275, 1;
	xor.b32  	%r277, %r248, %r268;
	xor.b32  	%r278, %r277, %r224;
	xor.b32  	%r279, %r278, %r216;
	shf.l.wrap.b32 	%r280, %r279, %r279, 1;
	xor.b32  	%r281, %r252, %r272;
	xor.b32  	%r282, %r281, %r228;
	xor.b32  	%r283, %r282, %r220;
	shf.l.wrap.b32 	%r284, %r283, %r283, 1;
	xor.b32  	%r285, %r256, %r276;
	xor.b32  	%r286, %r285, %r232;
	xor.b32  	%r287, %r286, %r224;
	shf.l.wrap.b32 	%r288, %r287, %r287, 1;
	xor.b32  	%r289, %r260, %r280;
	xor.b32  	%r290, %r289, %r236;
	xor.b32  	%r291, %r290, %r228;
	shf.l.wrap.b32 	%r292, %r291, %r291, 1;
	xor.b32  	%r293, %r264, %r284;
	xor.b32  	%r294, %r293, %r240;
	xor.b32  	%r295, %r294, %r232;
	shf.l.wrap.b32 	%r296, %r295, %r295, 1;
	xor.b32  	%r297, %r268, %r288;
	xor.b32  	%r298, %r297, %r244;
	xor.b32  	%r299, %r298, %r236;
	shf.l.wrap.b32 	%r300, %r299, %r299, 1;
	xor.b32  	%r301, %r272, %r292;
	xor.b32  	%r302, %r301, %r248;
	xor.b32  	%r303, %r302, %r240;
	shf.l.wrap.b32 	%r304, %r303, %r303, 1;
	xor.b32  	%r305, %r276, %r296;
	xor.b32  	%r306, %r305, %r252;
	xor.b32  	%r307, %r306, %r244;
	shf.l.wrap.b32 	%r308, %r307, %r307, 1;
	xor.b32  	%r309, %r280, %r300;
	xor.b32  	%r310, %r309, %r256;
	xor.b32  	%r311, %r310, %r248;
	shf.l.wrap.b32 	%r312, %r311, %r311, 1;
	xor.b32  	%r313, %r284, %r304;
	xor.b32  	%r314, %r313, %r260;
	xor.b32  	%r315, %r314, %r252;
	shf.l.wrap.b32 	%r316, %r315, %r315, 1;
	xor.b32  	%r317, %r288, %r308;
	xor.b32  	%r318, %r317, %r264;
	xor.b32  	%r319, %r318, %r256;
	shf.l.wrap.b32 	%r320, %r319, %r319, 1;
	xor.b32  	%r321, %r292, %r312;
	xor.b32  	%r322, %r321, %r268;
	xor.b32  	%r323, %r322, %r260;
	shf.l.wrap.b32 	%r324, %r323, %r323, 1;
	xor.b32  	%r325, %r296, %r316;
	xor.b32  	%r326, %r325, %r272;
	xor.b32  	%r327, %r326, %r264;
	shf.l.wrap.b32 	%r328, %r327, %r327, 1;
	xor.b32  	%r329, %r300, %r320;
	xor.b32  	%r330, %r329, %r276;
	xor.b32  	%r331, %r330, %r268;
	shf.l.wrap.b32 	%r332, %r331, %r331, 1;
	xor.b32  	%r333, %r304, %r324;
	xor.b32  	%r334, %r333, %r280;
	xor.b32  	%r335, %r334, %r272;
	shf.l.wrap.b32 	%r336, %r335, %r335, 1;
	xor.b32  	%r337, %r308, %r328;
	xor.b32  	%r338, %r337, %r284;
	xor.b32  	%r339, %r338, %r276;
	shf.l.wrap.b32 	%r340, %r339, %r339, 1;
	xor.b32  	%r341, %r312, %r332;
	xor.b32  	%r342, %r341, %r288;
	xor.b32  	%r343, %r342, %r280;
	shf.l.wrap.b32 	%r344, %r343, %r343, 1;
	xor.b32  	%r345, %r316, %r336;
	xor.b32  	%r346, %r345, %r292;
	xor.b32  	%r347, %r346, %r284;
	shf.l.wrap.b32 	%r348, %r347, %r347, 1;
	xor.b32  	%r349, %r320, %r340;
	xor.b32  	%r350, %r349, %r296;
	xor.b32  	%r351, %r350, %r288;
	shf.l.wrap.b32 	%r352, %r351, %r351, 1;
	xor.b32  	%r353, %r324, %r344;
	xor.b32  	%r354, %r353, %r300;
	xor.b32  	%r355, %r354, %r292;
	shf.l.wrap.b32 	%r356, %r355, %r355, 1;
	xor.b32  	%r357, %r328, %r348;
	xor.b32  	%r358, %r357, %r304;
	xor.b32  	%r359, %r358, %r296;
	shf.l.wrap.b32 	%r360, %r359, %r359, 1;
	xor.b32  	%r361, %r332, %r352;
	xor.b32  	%r362, %r361, %r308;
	xor.b32  	%r363, %r362, %r300;
	shf.l.wrap.b32 	%r364, %r363, %r363, 1;
	xor.b32  	%r365, %r336, %r356;
	xor.b32  	%r366, %r365, %r312;
	xor.b32  	%r367, %r366, %r304;
	shf.l.wrap.b32 	%r368, %r367, %r367, 1;
	xor.b32  	%r369, %r340, %r360;
	xor.b32  	%r370, %r369, %r316;
	xor.b32  	%r371, %r370, %r308;
	shf.l.wrap.b32 	%r372, %r371, %r371, 1;
	xor.b32  	%r373, %r344, %r364;
	xor.b32  	%r374, %r373, %r320;
	xor.b32  	%r375, %r374, %r312;
	shf.l.wrap.b32 	%r376, %r375, %r375, 1;
	xor.b32  	%r377, %r348, %r368;
	xor.b32  	%r378, %r377, %r324;
	xor.b32  	%r379, %r378, %r316;
	shf.l.wrap.b32 	%r380, %r379, %r379, 1;
	xor.b32  	%r381, %r352, %r372;
	xor.b32  	%r382, %r381, %r328;
	xor.b32  	%r383, %r382, %r320;
	shf.l.wrap.b32 	%r384, %r383, %r383, 1;
	xor.b32  	%r385, %r356, %r376;
	xor.b32  	%r386, %r385, %r332;
	xor.b32  	%r387, %r386, %r324;
	shf.l.wrap.b32 	%r388, %r387, %r387, 1;
	xor.b32  	%r389, %r360, %r380;
	xor.b32  	%r390, %r389, %r336;
	xor.b32  	%r391, %r390, %r328;
	shf.l.wrap.b32 	%r392, %r391, %r391, 1;
	xor.b32  	%r393, %r364, %r384;
	xor.b32  	%r394, %r393, %r340;
	xor.b32  	%r395, %r394, %r332;
	shf.l.wrap.b32 	%r396, %r395, %r395, 1;
	xor.b32  	%r397, %r368, %r388;
	xor.b32  	%r398, %r397, %r344;
	xor.b32  	%r399, %r398, %r336;
	shf.l.wrap.b32 	%r400, %r399, %r399, 1;
	xor.b32  	%r401, %r372, %r392;
	xor.b32  	%r402, %r401, %r348;
	xor.b32  	%r403, %r402, %r340;
	shf.l.wrap.b32 	%r404, %r403, %r403, 1;
	add.s32 	%r405, %r13, -1615554381;
	shf.l.wrap.b32 	%r406, %r405, %r405, 5;
	add.s32 	%r407, %r406, %r22;
	add.s32 	%r408, %r407, 1722862861;
	not.b32 	%r409, %r408;
	and.b32  	%r410, %r405, 1506887872;
	sub.s32 	%r411, 1615554380, %r13;
	and.b32  	%r412, %r411, 2079550178;
	or.b32  	%r413, %r410, %r412;
	shf.l.wrap.b32 	%r414, %r408, %r408, 5;
	add.s32 	%r415, %r414, %r413;
	add.s32 	%r416, %r415, %r31;
	add.s32 	%r417, %r416, -214083945;
	shf.l.wrap.b32 	%r418, %r405, %r405, 30;
	and.b32  	%r419, %r408, %r418;
	and.b32  	%r420, %r409, 1506887872;
	or.b32  	%r421, %r419, %r420;
	shf.l.wrap.b32 	%r422, %r417, %r417, 5;
	add.s32 	%r423, %r422, %r421;
	add.s32 	%r424, %r423, %r40;
	add.s32 	%r425, %r424, -696916869;
	shf.l.wrap.b32 	%r426, %r408, %r408, 30;
	and.b32  	%r427, %r417, %r426;
	not.b32 	%r428, %r417;
	and.b32  	%r429, %r418, %r428;
	or.b32  	%r430, %r427, %r429;
	shf.l.wrap.b32 	%r431, %r425, %r425, 5;
	add.s32 	%r432, %r431, %r430;
	add.s32 	%r433, %r432, %r49;
	add.s32 	%r434, %r433, -1269579175;
	shf.l.wrap.b32 	%r435, %r417, %r417, 30;
	and.b32  	%r436, %r425, %r435;
	not.b32 	%r437, %r425;
	and.b32  	%r438, %r426, %r437;
	or.b32  	%r439, %r436, %r438;
	shf.l.wrap.b32 	%r440, %r434, %r434, 5;
	add.s32 	%r441, %r440, %r418;
	add.s32 	%r442, %r441, %r439;
	add.s32 	%r443, %r442, %r58;
	add.s32 	%r444, %r443, 1518500249;
	shf.l.wrap.b32 	%r445, %r425, %r425, 30;
	and.b32  	%r446, %r434, %r445;
	not.b32 	%r447, %r434;
	and.b32  	%r448, %r435, %r447;
	or.b32  	%r449, %r446, %r448;
	shf.l.wrap.b32 	%r450, %r444, %r444, 5;
	add.s32 	%r451, %r450, %r426;
	add.s32 	%r452, %r451, %r449;
	add.s32 	%r453, %r452, %r67;
	add.s32 	%r454, %r453, 1518500249;
	shf.l.wrap.b32 	%r455, %r434, %r434, 30;
	and.b32  	%r456, %r444, %r455;
	not.b32 	%r457, %r444;
	and.b32  	%r458, %r445, %r457;
	or.b32  	%r459, %r456, %r458;
	shf.l.wrap.b32 	%r460, %r454, %r454, 5;
	add.s32 	%r461, %r460, %r435;
	add.s32 	%r462, %r461, %r459;
	add.s32 	%r463, %r462, %r76;
	add.s32 	%r464, %r463, 1518500249;
	shf.l.wrap.b32 	%r465, %r444, %r444, 30;
	and.b32  	%r466, %r454, %r465;
	not.b32 	%r467, %r454;
	and.b32  	%r468, %r455, %r467;
	or.b32  	%r469, %r466, %r468;
	shf.l.wrap.b32 	%r470, %r464, %r464, 5;
	add.s32 	%r471, %r470, %r445;
	add.s32 	%r472, %r471, %r469;
	add.s32 	%r473, %r472, %r85;
	add.s32 	%r474, %r473, 1518500249;
	shf.l.wrap.b32 	%r475, %r454, %r454, 30;
	and.b32  	%r476, %r464, %r475;
	not.b32 	%r477, %r464;
	and.b32  	%r478, %r465, %r477;
	or.b32  	%r479, %r476, %r478;
	shf.l.wrap.b32 	%r480, %r474, %r474, 5;
	add.s32 	%r481, %r480, %r455;
	add.s32 	%r482, %r481, %r479;
	add.s32 	%r483, %r482, %r94;
	add.s32 	%r484, %r483, 1518500249;
	shf.l.wrap.b32 	%r485, %r464, %r464, 30;
	and.b32  	%r486, %r474, %r485;
	not.b32 	%r487, %r474;
	and.b32  	%r488, %r475, %r487;
	or.b32  	%r489, %r486, %r488;
	shf.l.wrap.b32 	%r490, %r484, %r484, 5;
	add.s32 	%r491, %r490, %r465;
	add.s32 	%r492, %r491, %r489;
	add.s32 	%r493, %r492, %r103;
	add.s32 	%r494, %r493, 1518500249;
	shf.l.wrap.b32 	%r495, %r474, %r474, 30;
	and.b32  	%r496, %r484, %r495;
	not.b32 	%r497, %r484;
	and.b32  	%r498, %r485, %r497;
	or.b32  	%r499, %r496, %r498;
	shf.l.wrap.b32 	%r500, %r494, %r494, 5;
	add.s32 	%r501, %r500, %r475;
	add.s32 	%r502, %r501, %r499;
	add.s32 	%r503, %r502, %r112;
	add.s32 	%r504, %r503, 1518500249;
	shf.l.wrap.b32 	%r505, %r484, %r484, 30;
	and.b32  	%r506, %r494, %r505;
	not.b32 	%r507, %r494;
	and.b32  	%r508, %r495, %r507;
	or.b32  	%r509, %r506, %r508;
	shf.l.wrap.b32 	%r510, %r504, %r504, 5;
	add.s32 	%r511, %r510, %r485;
	add.s32 	%r512, %r511, %r509;
	add.s32 	%r513, %r512, %r121;
	add.s32 	%r514, %r513, 1518500249;
	shf.l.wrap.b32 	%r515, %r494, %r494, 30;
	and.b32  	%r516, %r504, %r515;
	not.b32 	%r517, %r504;
	and.b32  	%r518, %r505, %r517;
	or.b32  	%r519, %r516, %r518;
	shf.l.wrap.b32 	%r520, %r514, %r514, 5;
	add.s32 	%r521, %r520, %r495;
	add.s32 	%r522, %r521, %r519;
	add.s32 	%r523, %r522, %r130;
	add.s32 	%r524, %r523, 1518500249;
	shf.l.wrap.b32 	%r525, %r504, %r504, 30;
	and.b32  	%r526, %r514, %r525;
	not.b32 	%r527, %r514;
	and.b32  	%r528, %r515, %r527;
	or.b32  	%r529, %r526, %r528;
	shf.l.wrap.b32 	%r530, %r524, %r524, 5;
	add.s32 	%r531, %r530, %r505;
	add.s32 	%r532, %r531, %r529;
	add.s32 	%r533, %r532, %r139;
	add.s32 	%r534, %r533, 1518500249;
	shf.l.wrap.b32 	%r535, %r514, %r514, 30;
	and.b32  	%r536, %r524, %r535;
	not.b32 	%r537, %r524;
	and.b32  	%r538, %r525, %r537;
	or.b32  	%r539, %r536, %r538;
	shf.l.wrap.b32 	%r540, %r534, %r534, 5;
	add.s32 	%r541, %r540, %r515;
	add.s32 	%r542, %r541, %r539;
	add.s32 	%r543, %r542, %r148;
	add.s32 	%r544, %r543, 1518500249;
	shf.l.wrap.b32 	%r545, %r524, %r524, 30;
	and.b32  	%r546, %r534, %r545;
	not.b32 	%r547, %r534;
	and.b32  	%r548, %r535, %r547;
	or.b32  	%r549, %r546, %r548;
	shf.l.wrap.b32 	%r550, %r544, %r544, 5;
	add.s32 	%r551, %r550, %r525;
	add.s32 	%r552, %r551, %r549;
	add.s32 	%r553, %r552, %r152;
	add.s32 	%r554, %r553, 1518500249;
	shf.l.wrap.b32 	%r555, %r534, %r534, 30;
	and.b32  	%r556, %r544, %r555;
	not.b32 	%r557, %r544;
	and.b32  	%r558, %r545, %r557;
	or.b32  	%r559, %r556, %r558;
	shf.l.wrap.b32 	%r560, %r554, %r554, 5;
	add.s32 	%r561, %r560, %r535;
	add.s32 	%r562, %r561, %r559;
	add.s32 	%r563, %r562, %r156;
	add.s32 	%r564, %r563, 1518500249;
	shf.l.wrap.b32 	%r565, %r544, %r544, 30;
	and.b32  	%r566, %r554, %r565;
	not.b32 	%r567, %r554;
	and.b32  	%r568, %r555, %r567;
	or.b32  	%r569, %r566, %r568;
	shf.l.wrap.b32 	%r570, %r564, %r564, 5;
	add.s32 	%r571, %r570, %r545;
	add.s32 	%r572, %r571, %r569;
	add.s32 	%r573, %r572, %r160;
	add.s32 	%r574, %r573, 1518500249;
	shf.l.wrap.b32 	%r575, %r554, %r554, 30;
	and.b32  	%r576, %r564, %r575;
	not.b32 	%r577, %r564;
	and.b32  	%r578, %r565, %r577;
	or.b32  	%r579, %r576, %r578;
	shf.l.wrap.b32 	%r580, %r574, %r574, 5;
	add.s32 	%r581, %r580, %r555;
	add.s32 	%r582, %r581, %r579;
	add.s32 	%r583, %r582, %r164;
	add.s32 	%r584, %r583, 1518500249;
	shf.l.wrap.b32 	%r585, %r564, %r564, 30;
	xor.b32  	%r586, %r585, %r575;
	xor.b32  	%r587, %r586, %r574;
	shf.l.wrap.b32 	%r588, %r584, %r584, 5;
	add.s32 	%r589, %r588, %r565;
	add.s32 	%r590, %r589, %r587;
	add.s32 	%r591, %r590, %r168;
	add.s32 	%r592, %r591, 1859775393;
	shf.l.wrap.b32 	%r593, %r574, %r574, 30;
	xor.b32  	%r594, %r593, %r585;
	xor.b32  	%r595, %r594, %r584;
	shf.l.wrap.b32 	%r596, %r592, %r592, 5;
	add.s32 	%r597, %r596, %r575;
	add.s32 	%r598, %r597, %r595;
	add.s32 	%r599, %r598, %r172;
	add.s32 	%r600, %r599, 1859775393;
	shf.l.wrap.b32 	%r601, %r584, %r584, 30;
	xor.b32  	%r602, %r601, %r593;
	xor.b32  	%r603, %r602, %r592;
	shf.l.wrap.b32 	%r604, %r600, %r600, 5;
	add.s32 	%r605, %r604, %r585;
	add.s32 	%r606, %r605, %r603;
	add.s32 	%r607, %r606, %r176;
	add.s32 	%r608, %r607, 1859775393;
	shf.l.wrap.b32 	%r609, %r592, %r592, 30;
	xor.b32  	%r610, %r609, %r601;
	xor.b32  	%r611, %r610, %r600;
	shf.l.wrap.b32 	%r612, %r608, %r608, 5;
	add.s32 	%r613, %r612, %r593;
	add.s32 	%r614, %r613, %r611;
	add.s32 	%r615, %r614, %r180;
	add.s32 	%r616, %r615, 1859775393;
	shf.l.wrap.b32 	%r617, %r600, %r600, 30;
	xor.b32  	%r618, %r617, %r609;
	xor.b32  	%r619, %r618, %r608;
	shf.l.wrap.b32 	%r620, %r616, %r616, 5;
	add.s32 	%r621, %r620, %r601;
	add.s32 	%r622, %r621, %r619;
	add.s32 	%r623, %r622, %r184;
	add.s32 	%r624, %r623, 1859775393;
	shf.l.wrap.b32 	%r625, %r608, %r608, 30;
	xor.b32  	%r626, %r625, %r617;
	xor.b32  	%r627, %r626, %r616;
	shf.l.wrap.b32 	%r628, %r624, %r624, 5;
	add.s32 	%r629, %r628, %r609;
	add.s32 	%r630, %r629, %r627;
	add.s32 	%r631, %r630, %r188;
	add.s32 	%r632, %r631, 1859775393;
	shf.l.wrap.b32 	%r633, %r616, %r616, 30;
	xor.b32  	%r634, %r633, %r625;
	xor.b32  	%r635, %r634, %r624;
	shf.l.wrap.b32 	%r636, %r632, %r632, 5;
	add.s32 	%r637, %r636, %r617;
	add.s32 	%r638, %r637, %r635;
	add.s32 	%r639, %r638, %r192;
	add.s32 	%r640, %r639, 1859775393;
	shf.l.wrap.b32 	%r641, %r624, %r624, 30;
	xor.b32  	%r642, %r641, %r633;
	xor.b32  	%r643, %r642, %r632;
	shf.l.wrap.b32 	%r644, %r640, %r640, 5;
	add.s32 	%r645, %r644, %r625;
	add.s32 	%r646, %r645, %r643;
	add.s32 	%r647, %r646, %r196;
	add.s32 	%r648, %r647, 1859775393;
	shf.l.wrap.b32 	%r649, %r632, %r632, 30;
	xor.b32  	%r650, %r649, %r641;
	xor.b32  	%r651, %r650, %r640;
	shf.l.wrap.b32 	%r652, %r648, %r648, 5;
	add.s32 	%r653, %r652, %r633;
	add.s32 	%r654, %r653, %r651;
	add.s32 	%r655, %r654, %r200;
	add.s32 	%r656, %r655, 1859775393;
	shf.l.wrap.b32 	%r657, %r640, %r640, 30;
	xor.b32  	%r658, %r657, %r649;
	xor.b32  	%r659, %r658, %r648;
	shf.l.wrap.b32 	%r660, %r656, %r656, 5;
	add.s32 	%r661, %r660, %r641;
	add.s32 	%r662, %r661, %r659;
	add.s32 	%r663, %r662, %r204;
	add.s32 	%r664, %r663, 1859775393;
	shf.l.wrap.b32 	%r665, %r648, %r648, 30;
	xor.b32  	%r666, %r665, %r657;
	xor.b32  	%r667, %r666, %r656;
	shf.l.wrap.b32 	%r668, %r664, %r664, 5;
	add.s32 	%r669, %r668, %r649;
	add.s32 	%r670, %r669, %r667;
	add.s32 	%r671, %r670, %r208;
	add.s32 	%r672, %r671, 1859775393;
	shf.l.wrap.b32 	%r673, %r656, %r656, 30;
	xor.b32  	%r674, %r673, %r665;
	xor.b32  	%r675, %r674, %r664;
	shf.l.wrap.b32 	%r676, %r672, %r672, 5;
	add.s32 	%r677, %r676, %r657;
	add.s32 	%r678, %r677, %r675;
	add.s32 	%r679, %r678, %r212;
	add.s32 	%r680, %r679, 1859775393;
	shf.l.wrap.b32 	%r681, %r664, %r664, 30;
	xor.b32  	%r682, %r681, %r673;
	xor.b32  	%r683, %r682, %r672;
	shf.l.wrap.b32 	%r684, %r680, %r680, 5;
	add.s32 	%r685, %r684, %r665;
	add.s32 	%r686, %r685, %r683;
	add.s32 	%r687, %r686, %r216;
	add.s32 	%r688, %r687, 1859775393;
	shf.l.wrap.b32 	%r689, %r672, %r672, 30;
	xor.b32  	%r690, %r689, %r681;
	xor.b32  	%r691, %r690, %r680;
	shf.l.wrap.b32 	%r692, %r688, %r688, 5;
	add.s32 	%r693, %r692, %r673;
	add.s32 	%r694, %r693, %r691;
	add.s32 	%r695, %r694, %r220;
	add.s32 	%r696, %r695, 1859775393;
	shf.l.wrap.b32 	%r697, %r680, %r680, 30;
	xor.b32  	%r698, %r697, %r689;
	xor.b32  	%r699, %r698, %r688;
	shf.l.wrap.b32 	%r700, %r696, %r696, 5;
	add.s32 	%r701, %r700, %r681;
	add.s32 	%r702, %r701, %r699;
	add.s32 	%r703, %r702, %r224;
	add.s32 	%r704, %r703, 1859775393;
	shf.l.wrap.b32 	%r705, %r688, %r688, 30;
	xor.b32  	%r706, %r705, %r697;
	xor.b32  	%r707, %r706, %r696;
	shf.l.wrap.b32 	%r708, %r704, %r704, 5;
	add.s32 	%r709, %r708, %r689;
	add.s32 	%r710, %r709, %r707;
	add.s32 	%r711, %r710, %r228;
	add.s32 	%r712, %r711, 1859775393;
	shf.l.wrap.b32 	%r713, %r696, %r696, 30;
	xor.b32  	%r714, %r713, %r705;
	xor.b32  	%r715, %r714, %r704;
	shf.l.wrap.b32 	%r716, %r712, %r712, 5;
	add.s32 	%r717, %r716, %r697;
	add.s32 	%r718, %r717, %r715;
	add.s32 	%r719, %r718, %r232;
	add.s32 	%r720, %r719, 1859775393;
	shf.l.wrap.b32 	%r721, %r704, %r704, 30;
	xor.b32  	%r722, %r721, %r713;
	xor.b32  	%r723, %r722, %r712;
	shf.l.wrap.b32 	%r724, %r720, %r720, 5;
	add.s32 	%r725, %r724, %r705;
	add.s32 	%r726, %r725, %r723;
	add.s32 	%r727, %r726, %r236;
	add.s32 	%r728, %r727, 1859775393;
	shf.l.wrap.b32 	%r729, %r712, %r712, 30;
	xor.b32  	%r730, %r729, %r721;
	xor.b32  	%r731, %r730, %r720;
	shf.l.wrap.b32 	%r732, %r728, %r728, 5;
	add.s32 	%r733, %r732, %r713;
	add.s32 	%r734, %r733, %r731;
	add.s32 	%r735, %r734, %r240;
	add.s32 	%r736, %r735, 1859775393;
	shf.l.wrap.b32 	%r737, %r720, %r720, 30;
	xor.b32  	%r738, %r737, %r729;
	xor.b32  	%r739, %r738, %r728;
	shf.l.wrap.b32 	%r740, %r736, %r736, 5;
	add.s32 	%r741, %r740, %r721;
	add.s32 	%r742, %r741, %r739;
	add.s32 	%r743, %r742, %r244;
	add.s32 	%r744, %r743, 1859775393;
	shf.l.wrap.b32 	%r745, %r728, %r728, 30;
	or.b32  	%r746, %r745, %r737;
	and.b32  	%r747, %r736, %r746;
	and.b32  	%r748, %r745, %r737;
	or.b32  	%r749, %r747, %r748;
	shf.l.wrap.b32 	%r750, %r744, %r744, 5;
	add.s32 	%r751, %r750, %r729;
	add.s32 	%r752, %r751, %r749;
	add.s32 	%r753, %r752, %r248;
	add.s32 	%r754, %r753, -1894007588;
	shf.l.wrap.b32 	%r755, %r736, %r736, 30;
	or.b32  	%r756, %r755, %r745;
	and.b32  	%r757, %r744, %r756;
	and.b32  	%r758, %r755, %r745;
	or.b32  	%r759, %r757, %r758;
	shf.l.wrap.b32 	%r760, %r754, %r754, 5;
	add.s32 	%r761, %r760, %r737;
	add.s32 	%r762, %r761, %r759;
	add.s32 	%r763, %r762, %r252;
	add.s32 	%r764, %r763, -1894007588;
	shf.l.wrap.b32 	%r765, %r744, %r744, 30;
	or.b32  	%r766, %r765, %r755;
	and.b32  	%r767, %r754, %r766;
	and.b32  	%r768, %r765, %r755;
	or.b32  	%r769, %r767, %r768;
	shf.l.wrap.b32 	%r770, %r764, %r764, 5;
	add.s32 	%r771, %r770, %r745;
	add.s32 	%r772, %r771, %r769;
	add.s32 	%r773, %r772, %r256;
	add.s32 	%r774, %r773, -1894007588;
	shf.l.wrap.b32 	%r775, %r754, %r754, 30;
	or.b32  	%r776, %r775, %r765;
	and.b32  	%r777, %r764, %r776;
	and.b32  	%r778, %r775, %r765;
	or.b32  	%r779, %r777, %r778;
	shf.l.wrap.b32 	%r780, %r774, %r774, 5;
	add.s32 	%r781, %r780, %r755;
	add.s32 	%r782, %r781, %r779;
	add.s32 	%r783, %r782, %r260;
	add.s32 	%r784, %r783, -1894007588;
	shf.l.wrap.b32 	%r785, %r764, %r764, 30;
	or.b32  	%r786, %r785, %r775;
	and.b32  	%r787, %r774, %r786;
	and.b32  	%r788, %r785, %r775;
	or.b32  	%r789, %r787, %r788;
	shf.l.wrap.b32 	%r790, %r784, %r784, 5;
	add.s32 	%r791, %r790, %r765;
	add.s32 	%r792, %r791, %r789;
	add.s32 	%r793, %r792, %r264;
	add.s32 	%r794, %r793, -1894007588;
	shf.l.wrap.b32 	%r795, %r774, %r774, 30;
	or.b32  	%r796, %r795, %r785;
	and.b32  	%r797, %r784, %r796;
	and.b32  	%r798, %r795, %r785;
	or.b32  	%r799, %r797, %r798;
	shf.l.wrap.b32 	%r800, %r794, %r794, 5;
	add.s32 	%r801, %r800, %r775;
	add.s32 	%r802, %r801, %r799;
	add.s32 	%r803, %r802, %r268;
	add.s32 	%r804, %r803, -1894007588;
	shf.l.wrap.b32 	%r805, %r784, %r784, 30;
	or.b32  	%r806, %r805, %r795;
	and.b32  	%r807, %r794, %r806;
	and.b32  	%r808, %r805, %r795;
	or.b32  	%r809, %r807, %r808;
	shf.l.wrap.b32 	%r810, %r804, %r804, 5;
	add.s32 	%r811, %r810, %r785;
	add.s32 	%r812, %r811, %r809;
	add.s32 	%r813, %r812, %r272;
	add.s32 	%r814, %r813, -1894007588;
	shf.l.wrap.b32 	%r815, %r794, %r794, 30;
	or.b32  	%r816, %r815, %r805;
	and.b32  	%r817, %r804, %r816;
	and.b32  	%r818, %r815, %r805;
	or.b32  	%r819, %r817, %r818;
	shf.l.wrap.b32 	%r820, %r814, %r814, 5;
	add.s32 	%r821, %r820, %r795;
	add.s32 	%r822, %r821, %r819;
	add.s32 	%r823, %r822, %r276;
	add.s32 	%r824, %r823, -1894007588;
	shf.l.wrap.b32 	%r825, %r804, %r804, 30;
	or.b32  	%r826, %r825, %r815;
	and.b32  	%r827, %r814, %r826;
	and.b32  	%r828, %r825, %r815;
	or.b32  	%r829, %r827, %r828;
	shf.l.wrap.b32 	%r830, %r824, %r824, 5;
	add.s32 	%r831, %r830, %r805;
	add.s32 	%r832, %r831, %r829;
	add.s32 	%r833, %r832, %r280;
	add.s32 	%r834, %r833, -1894007588;
	shf.l.wrap.b32 	%r835, %r814, %r814, 30;
	or.b32  	%r836, %r835, %r825;
	and.b32  	%r837, %r824, %r836;
	and.b32  	%r838, %r835, %r825;
	or.b32  	%r839, %r837, %r838;
	shf.l.wrap.b32 	%r840, %r834, %r834, 5;
	add.s32 	%r841, %r840, %r815;
	add.s32 	%r842, %r841, %r839;
	add.s32 	%r843, %r842, %r284;
	add.s32 	%r844, %r843, -1894007588;
	shf.l.wrap.b32 	%r845, %r824, %r824, 30;
	or.b32  	%r846, %r845, %r835;
	and.b32  	%r847, %r834, %r846;
	and.b32  	%r848, %r845, %r835;
	or.b32  	%r849, %r847, %r848;
	shf.l.wrap.b32 	%r850, %r844, %r844, 5;
	add.s32 	%r851, %r850, %r825;
	add.s32 	%r852, %r851, %r849;
	add.s32 	%r853, %r852, %r288;
	add.s32 	%r854, %r853, -1894007588;
	shf.l.wrap.b32 	%r855, %r834, %r834, 30;
	or.b32  	%r856, %r855, %r845;
	and.b32  	%r857, %r844, %r856;
	and.b32  	%r858, %r855, %r845;
	or.b32  	%r859, %r857, %r858;
	shf.l.wrap.b32 	%r860, %r854, %r854, 5;
	add.s32 	%r861, %r860, %r835;
	add.s32 	%r862, %r861, %r859;
	add.s32 	%r863, %r862, %r292;
	add.s32 	%r864, %r863, -1894007588;
	shf.l.wrap.b32 	%r865, %r844, %r844, 30;
	or.b32  	%r866, %r865, %r855;
	and.b32  	%r867, %r854, %r866;
	and.b32  	%r868, %r865, %r855;
	or.b32  	%r869, %r867, %r868;
	shf.l.wrap.b32 	%r870, %r864, %r864, 5;
	add.s32 	%r871, %r870, %r845;
	add.s32 	%r872, %r871, %r869;
	add.s32 	%r873, %r872, %r296;
	add.s32 	%r874, %r873, -1894007588;
	shf.l.wrap.b32 	%r875, %r854, %r854, 30;
	or.b32  	%r876, %r875, %r865;
	and.b32  	%r877, %r864, %r876;
	and.b32  	%r878, %r875, %r865;
	or.b32  	%r879, %r877, %r878;
	shf.l.wrap.b32 	%r880, %r874, %r874, 5;
	add.s32 	%r881, %r880, %r855;
	add.s32 	%r882, %r881, %r879;
	add.s32 	%r883, %r882, %r300;
	add.s32 	%r884, %r883, -1894007588;
	shf.l.wrap.b32 	%r885, %r864, %r864, 30;
	or.b32  	%r886, %r885, %r875;
	and.b32  	%r887, %r874, %r886;
	and.b32  	%r888, %r885, %r875;
	or.b32  	%r889, %r887, %r888;
	shf.l.wrap.b32 	%r890, %r884, %r884, 5;
	add.s32 	%r891, %r890, %r865;
	add.s32 	%r892, %r891, %r889;
	add.s32 	%r893, %r892, %r304;
	add.s32 	%r894, %r893, -1894007588;
	shf.l.wrap.b32 	%r895, %r874, %r874, 30;
	or.b32  	%r896, %r895, %r885;
	and.b32  	%r897, %r884, %r896;
	and.b32  	%r898, %r895, %r885;
	or.b32  	%r899, %r897, %r898;
	shf.l.wrap.b32 	%r900, %r894, %r894, 5;
	add.s32 	%r901, %r900, %r875;
	add.s32 	%r902, %r901, %r899;
	add.s32 	%r903, %r902, %r308;
	add.s32 	%r904, %r903, -1894007588;
	shf.l.wrap.b32 	%r905, %r884, %r884, 30;
	or.b32  	%r906, %r905, %r895;
	and.b32  	%r907, %r894, %r906;
	and.b32  	%r908, %r905, %r895;
	or.b32  	%r909, %r907, %r908;
	shf.l.wrap.b32 	%r910, %r904, %r904, 5;
	add.s32 	%r911, %r910, %r885;
	add.s32 	%r912, %r911, %r909;
	add.s32 	%r913, %r912, %r312;
	add.s32 	%r914, %r913, -1894007588;
	shf.l.wrap.b32 	%r915, %r894, %r894, 30;
	or.b32  	%r916, %r915, %r905;
	and.b32  	%r917, %r904, %r916;
	and.b32  	%r918, %r915, %r905;
	or.b32  	%r919, %r917, %r918;
	shf.l.wrap.b32 	%r920, %r914, %r914, 5;
	add.s32 	%r921, %r920, %r895;
	add.s32 	%r922, %r921, %r919;
	add.s32 	%r923, %r922, %r316;
	add.s32 	%r924, %r923, -1894007588;
	shf.l.wrap.b32 	%r925, %r904, %r904, 30;
	or.b32  	%r926, %r925, %r915;
	and.b32  	%r927, %r914, %r926;
	and.b32  	%r928, %r925, %r915;
	or.b32  	%r929, %r927, %r928;
	shf.l.wrap.b32 	%r930, %r924, %r924, 5;
	add.s32 	%r931, %r930, %r905;
	add.s32 	%r932, %r931, %r929;
	add.s32 	%r933, %r932, %r320;
	add.s32 	%r934, %r933, -1894007588;
	shf.l.wrap.b32 	%r935, %r914, %r914, 30;
	or.b32  	%r936, %r935, %r925;
	and.b32  	%r937, %r924, %r936;
	and.b32  	%r938, %r935, %r925;
	or.b32  	%r939, %r937, %r938;
	shf.l.wrap.b32 	%r940, %r934, %r934, 5;
	add.s32 	%r941, %r940, %r915;
	add.s32 	%r942, %r941, %r939;
	add.s32 	%r943, %r942, %r324;
	add.s32 	%r944, %r943, -1894007588;
	shf.l.wrap.b32 	%r945, %r924, %r924, 30;
	xor.b32  	%r946, %r945, %r935;
	xor.b32  	%r947, %r946, %r934;
	shf.l.wrap.b32 	%r948, %r944, %r944, 5;
	add.s32 	%r949, %r948, %r925;
	add.s32 	%r950, %r949, %r947;
	add.s32 	%r951, %r950, %r328;
	add.s32 	%r952, %r951, -899497514;
	shf.l.wrap.b32 	%r953, %r934, %r934, 30;
	xor.b32  	%r954, %r953, %r945;
	xor.b32  	%r955, %r954, %r944;
	shf.l.wrap.b32 	%r956, %r952, %r952, 5;
	add.s32 	%r957, %r956, %r935;
	add.s32 	%r958, %r957, %r955;
	add.s32 	%r959, %r958, %r332;
	add.s32 	%r960, %r959, -899497514;
	shf.l.wrap.b32 	%r961, %r944, %r944, 30;
	xor.b32  	%r962, %r961, %r953;
	xor.b32  	%r963, %r962, %r952;
	shf.l.wrap.b32 	%r964, %r960, %r960, 5;
	add.s32 	%r965, %r964, %r945;
	add.s32 	%r966, %r965, %r963;
	add.s32 	%r967, %r966, %r336;
	add.s32 	%r968, %r967, -899497514;
	shf.l.wrap.b32 	%r969, %r952, %r952, 30;
	xor.b32  	%r970, %r969, %r961;
	xor.b32  	%r971, %r970, %r960;
	shf.l.wrap.b32 	%r972, %r968, %r968, 5;
	add.s32 	%r973, %r972, %r953;
	add.s32 	%r974, %r973, %r971;
	add.s32 	%r975, %r974, %r340;
	add.s32 	%r976, %r975, -899497514;
	shf.l.wrap.b32 	%r977, %r960, %r960, 30;
	xor.b32  	%r978, %r977, %r969;
	xor.b32  	%r979, %r978, %r968;
	shf.l.wrap.b32 	%r980, %r976, %r976, 5;
	add.s32 	%r981, %r980, %r961;
	add.s32 	%r982, %r981, %r979;
	add.s32 	%r983, %r982, %r344;
	add.s32 	%r984, %r983, -899497514;
	shf.l.wrap.b32 	%r985, %r968, %r968, 30;
	xor.b32  	%r986, %r985, %r977;
	xor.b32  	%r987, %r986, %r976;
	shf.l.wrap.b32 	%r988, %r984, %r984, 5;
	add.s32 	%r989, %r988, %r969;
	add.s32 	%r990, %r989, %r987;
	add.s32 	%r991, %r990, %r348;
	add.s32 	%r992, %r991, -899497514;
	shf.l.wrap.b32 	%r993, %r976, %r976, 30;
	xor.b32  	%r994, %r993, %r985;
	xor.b32  	%r995, %r994, %r984;
	shf.l.wrap.b32 	%r996, %r992, %r992, 5;
	add.s32 	%r997, %r996, %r977;
	add.s32 	%r998, %r997, %r995;
	add.s32 	%r999, %r998, %r352;
	add.s32 	%r1000, %r999, -899497514;
	shf.l.wrap.b32 	%r1001, %r984, %r984, 30;
	xor.b32  	%r1002, %r1001, %r993;
	xor.b32  	%r1003, %r1002, %r992;
	shf.l.wrap.b32 	%r1004, %r1000, %r1000, 5;
	add.s32 	%r1005, %r1004, %r985;
	add.s32 	%r1006, %r1005, %r1003;
	add.s32 	%r1007, %r1006, %r356;
	add.s32 	%r1008, %r1007, -899497514;
	shf.l.wrap.b32 	%r1009, %r992, %r992, 30;
	xor.b32  	%r1010, %r1009, %r1001;
	xor.b32  	%r1011, %r1010, %r1000;
	shf.l.wrap.b32 	%r1012, %r1008, %r1008, 5;
	add.s32 	%r1013, %r1012, %r993;
	add.s32 	%r1014, %r1013, %r1011;
	add.s32 	%r1015, %r1014, %r360;
	add.s32 	%r1016, %r1015, -899497514;
	shf.l.wrap.b32 	%r1017, %r1000, %r1000, 30;
	xor.b32  	%r1018, %r1017, %r1009;
	xor.b32  	%r1019, %r1018, %r1008;
	shf.l.wrap.b32 	%r1020, %r1016, %r1016, 5;
	add.s32 	%r1021, %r1020, %r1001;
	add.s32 	%r1022, %r1021, %r1019;
	add.s32 	%r1023, %r1022, %r364;
	add.s32 	%r1024, %r1023, -899497514;
	shf.l.wrap.b32 	%r1025, %r1008, %r1008, 30;
	xor.b32  	%r1026, %r1025, %r1017;
	xor.b32  	%r1027, %r1026, %r1016;
	shf.l.wrap.b32 	%r1028, %r1024, %r1024, 5;
	add.s32 	%r1029, %r1028, %r1009;
	add.s32 	%r1030, %r1029, %r1027;
	add.s32 	%r1031, %r1030, %r368;
	add.s32 	%r1032, %r1031, -899497514;
	shf.l.wrap.b32 	%r1033, %r1016, %r1016, 30;
	xor.b32  	%r1034, %r1033, %r1025;
	xor.b32  	%r1035, %r1034, %r1024;
	shf.l.wrap.b32 	%r1036, %r1032, %r1032, 5;
	add.s32 	%r1037, %r1036, %r1017;
	add.s32 	%r1038, %r1037, %r1035;
	add.s32 	%r1039, %r1038, %r372;
	add.s32 	%r1040, %r1039, -899497514;
	shf.l.wrap.b32 	%r1041, %r1024, %r1024, 30;
	xor.b32  	%r1042, %r1041, %r1033;
	xor.b32  	%r1043, %r1042, %r1032;
	shf.l.wrap.b32 	%r1044, %r1040, %r1040, 5;
	add.s32 	%r1045, %r1044, %r1025;
	add.s32 	%r1046, %r1045, %r1043;
	add.s32 	%r1047, %r1046, %r376;
	add.s32 	%r1048, %r1047, -899497514;
	shf.l.wrap.b32 	%r1049, %r1032, %r1032, 30;
	xor.b32  	%r1050, %r1049, %r1041;
	xor.b32  	%r1051, %r1050, %r1040;
	shf.l.wrap.b32 	%r1052, %r1048, %r1048, 5;
	add.s32 	%r1053, %r1052, %r1033;
	add.s32 	%r1054, %r1053, %r1051;
	add.s32 	%r1055, %r1054, %r380;
	add.s32 	%r1056, %r1055, -899497514;
	shf.l.wrap.b32 	%r1057, %r1040, %r1040, 30;
	xor.b32  	%r1058, %r1057, %r1049;
	xor.b32  	%r1059, %r1058, %r1048;
	shf.l.wrap.b32 	%r1060, %r1056, %r1056, 5;
	add.s32 	%r1061, %r1060, %r1041;
	add.s32 	%r1062, %r1061, %r1059;
	add.s32 	%r1063, %r1062, %r384;
	add.s32 	%r1064, %r1063, -899497514;
	shf.l.wrap.b32 	%r1065, %r1048, %r1048, 30;
	xor.b32  	%r1066, %r1065, %r1057;
	xor.b32  	%r1067, %r1066, %r1056;
	shf.l.wrap.b32 	%r1068, %r1064, %r1064, 5;
	add.s32 	%r1069, %r1068, %r1049;
	add.s32 	%r1070, %r1069, %r1067;
	add.s32 	%r1071, %r1070, %r388;
	add.s32 	%r1072, %r1071, -899497514;
	shf.l.wrap.b32 	%r1073, %r1056, %r1056, 30;
	xor.b32  	%r1074, %r1073, %r1065;
	xor.b32  	%r1075, %r1074, %r1064;
	shf.l.wrap.b32 	%r1076, %r1072, %r1072, 5;
	add.s32 	%r1077, %r1076, %r1057;
	add.s32 	%r1078, %r1077, %r1075;
	add.s32 	%r1079, %r1078, %r392;
	add.s32 	%r1080, %r1079, -899497514;
	shf.l.wrap.b32 	%r1081, %r1064, %r1064, 30;
	xor.b32  	%r1082, %r1081, %r1073;
	xor.b32  	%r1083, %r1082, %r1072;
	shf.l.wrap.b32 	%r1084, %r1080, %r1080, 5;
	add.s32 	%r1085, %r1084, %r1065;
	add.s32 	%r1086, %r1085, %r1083;
	add.s32 	%r1087, %r1086, %r396;
	add.s32 	%r1088, %r1087, -899497514;
	shf.l.wrap.b32 	%r1089, %r1072, %r1072, 30;
	xor.b32  	%r1090, %r1089, %r1081;
	xor.b32  	%r1091, %r1090, %r1080;
	shf.l.wrap.b32 	%r1092, %r1088, %r1088, 5;
	add.s32 	%r1093, %r1092, %r1073;
	add.s32 	%r1094, %r1093, %r1091;
	add.s32 	%r1095, %r1094, %r400;
	add.s32 	%r1096, %r1095, -899497514;
	shf.l.wrap.b32 	%r1097, %r1080, %r1080, 30;
	xor.b32  	%r1098, %r1097, %r1089;
	xor.b32  	%r1099, %r1098, %r1088;
	shf.l.wrap.b32 	%r1100, %r1096, %r1096, 5;
	add.s32 	%r1101, %r1100, %r1081;
	add.s32 	%r1102, %r1101, %r1099;
	add.s32 	%r1103, %r1102, %r404;
	shf.l.wrap.b32 	%r1104, %r1088, %r1088, 30;
	add.s32 	%r1105, %r1103, 833086679;
	add.s32 	%r1106, %r1095, -1171231393;
	add.s32 	%r1107, %r1104, -1732584194;
	add.s32 	%r1108, %r1097, 271733878;
	add.s32 	%r1109, %r1089, -1009589776;
	shr.u32 	%r1110, %r1105, 24;
	st.global.u8 	[%rd9], %r1110;
	shr.u32 	%r1111, %r1105, 16;
	st.global.u8 	[%rd9+1], %r1111;
	shr.u32 	%r1112, %r1105, 8;
	st.global.u8 	[%rd9+2], %r1112;
	st.global.u8 	[%rd9+3], %r1105;
	shr.u32 	%r1113, %r1106, 24;
	st.global.u8 	[%rd9+4], %r1113;
	shr.u32 	%r1114, %r1106, 16;
	st.global.u8 	[%rd9+5], %r1114;
	shr.u32 	%r1115, %r1106, 8;
	st.global.u8 	[%rd9+6], %r1115;
	st.global.u8 	[%rd9+7], %r1106;
	shr.u32 	%r1116, %r1107, 24;
	st.global.u8 	[%rd9+8], %r1116;
	shr.u32 	%r1117, %r1107, 16;
	st.global.u8 	[%rd9+9], %r1117;
	shr.u32 	%r1118, %r1107, 8;
	st.global.u8 	[%rd9+10], %r1118;
	st.global.u8 	[%rd9+11], %r1107;
	shr.u32 	%r1119, %r1108, 24;
	st.global.u8 	[%rd9+12], %r1119;
	shr.u32 	%r1120, %r1108, 16;
	st.global.u8 	[%rd9+13], %r1120;
	shr.u32 	%r1121, %r1108, 8;
	st.global.u8 	[%rd9+14], %r1121;
	st.global.u8 	[%rd9+15], %r1108;
	shr.u32 	%r1122, %r1109, 24;
	st.global.u8 	[%rd9+16], %r1122;
	shr.u32 	%r1123, %r1109, 16;
	st.global.u8 	[%rd9+17], %r1123;
	shr.u32 	%r1124, %r1109, 8;
	st.global.u8 	[%rd9+18], %r1124;
	st.global.u8 	[%rd9+19], %r1109;
$L__BB41_2:
	ret;

}
	// .globl	_Z11sha1_kernelILi42EEvPKhPhm
.visible .entry _Z11sha1_kernelILi42EEvPKhPhm(
	.param .u64 .ptr .align 1 _Z11sha1_kernelILi42EEvPKhPhm_param_0,
	.param .u64 .ptr .align 1 _Z11sha1_kernelILi42EEvPKhPhm_param_1,
	.param .u64 _Z11sha1_kernelILi42EEvPKhPhm_param_2
)
{
	.reg .pred 	%p<2>;
	.reg .b16 	%rs<17>;
	.reg .b32 	%r<1125>;
	.reg .b64 	%rd<10>;

	ld.param.u64 	%rd2, [_Z11sha1_kernelILi42EEvPKhPhm_param_0];
	ld.param.u64 	%rd3, [_Z11sha1_kernelILi42EEvPKhPhm_param_1];
	ld.param.u64 	%rd4, [_Z11sha1_kernelILi42EEvPKhPhm_param_2];
	mov.u32 	%r1, %ctaid.x;
	mov.u32 	%r2, %ntid.x;
	mov.u32 	%r3, %tid.x;
	mad.lo.s32 	%r4, %r1, %r2, %r3;
	cvt.u64.u32 	%rd1, %r4;
	setp.le.u64 	%p1, %rd4, %rd1;
	@%p1 bra 	$L__BB42_2;
	cvta.to.global.u64 	%rd5, %rd3;
	cvta.to.global.u64 	%rd6, %rd2;
	shl.b64 	%rd7, %rd1, 6;
	add.s64 	%rd8, %rd6, %rd7;
	mad.lo.s64 	%rd9, %rd1, 20, %rd5;
	ld.global.u8 	%r5, [%rd8];
	shl.b32 	%r6, %r5, 24;
	ld.global.u8 	%r7, [%rd8+1];
	shl.b32 	%r8, %r7, 16;
	or.b32  	%r9, %r8, %r6;
	ld.global.u8 	%rs1, [%rd8+2];
	mul.wide.u16 	%r10, %rs1, 256;
	or.b32  	%r11, %r9, %r10;
	ld.global.u8 	%r12, [%rd8+3];
	or.b32  	%r13, %r11, %r12;
	ld.global.u8 	%r14, [%rd8+4];
	shl.b32 	%r15, %r14, 24;
	ld.global.u8 	%r16, [%rd8+5];
	shl.b32 	%r17, %r16, 16;
	or.b32  	%r18, %r17, %r15;
	ld.global.u8 	%rs2, [%rd8+6];
	mul.wide.u16 	%r19, %rs2, 256;
	or.b32  	%r20, %r18, %r19;
	ld.global.u8 	%r21, [%rd8+7];
	or.b32  	%r22, %r20, %r21;
	ld.global.u8 	%r23, [%rd8+8];
	shl.b32 	%r24, %r23, 24;
	ld.global.u8 	%r25, [%rd8+9];
	shl.b32 	%r26, %r25, 16;
	or.b32  	%r27, %r26, %r24;
	ld.global.u8 	%rs3, [%rd8+10];
	mul.wide.u16 	%r28, %rs3, 256;
	or.b32  	%r29, %r27, %r28;
	ld.global.u8 	%r30, [%rd8+11];
	or.b32  	%r31, %r29, %r30;
	ld.global.u8 	%r32, [%rd8+12];
	shl.b32 	%r33, %r32, 24;
	ld.global.u8 	%r34, [%rd8+13];
	shl.b32 	%r35, %r34, 16;
	or.b32  	%r36, %r35, %r33;
	ld.global.u8 	%rs4, [%rd8+14];
	mul.wide.u16 	%r37, %rs4, 256;
	or.b32  	%r38, %r36, %r37;
	ld.global.u8 	%r39, [%rd8+15];
	or.b32  	%r40, %r38, %r39;
	ld.global.u8 	%r41, [%rd8+16];
	shl.b32 	%r42, %r41, 24;
	ld.global.u8 	%r43, [%rd8+17];
	shl.b32 	%r44, %r43, 16;
	or.b32  	%r45, %r44, %r42;
	ld.global.u8 	%rs5, [%rd8+18];
	mul.wide.u16 	%r46, %rs5, 256;
	or.b32  	%r47, %r45, %r46;
	ld.global.u8 	%r48, [%rd8+19];
	or.b32  	%r49, %r47, %r48;
	ld.global.u8 	%r50, [%rd8+20];
	shl.b32 	%r51, %r50, 24;
	ld.global.u8 	%r52, [%rd8+21];
	shl.b32 	%r53, %r52, 16;
	or.b32  	%r54, %r53, %r51;
	ld.global.u8 	%rs6, [%rd8+22];
	mul.wide.u16 	%r55, %rs6, 256;
	or.b32  	%r56, %r54, %r55;
	ld.global.u8 	%r57, [%rd8+23];
	or.b32  	%r58, %r56, %r57;
	ld.global.u8 	%r59, [%rd8+24];
	shl.b32 	%r60, %r59, 24;
	ld.global.u8 	%r61, [%rd8+25];
	shl.b32 	%r62, %r61, 16;
	or.b32  	%r63, %r62, %r60;
	ld.global.u8 	%rs7, [%rd8+26];
	mul.wide.u16 	%r64, %rs7, 256;
	or.b32  	%r65, %r63, %r64;
	ld.global.u8 	%r66, [%rd8+27];
	or.b32  	%r67, %r65, %r66;
	ld.global.u8 	%r68, [%rd8+28];
	shl.b32 	%r69, %r68, 24;
	ld.global.u8 	%r70, [%rd8+29];
	shl.b32 	%r71, %r70, 16;
	or.b32  	%r72, %r71, %r69;
	ld.global.u8 	%rs8, [%rd8+30];
	mul.wide.u16 	%r73, %rs8, 256;
	or.b32  	%r74, %r72, %r73;
	ld.global.u8 	%r75, [%rd8+31];
	or.b32  	%r76, %r74, %r75;
	ld.global.u8 	%r77, [%rd8+32];
	shl.b32 	%r78, %r77, 24;
	ld.global.u8 	%r79, [%rd8+33];
	shl.b32 	%r80, %r79, 16;
	or.b32  	%r81, %r80, %r78;
	ld.global.u8 	%rs9, [%rd8+34];
	mul.wide.u16 	%r82, %rs9, 256;
	or.b32  	%r83, %r81, %r82;
	ld.global.u8 	%r84, [%rd8+35];
	or.b32  	%r85, %r83, %r84;
	ld.global.u8 	%r86, [%rd8+36];
	shl.b32 	%r87, %r86, 24;
	ld.global.u8 	%r88, [%rd8+37];
	shl.b32 	%r89, %r88, 16;
	or.b32  	%r90, %r89, %r87;
	ld.global.u8 	%rs10, [%rd8+38];
	mul.wide.u16 	%r91, %rs10, 256;
	or.b32  	%r92, %r90, %r91;
	ld.global.u8 	%r93, [%rd8+39];
	or.b32  	%r94, %r92, %r93;
	ld.global.u8 	%r95, [%rd8+40];
	shl.b32 	%r96, %r95, 24;
	ld.global.u8 	%r97, [%rd8+41];
	shl.b32 	%r98, %r97, 16;
	or.b32  	%r99, %r98, %r96;
	ld.global.u8 	%rs11, [%rd8+42];
	mul.wide.u16 	%r100, %rs11, 256;
	or.b32  	%r101, %r99, %r100;
	ld.global.u8 	%r102, [%rd8+43];
	or.b32  	%r103, %r101, %r102;
	ld.global.u8 	%r104, [%rd8+44];
	shl.b32 	%r105, %r104, 24;
	ld.global.u8 	%r106, [%rd8+45];
	shl.b32 	%r107, %r106, 16;
	or.b32  	%r108, %r107, %r105;
	ld.global.u8 	%rs12, [%rd8+46];
	mul.wide.u16 	%r109, %rs12, 256;
	or.b32  	%r110, %r108, %r109;
	ld.global.u8 	%r111, [%rd8+47];
	or.b32  	%r112, %r110, %r111;
	ld.global.u8 	%r113, [%rd8+48];
	shl.b32 	%r114, %r113, 24;
	ld.global.u8 	%r115, [%rd8+49];
	shl.b32 	%r116, %r115, 16;
	or.b32  	%r117, %r116, %r114;
	ld.global.u8 	%rs13, [%rd8+50];
	mul.wide.u16 	%r118, %rs13, 256;
	or.b32  	%r119, %r117, %r118;
	ld.global.u8 	%r120, [%rd8+51];
	or.b32  	%r121, %r119, %r120;
	ld.global.u8 	%r122, [%rd8+52];
	shl.b32 	%r123, %r122, 24;
	ld.global.u8 	%r124, [%rd8+53];
	shl.b32 	%r125, %r124, 16;
	or.b32  	%r126, %r125, %r123;
	ld.global.u8 	%rs14, [%rd8+54];
	mul.wide.u16 	%r127, %rs14, 256;
	or.b32  	%r128, %r126, %r127;
	ld.global.u8 	%r129, [%rd8+55];
	or.b32  	%r130, %r128, %r129;
	ld.global.u8 	%r131, [%rd8+56];
	shl.b32 	%r132, %r131, 24;
	ld.global.u8 	%r133, [%rd8+57];
	shl.b32 	%r134, %r133, 16;
	or.b32  	%r135, %r134, %r132;
	ld.global.u8 	%rs15, [%rd8+58];
	mul.wide.u16 	%r136, %rs15, 256;
	or.b32  	%r137, %r135, %r136;
	ld.global.u8 	%r138, [%rd8+59];
	or.b32  	%r139, %r137, %r138;
	ld.global.u8 	%r140, [%rd8+60];
	shl.b32 	%r141, %r140, 24;
	ld.global.u8 	%r142, [%rd8+61];
	shl.b32 	%r143, %r142, 16;
	or.b32  	%r144, %r143, %r141;
	ld.global.u8 	%rs16, [%rd8+62];
	mul.wide.u16 	%r145, %rs16, 256;
	or.b32  	%r146, %r144, %r145;
	ld.global.u8 	%r147, [%rd8+63];
	or.b32  	%r148, %r146, %r147;
	xor.b32  	%r149, %r85, %r130;
	xor.b32  	%r150, %r149, %r31;
	xor.b32  	%r151, %r150, %r13;
	shf.l.wrap.b32 	%r152, %r151, %r151, 1;
	xor.b32  	%r153, %r94, %r139;
	xor.b32  	%r154, %r153, %r40;
	xor.b32  	%r155, %r154, %r22;
	shf.l.wrap.b32 	%r156, %r155, %r155, 1;
	xor.b32  	%r157, %r103, %r148;
	xor.b32  	%r158, %r157, %r49;
	xor.b32  	%r159, %r158, %r31;
	shf.l.wrap.b32 	%r160, %r159, %r159, 1;
	xor.b32  	%r161, %r112, %r152;
	xor.b32  	%r162, %r161, %r58;
	xor.b32  	%r163, %r162, %r40;
	shf.l.wrap.b32 	%r164, %r163, %r163, 1;
	xor.b32  	%r165, %r121, %r156;
	xor.b32  	%r166, %r165, %r67;
	xor.b32  	%r167, %r166, %r49;
	shf.l.wrap.b32 	%r168, %r167, %r167, 1;
	xor.b32  	%r169, %r130, %r160;
	xor.b32  	%r170, %r169, %r76;
	xor.b32  	%r171, %r170, %r58;
	shf.l.wrap.b32 	%r172, %r171, %r171, 1;
	xor.b32  	%r173, %r139, %r164;
	xor.b32  	%r174, %r173, %r85;
	xor.b32  	%r175, %r174, %r67;
	shf.l.wrap.b32 	%r176, %r175, %r175, 1;
	xor.b32  	%r177, %r148, %r168;
	xor.b32  	%r178, %r177, %r94;
	xor.b32  	%r179, %r178, %r76;
	shf.l.wrap.b32 	%r180, %r179, %r179, 1;
	xor.b32  	%r181, %r152, %r172;
	xor.b32  	%r182, %r181, %r103;
	xor.b32  	%r183, %r182, %r85;
	shf.l.wrap.b32 	%r184, %r183, %r183, 1;
	xor.b32  	%r185, %r156, %r176;
	xor.b32  	%r186, %r185, %r112;
	xor.b32  	%r187, %r186, %r94;
	shf.l.wrap.b32 	%r188, %r187, %r187, 1;
	xor.b32  	%r189, %r160, %r180;
	xor.b32  	%r190, %r189, %r121;
	xor.b32  	%r191, %r190, %r103;
	shf.l.wrap.b32 	%r192, %r191, %r191, 1;
	xor.b32  	%r193, %r164, %r184;
	xor.b32  	%r194, %r193, %r130;
	xor.b32  	%r195, %r194, %r112;
	shf.l.wrap.b32 	%r196, %r195, %r195, 1;
	xor.b32  	%r197, %r168, %r188;
	xor.b32  	%r198, %r197, %r139;
	xor.b32  	%r199, %r198, %r121;
	shf.l.wrap.b32 	%r200, %r199, %r199, 1;
	xor.b32  	%r201, %r172, %r192;
	xor.b32  	%r202, %r201, %r148;
	xor.b32  	%r203, %r202, %r130;
	shf.l.wrap.b32 	%r204, %r203, %r203, 1;
	xor.b32  	%r205, %r176, %r196;
	xor.b32  	%r206, %r205, %r152;
	xor.b32  	%r207, %r206, %r139;
	shf.l.wrap.b32 	%r208, %r207, %r207, 1;
	xor.b32  	%r209, %r180, %r200;
	xor.b32  	%r210, %r209, %r156;
	xor.b32  	%r211, %r210, %r148;
	shf.l.wrap.b32 	%r212, %r211, %r211, 1;
	xor.b32  	%r213, %r184, %r204;
	xor.b32  	%r214, %r213, %r160;
	xor.b32  	%r215, %r214, %r152;
	shf.l.wrap.b32 	%r216, %r215, %r215, 1;
	xor.b32  	%r217, %r188, %r208;
	xor.b32  	%r218, %r217, %r164;
	xor.b32  	%r219, %r218, %r156;
	shf.l.wrap.b32 	%r220, %r219, %r219, 1;
	xor.b32  	%r221, %r192, %r212;
	xor.b32  	%r222, %r221, %r168;
	xor.b32  	%r223, %r222, %r160;
	shf.l.wrap.b32 	%r224, %r223, %r223, 1;
	xor.b32  	%r225, %r196, %r216;
	xor.b32  	%r226, %r225, %r172;
	xor.b32  	%r227, %r226, %r164;
	shf.l.wrap.b32 	%r228, %r227, %r227, 1;
	xor.b32  	%r229, %r200, %r220;
	xor.b32  	%r230, %r229, %r176;
	xor.b32  	%r231, %r230, %r168;
	shf.l.wrap.b32 	%r232, %r231, %r231, 1;
	xor.b32  	%r233, %r204, %r224;
	xor.b32  	%r234, %r233, %r180;
	xor.b32  	%r235, %r234, %r172;
	shf.l.wrap.b32 	%r236, %r235, %r235, 1;
	xor.b32  	%r237, %r208, %r228;
	xor.b32  	%r238, %r237, %r184;
	xor.b32  	%r239, %r238, %r176;
	shf.l.wrap.b32 	%r240, %r239, %r239, 1;
	xor.b32  	%r241, %r212, %r232;
	xor.b32  	%r242, %r241, %r188;
	xor.b32  	%r243, %r242, %r180;
	shf.l.wrap.b32 	%r244, %r243, %r243, 1;
	xor.b32  	%r245, %r216, %r236;
	xor.b32  	%r246, %r245, %r192;
	xor.b32  	%r247, %r246, %r184;
	shf.l.wrap.b32 	%r248, %r247, %r247, 1;
	xor.b32  	%r249, %r220, %r240;
	xor.b32  	%r250, %r249, %r196;
	xor.b32  	%r251, %r250, %r188;
	shf.l.wrap.b32 	%r252, %r251, %r251, 1;
	xor.b32  	%r253, %r224, %r244;
	xor.b32  	%r254, %r253, %r200;
	xor.b32  	%r255, %r254, %r192;
	shf.l.wrap.b32 	%r256, %r255, %r255, 1;
	xor.b32  	%r257, %r228, %r248;
	xor.b32  	%r258, %r257, %r204;
	xor.b32  	%r259, %r258, %r196;
	shf.l.wrap.b32 	%r260, %r259, %r259, 1;
	xor.b32  	%r261, %r232, %r252;
	xor.b32  	%r262, %r261, %r208;
	xor.b32  	%r263, %r262, %r200;
	shf.l.wrap.b32 	%r264, %r263, %r263, 1;
	xor.b32  	%r265, %r236, %r256;
	xor.b32  	%r266, %r265, %r212;
	xor.b32  	%r267, %r266, %r204;
	shf.l.wrap.b32 	%r268, %r267, %r267, 1;
	xor.b32  	%r269, %r240, %r260;
	xor.b32  	%r270, %r269, %r216;
	xor.b32  	%r271, %r270, %r208;
	shf.l.wrap.b32 	%r272, %r271, %r271, 1;
	xor.b32  	%r273, %r244, %r264;
	xor.b32  	%r274, %r273, %r220;
	xor.b32  	%r275, %r274, %r212;
	shf.l.wrap.b32 	%r276, %r275, %r275, 1;
	xor.b32  	%r277, %r248, %r268;
	xor.b32  	%r278, %r277, %r224;
	xor.b32  	%r279, %r278, %r216;
	shf.l.wrap.b32 	%r280, %r279, %r279, 1;
	xor.b32  	%r281, %r252, %r272;
	xor.b32  	%r282, %r281, %r228;
	xor.b32  	%r283, %r282, %r220;
	shf.l.wrap.b32 	%r284, %r283, %r283, 1;
	xor.b32  	%r285, %r256, %r276;
	xor.b32  	%r286, %r285, %r232;
	xor.b32  	%r287, %r286, %r224;
	shf.l.wrap.b32 	%r288, %r287, %r287, 1;
	xor.b32  	%r289, %r260, %r280;
	xor.b32  	%r290, %r289, %r236;
	xor.b32  	%r291, %r290, %r228;
	shf.l.wrap.b32 	%r292, %r291, %r291, 1;
	xor.b32  	%r293, %r264, %r284;
	xor.b32  	%r294, %r293, %r240;
	xor.b32  	%r295, %r294, %r232;
	shf.l.wrap.b32 	%r296, %r295, %r295, 1;
	xor.b32  	%r297, %r268, %r288;
	xor.b32  	%r298, %r297, %r244;
	xor.b32  	%r299, %r298, %r236;
	shf.l.wrap.b32 	%r300, %r299, %r299, 1;
	xor.b32  	%r301, %r272, %r292;
	xor.b32  	%r302, %r301, %r248;
	xor.b32  	%r303, %r302, %r240;
	shf.l.wrap.b32 	%r304, %r303, %r303, 1;
	xor.b32  	%r305, %r276, %r296;
	xor.b32  	%r306, %r305, %r252;
	xor.b32  	%r307, %r306, %r244;
	shf.l.wrap.b32 	%r308, %r307, %r307, 1;
	xor.b32  	%r309, %r280, %r300;
	xor.b32  	%r310, %r309, %r256;
	xor.b32  	%r311, %r310, %r248;
	shf.l.wrap.b32 	%r312, %r311, %r311, 1;
	xor.b32  	%r313, %r284, %r304;
	xor.b32  	%r314, %r313, %r260;
	xor.b32  	%r315, %r314, %r252;
	shf.l.wrap.b32 	%r316, %r315, %r315, 1;
	xor.b32  	%r317, %r288, %r308;
	xor.b32  	%r318, %r317, %r264;
	xor.b32  	%r319, %r318, %r256;
	shf.l.wrap.b32 	%r320, %r319, %r319, 1;
	xor.b32  	%r321, %r292, %r312;
	xor.b32  	%r322, %r321, %r268;
	xor.b32  	%r323, %r322, %r260;
	shf.l.wrap.b32 	%r324, %r323, %r323, 1;
	xor.b32  	%r325, %r296, %r316;
	xor.b32  	%r326, %r325, %r272;
	xor.b32  	%r327, %r326, %r264;
	shf.l.wrap.b32 	%r328, %r327, %r327, 1;
	xor.b32  	%r329, %r300, %r320;
	xor.b32  	%r330, %r329, %r276;
	xor.b32  	%r331, %r330, %r268;
	shf.l.wrap.b32 	%r332, %r331, %r331, 1;
	xor.b32  	%r333, %r304, %r324;
	xor.b32  	%r334, %r333, %r280;
	xor.b32  	%r335, %r334, %r272;
	shf.l.wrap.b32 	%r336, %r335, %r335, 1;
	xor.b32  	%r337, %r308, %r328;
	xor.b32  	%r338, %r337, %r284;
	xor.b32  	%r339, %r338, %r276;
	shf.l.wrap.b32 	%r340, %r339, %r339, 1;
	xor.b32  	%r341, %r312, %r332;
	xor.b32  	%r342, %r341, %r288;
	xor.b32  	%r343, %r342, %r280;
	shf.l.wrap.b32 	%r344, %r343, %r343, 1;
	xor.b32  	%r345, %r316, %r336;
	xor.b32  	%r346, %r345, %r292;
	xor.b32  	%r347, %r346, %r284;
	shf.l.wrap.b32 	%r348, %r347, %r347, 1;
	xor.b32  	%r349, %r320, %r340;
	xor.b32  	%r350, %r349, %r296;
	xor.b32  	%r351, %r350, %r288;
	shf.l.wrap.b32 	%r352, %r351, %r351, 1;
	xor.b32  	%r353, %r324, %r344;
	xor.b32  	%r354, %r353, %r300;
	xor.b32  	%r355, %r354, %r292;
	shf.l.wrap.b32 	%r356, %r355, %r355, 1;
	xor.b32  	%r357, %r328, %r348;
	xor.b32  	%r358, %r357, %r304;
	xor.b32  	%r359, %r358, %r296;
	shf.l.wrap.b32 	%r360, %r359, %r359, 1;
	xor.b32  	%r361, %r332, %r352;
	xor.b32  	%r362, %r361, %r308;
	xor.b32  	%r363, %r362, %r300;
	shf.l.wrap.b32 	%r364, %r363, %r363, 1;
	xor.b32  	%r365, %r336, %r356;
	xor.b32  	%r366, %r365, %r312;
	xor.b32  	%r367, %r366, %r304;
	shf.l.wrap.b32 	%r368, %r367, %r367, 1;
	xor.b32  	%r369, %r340, %r360;
	xor.b32  	%r370, %r369, %r316;
	xor.b32  	%r371, %r370, %r308;
	shf.l.wrap.b32 	%r372, %r371, %r371, 1;
	xor.b32  	%r373, %r344, %r364;
	xor.b32  	%r374, %r373, %r320;
	xor.b32  	%r375, %r374, %r312;
	shf.l.wrap.b32 	%r376, %r375, %r375, 1;
	xor.b32  	%r377, %r348, %r368;
	xor.b32  	%r378, %r377, %r324;
	xor.b32  	%r379, %r378, %r316;
	shf.l.wrap.b32 	%r380, %r379, %r379, 1;
	xor.b32  	%r381, %r352, %r372;
	xor.b32  	%r382, %r381, %r328;
	xor.b32  	%r383, %r382, %r320;
	shf.l.wrap.b32 	%r384, %r383, %r383, 1;
	xor.b32  	%r385, %r356, %r376;
	xor.b32  	%r386, %r385, %r332;
	xor.b32  	%r387, %r386, %r324;
	shf.l.wrap.b32 	%r388, %r387, %r387, 1;
	xor.b32  	%r389, %r360, %r380;
	xor.b32  	%r390, %r389, %r336;
	xor.b32  	%r391, %r390, %r328;
	shf.l.wrap.b32 	%r392, %r391, %r391, 1;
	xor.b32  	%r393, %r364, %r384;
	xor.b32  	%r394, %r393, %r340;
	xor.b32  	%r395, %r394, %r332;
	shf.l.wrap.b32 	%r396, %r395, %r395, 1;
	xor.b32  	%r397, %r368, %r388;
	xor.b32  	%r398, %r397, %r344;
	xor.b32  	%r399, %r398, %r336;
	shf.l.wrap.b32 	%r400, %r399, %r399, 1;
	xor.b32  	%r401, %r372, %r392;
	xor.b32  	%r402, %r401, %r348;
	xor.b32  	%r403, %r402, %r340;
	shf.l.wrap.b32 	%r404, %r403, %r403, 1;
	add.s32 	%r405, %r13, -1615554381;
	shf.l.wrap.b32 	%r406, %r405, %r405, 5;
	add.s32 	%r407, %r406, %r22;
	add.s32 	%r408, %r407, 1722862861;
	not.b32 	%r409, %r408;
	and.b32  	%r410, %r405, 1506887872;
	sub.s32 	%r411, 1615554380, %r13;
	and.b32  	%r412, %r411, 2079550178;
	or.b32  	%r413, %r410, %r412;
	shf.l.wrap.b32 	%r414, %r408, %r408, 5;
	add.s32 	%r415, %r414, %r413;
	add.s32 	%r416, %r415, %r31;
	add.s32 	%r417, %r416, -214083945;
	shf.l.wrap.b32 	%r418, %r405, %r405, 30;
	and.b32  	%r419, %r408, %r418;
	and.b32  	%r420, %r409, 1506887872;
	or.b32  	%r421, %r419, %r420;
	shf.l.wrap.b32 	%r422, %r417, %r417, 5;
	add.s32 	%r423, %r422, %r421;
	add.s32 	%r424, %r423, %r40;
	add.s32 	%r425, %r424, -696916869;
	shf.l.wrap.b32 	%r426, %r408, %r408, 30;
	and.b32  	%r427, %r417, %r426;
	not.b32 	%r428, %r417;
	and.b32  	%r429, %r418, %r428;
	or.b32  	%r430, %r427, %r429;
	shf.l.wrap.b32 	%r431, %r425, %r425, 5;
	add.s32 	%r432, %r431, %r430;
	add.s32 	%r433, %r432, %r49;
	add.s32 	%r434, %r433, -1269579175;
	shf.l.wrap.b32 	%r435, %r417, %r417, 30;
	and.b32  	%r436, %r425, %r435;
	not.b32 	%r437, %r425;
	and.b32  	%r438, %r426, %r437;
	or.b32  	%r439, %r436, %r438;
	shf.l.wrap.b32 	%r440, %r434, %r434, 5;
	add.s32 	%r441, %r440, %r418;
	add.s32 	%r442, %r441, %r439;
	add.s32 	%r443, %r442, %r58;
	add.s32 	%r444, %r443, 1518500249;
	shf.l.wrap.b32 	%r445, %r425, %r425, 30;
	and.b32  	%r446, %r434, %r445;
	not.b32 	%r447, %r434;
	and.b32  	%r448, %r435, %r447;
	or.b32  	%r449, %r446, %r448;
	shf.l.wrap.b32 	%r450, %r444, %r444, 5;
	add.s32 	%r451, %r450, %r426;
	add.s32 	%r452, %r451, %r449;
	add.s32 	%r453, %r452, %r67;
	add.s32 	%r454, %r453, 1518500249;
	shf.l.wrap.b32 	%r455, %r434, %r434, 30;
	and.b32  	%r456, %r444, %r455;
	not.b32 	%r457, %r444;
	and.b32  	%r458, %r445, %r457;
	or.b32  	%r459, %r456, %r458;
	shf.l.wrap.b32 	%r460, %r454, %r454, 5;
	add.s32 	%r461, %r460, %r435;
	add.s32 	%r462, %r461, %r459;
	add.s32 	%r463, %r462, %r76;
	add.s32 	%r464, %r463, 1518500249;
	shf.l.wrap.b32 	%r465, %r444, %r444, 30;
	and.b32  	%r466, %r454, %r465;
	not.b32 	%r467, %r454;
	and.b32  	%r468, %r455, %r467;
	or.b32  	%r469, %r466, %r468;
	shf.l.wrap.b32 	%r470, %r464, %r464, 5;
	add.s32 	%r471, %r470, %r445;
	add.s32 	%r472, %r471, %r469;
	add.s32 	%r473, %r472, %r85;
	add.s32 	%r474, %r473, 1518500249;
	shf.l.wrap.b32 	%r475, %r454, %r454, 30;
	and.b32  	%r476, %r464, %r475;
	not.b32 	%r477, %r464;
	and.b32  	%r478, %r465, %r477;
	or.b32  	%r479, %r476, %r478;
	shf.l.wrap.b32 	%r480, %r474, %r474, 5;
	add.s32 	%r481, %r480, %r455;
	add.s32 	%r482, %r481, %r479;
	add.s32 	%r483, %r482, %r94;
	add.s32 	%r484, %r483, 1518500249;
	shf.l.wrap.b32 	%r485, %r464, %r464, 30;
	and.b32  	%r486, %r474, %r485;
	not.b32 	%r487, %r474;
	and.b32  	%r488, %r475, %r487;
	or.b32  	%r489, %r486, %r488;
	shf.l.wrap.b32 	%r490, %r484, %r484, 5;
	add.s32 	%r491, %r490, %r465;
	add.s32 	%r492, %r491, %r489;
	add.s32 	%r493, %r492, %r103;
	add.s32 	%r494, %r493, 1518500249;
	shf.l.wrap.b32 	%r495, %r474, %r474, 30;
	and.b32  	%r496, %r484, %r495;
	not.b32 	%r497, %r484;
	and.b32  	%r498, %r485, %r497;
	or.b32  	%r499, %r496, %r498;
	shf.l.wrap.b32 	%r500, %r494, %r494, 5;
	add.s32 	%r501, %r500, %r475;
	add.s32 	%r502, %r501, %r499;
	add.s32 	%r503, %r502, %r112;
	add.s32 	%r504, %r503, 1518500249;
	shf.l.wrap.b32 	%r505, %r484, %r484, 30;
	and.b32  	%r506, %r494, %r505;
	not.b32 	%r507, %r494;
	and.b32  	%r508, %r495, %r507;
	or.b32  	%r509, %r506, %r508;
	shf.l.wrap.b32 	%r510, %r504, %r504, 5;
	add.s32 	%r511, %r510, %r485;
	add.s32 	%r512, %r511, %r509;
	add.s32 	%r513, %r512, %r121;
	add.s32 	%r514, %r513, 1518500249;
	shf.l.wrap.b32 	%r515, %r494, %r494, 30;
	and.b32  	%r516, %r504, %r515;
	not.b32 	%r517, %r504;
	and.b32  	%r518, %r505, %r517;
	or.b32  	%r519, %r516, %r518;
	shf.l.wrap.b32 	%r520, %r514, %r514, 5;
	add.s32 	%r521, %r520, %r495;
	add.s32 	%r522, %r521, %r519;
	add.s32 	%r523, %r522, %r130;
	add.s32 	%r524, %r523, 1518500249;
	shf.l.wrap.b32 	%r525, %r504, %r504, 30;
	and.b32  	%r526, %r514, %r525;
	not.b32 	%r527, %r514;
	and.b32  	%r528, %r515, %r527;
	or.b32  	%r529, %r526, %r528;
	shf.l.wrap.b32 	%r530, %r524, %r524, 5;
	add.s32 	%r531, %r530, %r505;
	add.s32 	%r532, %r531, %r529;
	add.s32 	%r533, %r532, %r139;
	add.s32 	%r534, %r533, 1518500249;
	shf.l.wrap.b32 	%r535, %r514, %r514, 30;
	and.b32  	%r536, %r524, %r535;
	not.b32 	%r537, %r524;
	and.b32  	%r538, %r525, %r537;
	or.b32  	%r539, %r536, %r538;
	shf.l.wrap.b32 	%r540, %r534, %r534, 5;
	add.s32 	%r541, %r540, %r515;
	add.s32 	%r542, %r541, %r539;
	add.s32 	%r543, %r542, %r148;
	add.s32 	%r544, %r543, 1518500249;
	shf.l.wrap.b32 	%r545, %r524, %r524, 30;
	and.b32  	%r546, %r534, %r545;
	not.b32 	%r547, %r534;
	and.b32  	%r548, %r535, %r547;
	or.b32  	%r549, %r546, %r548;
	shf.l.wrap.b32 	%r550, %r544, %r544, 5;
	add.s32 	%r551, %r550, %r525;
	add.s32 	%r552, %r551, %r549;
	add.s32 	%r553, %r552, %r152;
	add.s32 	%r554, %r553, 1518500249;
	shf.l.wrap.b32 	%r555, %r534, %r534, 30;
	and.b32  	%r556, %r544, %r555;
	not.b32 	%r557, %r544;
	and.b32  	%r558, %r545, %r557;
	or.b32  	%r559, %r556, %r558;
	shf.l.wrap.b32 	%r560, %r554, %r554, 5;
	add.s32 	%r561, %r560, %r535;
	add.s32 	%r562, %r561, %r559;
	add.s32 	%r563, %r562, %r156;
	add.s32 	%r564, %r563, 1518500249;
	shf.l.wrap.b32 	%r565, %r544, %r544, 30;
	and.b32  	%r566, %r554, %r565;
	not.b32 	%r567, %r554;
	and.b32  	%r568, %r555, %r567;
	or.b32  	%r569, %r566, %r568;
	shf.l.wrap.b32 	%r570, %r564, %r564, 5;
	add.s32 	%r571, %r570, %r545;
	add.s32 	%r572, %r571, %r569;
	add.s32 	%r573, %r572, %r160;
	add.s32 	%r574, %r573, 1518500249;
	shf.l.wrap.b32 	%r575, %r554, %r554, 30;
	and.b32  	%r576, %r564, %r575;
	not.b32 	%r577, %r564;
	and.b32  	%r578, %r565, %r577;
	or.b32  	%r579, %r576, %r578;
	shf.l.wrap.b32 	%r580, %r574, %r574, 5;
	add.s32 	%r581, %r580, %r555;
	add.s32 	%r582, %r581, %r579;
	add.s32 	%r583, %r582, %r164;
	add.s32 	%r584, %r583, 1518500249;
	shf.l.wrap.b32 	%r585, %r564, %r564, 30;
	xor.b32  	%r586, %r585, %r575;
	xor.b32  	%r587, %r586, %r574;
	shf.l.wrap.b32 	%r588, %r584, %r584, 5;
	add.s32 	%r589, %r588, %r565;
	add.s32 	%r590, %r589, %r587;
	add.s32 	%r591, %r590, %r168;
	add.s32 	%r592, %r591, 1859775393;
	shf.l.wrap.b32 	%r593, %r574, %r574, 30;
	xor.b32  	%r594, %r593, %r585;
	xor.b32  	%r595, %r594, %r584;
	shf.l.wrap.b32 	%r596, %r592, %r592, 5;
	add.s32 	%r597, %r596, %r575;
	add.s32 	%r598, %r597, %r595;
	add.s32 	%r599, %r598, %r172;
	add.s32 	%r600, %r599, 1859775393;
	shf.l.wrap.b32 	%r601, %r584, %r584, 30;
	xor.b32  	%r602, %r601, %r593;
	xor.b32  	%r603, %r602, %r592;
	shf.l.wrap.b32 	%r604, %r600, %r600, 5;
	add.s32 	%r605, %r604, %r585;
	add.s32 	%r606, %r605, %r603;
	add.s32 	%r607, %r606, %r176;
	add.s32 	%r608, %r607, 1859775393;
	shf.l.wrap.b32 	%r609, %r592, %r592, 30;
	xor.b32  	%r610, %r609, %r601;
	xor.b32  	%r611, %r610, %r600;
	shf.l.wrap.b32 	%r612, %r608, %r608, 5;
	add.s32 	%r613, %r612, %r593;
	add.s32 	%r614, %r613, %r611;
	add.s32 	%r615, %r614, %r180;
	add.s32 	%r616, %r615, 1859775393;
	shf.l.wrap.b32 	%r617, %r600, %r600, 30;
	xor.b32  	%r618, %r617, %r609;
	xor.b32  	%r619, %r618, %r608;
	shf.l.wrap.b32 	%r620, %r616, %r616, 5;
	add.s32 	%r621, %r620, %r601;
	add.s32 	%r622, %r621, %r619;
	add.s32 	%r623, %r622, %r184;
	add.s32 	%r624, %r623, 1859775393;
	shf.l.wrap.b32 	%r625, %r608, %r608, 30;
	xor.b32  	%r626, %r625, %r617;
	xor.b32  	%r627, %r626, %r616;
	shf.l.wrap.b32 	%r628, %r624, %r624, 5;
	add.s32 	%r629, %r628, %r609;
	add.s32 	%r630, %r629, %r627;
	add.s32 	%r631, %r630, %r188;
	add.s32 	%r632, %r631, 1859775393;
	shf.l.wrap.b32 	%r633, %r616, %r616, 30;
	xor.b32  	%r634, %r633, %r625;
	xor.b32  	%r635, %r634, %r624;
	shf.l.wrap.b32 	%r636, %r632, %r632, 5;
	add.s32 	%r637, %r636, %r617;
	add.s32 	%r638, %r637, %r635;
	add.s32 	%r639, %r638, %r192;
	add.s32 	%r640, %r639, 1859775393;
	shf.l.wrap.b32 	%r641, %r624, %r624, 30;
	xor.b32  	%r642, %r641, %r633;
	xor.b32  	%r643, %r642, %r632;
	shf.l.wrap.b32 	%r644, %r640, %r640, 5;
	add.s32 	%r645, %r644, %r625;
	add.s32 	%r646, %r645, %r643;
	add.s32 	%r647, %r646, %r196;
	add.s32 	%r648, %r647, 1859775393;
	shf.l.wrap.b32 	%r649, %r632, %r632, 30;
	xor.b32  	%r650, %r649, %r641;
	xor.b32  	%r651, %r650, %r640;
	shf.l.wrap.b32 	%r652, %r648, %r648, 5;
	add.s32 	%r653, %r652, %r633;
	add.s32 	%r654, %r653, %r651;
	add.s32 	%r655, %r654, %r200;
	add.s32 	%r656, %r655, 1859775393;
	shf.l.wrap.b32 	%r657, %r640, %r640, 30;
	xor.b32  	%r658, %r657, %r649;
	xor.b32  	%r659, %r658, %r648;
	shf.l.wrap.b32 	%r660, %r656, %r656, 5;
	add.s32 	%r661, %r660, %r641;
	add.s32 	%r662, %r661, %r659;
	add.s32 	%r663, %r662, %r204;
	add.s32 	%r664, %r663, 1859775393;
	shf.l.wrap.b32 	%r665, %r648, %r648, 30;
	xor.b32  	%r666, %r665, %r657;
	xor.b32  	%r667, %r666, %r656;
	shf.l.wrap.b32 	%r668, %r664, %r664, 5;
	add.s32 	%r669, %r668, %r649;
	add.s32 	%r670, %r669, %r667;
	add.s32 	%r671, %r670, %r208;
	add.s32 	%r672, %r671, 1859775393;
	shf.l.wrap.b32 	%r673, %r656, %r656, 30;
	xor.b32  	%r674, %r673, %r665;
	xor.b32  	%r675, %r674, %r664;
	shf.l.wrap.b32 	%r676, %r672, %r672, 5;
	add.s32 	%r677, %r676, %r657;
	add.s32 	%r678, %r677, %r675;
	add.s32 	%r679, %r678, %r212;
	add.s32 	%r680, %r679, 1859775393;
	shf.l.wrap.b32 	%r681, %r664, %r664, 30;
	xor.b32  	%r682, %r681, %r673;
	xor.b32  	%r683, %r682, %r672;
	shf.l.wrap.b32 	%r684, %r680, %r680, 5;
	add.s32 	%r685, %r684, %r665;
	add.s32 	%r686, %r685, %r683;
	add.s32 	%r687, %r686, %r216;
	add.s32 	%r688, %r687, 1859775393;
	shf.l.wrap.b32 	%r689, %r672, %r672, 30;
	xor.b32  	%r690, %r689, %r681;
	xor.b32  	%r691, %r690, %r680;
	shf.l.wrap.b32 	%r692, %r688, %r688, 5;
	add.s32 	%r693, %r692, %r673;
	add.s32 	%r694, %r693, %r691;
	add.s32 	%r695, %r694, %r220;
	add.s32 	%r696, %r695, 1859775393;
	shf.l.wrap.b32 	%r697, %r680, %r680, 30;
	xor.b32  	%r698, %r697, %r689;
	xor.b32  	%r699, %r698, %r688;
	shf.l.wrap.b32 	%r700, %r696, %r696, 5;
	add.s32 	%r701, %r700, %r681;
	add.s32 	%r702, %r701, %r699;
	add.s32 	%r703, %r702, %r224;
	add.s32 	%r704, %r703, 1859775393;
	shf.l.wrap.b32 	%r705, %r688, %r688, 30;
	xor.b32  	%r706, %r705, %r697;
	xor.b32  	%r707, %r706, %r696;
	shf.l.wrap.b32 	%r708, %r704, %r704, 5;
	add.s32 	%r709, %r708, %r689;
	add.s32 	%r710, %r709, %r707;
	add.s32 	%r711, %r710, %r228;
	add.s32 	%r712, %r711, 1859775393;
	shf.l.wrap.b32 	%r713, %r696, %r696, 30;
	xor.b32  	%r714, %r713, %r705;
	xor.b32  	%r715, %r714, %r704;
	shf.l.wrap.b32 	%r716, %r712, %r712, 5;
	add.s32 	%r717, %r716, %r697;
	add.s32 	%r718, %r717, %r715;
	add.s32 	%r719, %r718, %r232;
	add.s32 	%r720, %r719, 1859775393;
	shf.l.wrap.b32 	%r721, %r704, %r704, 30;
	xor.b32  	%r722, %r721, %r713;
	xor.b32  	%r723, %r722, %r712;
	shf.l.wrap.b32 	%r724, %r720, %r720, 5;
	add.s32 	%r725, %r724, %r705;
	add.s32 	%r726, %r725, %r723;
	add.s32 	%r727, %r726, %r236;
	add.s32 	%r728, %r727, 1859775393;
	shf.l.wrap.b32 	%r729, %r712, %r712, 30;
	xor.b32  	%r730, %r729, %r721;
	xor.b32  	%r731, %r730, %r720;
	shf.l.wrap.b32 	%r732, %r728, %r728, 5;
	add.s32 	%r733, %r732, %r713;
	add.s32 	%r734, %r733, %r731;
	add.s32 	%r735, %r734, %r240;
	add.s32 	%r736, %r735, 1859775393;
	shf.l.wrap.b32 	%r737, %r720, %r720, 30;
	xor.b32  	%r738, %r737, %r729;
	xor.b32  	%r739, %r738, %r728;
	shf.l.wrap.b32 	%r740, %r736, %r736, 5;
	add.s32 	%r741, %r740, %r721;
	add.s32 	%r742, %r741, %r739;
	add.s32 	%r743, %r742, %r244;
	add.s32 	%r744, %r743, 1859775393;
	shf.l.wrap.b32 	%r745, %r728, %r728, 30;
	or.b32  	%r746, %r745, %r737;
	and.b32  	%r747, %r736, %r746;
	and.b32  	%r748, %r745, %r737;
	or.b32  	%r749, %r747, %r748;
	shf.l.wrap.b32 	%r750, %r744, %r744, 5;
	add.s32 	%r751, %r750, %r729;
	add.s32 	%r752, %r751, %r749;
	add.s32 	%r753, %r752, %r248;
	add.s32 	%r754, %r753, -1894007588;
	shf.l.wrap.b32 	%r755, %r736, %r736, 30;
	or.b32  	%r756, %r755, %r745;
	and.b32  	%r757, %r744, %r756;
	and.b32  	%r758, %r755, %r745;
	or.b32  	%r759, %r757, %r758;
	shf.l.wrap.b32 	%r760, %r754, %r754, 5;
	add.s32 	%r761, %r760, %r737;
	add.s32 	%r762, %r761, %r759;
	add.s32 	%r763, %r762, %r252;
	add.s32 	%r764, %r763, -1894007588;
	shf.l.wrap.b32 	%r765, %r744, %r744, 30;
	or.b32  	%r766, %r765, %r755;
	and.b32  	%r767, %r754, %r766;
	and.b32  	%r768, %r765, %r755;
	or.b32  	%r769, %r767, %r768;
	shf.l.wrap.b32 	%r770, %r764, %r764, 5;
	add.s32 	%r771, %r770, %r745;
	add.s32 	%r772, %r771, %r769;
	add.s32 	%r773, %r772, %r256;
	add.s32 	%r774, %r773, -1894007588;
	shf.l.wrap.b32 	%r775, %r754, %r754, 30;
	or.b32  	%r776, %r775, %r765;
	and.b32  	%r777, %r764, %r776;
	and.b32  	%r778, %r775, %r765;
	or.b32  	%r779, %r777, %r778;
	shf.l.wrap.b32 	%r780, %r774, %r774, 5;
	add.s32 	%r781, %r780, %r755;
	add.s32 	%r782, %r781, %r779;
	add.s32 	%r783, %r782, %r260;
	add.s32 	%r784, %r783, -1894007588;
	shf.l.wrap.b32 	%r785, %r764, %r764, 30;
	or.b32  	%r786, %r785, %r775;
	and.b32  	%r787, %r774, %r786;
	and.b32  	%r788, %r785, %r775;
	or.b32  	%r789, %r787, %r788;
	shf.l.wrap.b32 	%r790, %r784, %r784, 5;
	add.s32 	%r791, %r790, %r765;
	add.s32 	%r792, %r791, %r789;
	add.s32 	%r793, %r792, %r264;
	add.s32 	%r794, %r793, -1894007588;
	shf.l.wrap.b32 	%r795, %r774, %r774, 30;
	or.b32  	%r796, %r795, %r785;
	and.b32  	%r797, %r784, %r796;
	and.b32  	%r798, %r795, %r785;
	or.b32  	%r799, %r797, %r798;
	shf.l.wrap.b32 	%r800, %r794, %r794, 5;
	add.s32 	%r801, %r800, %r775;
	add.s32 	%r802, %r801, %r799;
	add.s32 	%r803, %r802, %r268;
	add.s32 	%r804, %r803, -1894007588;
	shf.l.wrap.b32 	%r805, %r784, %r784, 30;
	or.b32  	%r806, %r805, %r795;
	and.b32  	%r807, %r794, %r806;
	and.b32  	%r808, %r805, %r795;
	or.b32  	%r809, %r807, %r808;
	shf.l.wrap.b32 	%r810, %r804, %r804, 5;
	add.s32 	%r811, %r810, %r785;
	add.s32 	%r812, %r811, %r809;
	add.s32 	%r813, %r812, %r272;
	add.s32 	%r814, %r813, -1894007588;
	shf.l.wrap.b32 	%r815, %r794, %r794, 30;
	or.b32  	%r816, %r815, %r805;
	and.b32  	%r817, %r804, %r816;
	and.b32  	%r818, %r815, %r805;
	or.b32  	%r819, %r817, %r818;
	shf.l.wrap.b32 	%r820, %r814, %r814, 5;
	add.s32 	%r821, %r820, %r795;
	add.s32 	%r822, %r821, %r819;
	add.s32 	%r823, %r822, %r276;
	add.s32 	%r824, %r823, -1894007588;
	shf.l.wrap.b32 	%r825, %r804, %r804, 30;
	or.b32  	%r826, %r825, %r815;
	and.b32  	%r827, %r814, %r826;
	and.b32  	%r828, %r825, %r815;
	or.b32  	%r829, %r827, %r828;
	shf.l.wrap.b32 	%r830, %r824, %r824, 5;
	add.s32 	%r831, %r830, %r805;
	add.s32 	%r832, %r831, %r829;
	add.s32 	%r833, %r832, %r280;
	add.s32 	%r834, %r833, -1894007588;
	shf.l.wrap.b32 	%r835, %r814, %r814, 30;
	or.b32  	%r836, %r835, %r825;
	and.b32  	%r837, %r824, %r836;
	and.b32  	%r838, %r835, %r825;
	or.b32  	%r839, %r837, %r838;
	shf.l.wrap.b32 	%r840, %r834, %r834, 5;
	add.s32 	%r841, %r840, %r815;
	add.s32 	%r842, %r841, %r839;
	add.s32 	%r843, %r842, %r284;
	add.s32 	%r844, %r843, -1894007588;
	shf.l.wrap.b32 	%r845, %r824, %r824, 30;
	or.b32  	%r846, %r845, %r835;
	and.b32  	%r847, %r834, %r846;
	and.b32  	%r848, %r845, %r835;
	or.b32  	%r849, %r847, %r848;
	shf.l.wrap.b32 	%r850, %r844, %r844, 5;
	add.s32 	%r851, %r850, %r825;
	add.s32 	%r852, %r851, %r849;
	add.s32 	%r853, %r852, %r288;
	add.s32 	%r854, %r853, -1894007588;
	shf.l.wrap.b32 	%r855, %r834, %r834, 30;
	or.b32  	%r856, %r855, %r845;
	and.b32  	%r857, %r844, %r856;
	and.b32  	%r858, %r855, %r845;
	or.b32  	%r859, %r857, %r858;
	shf.l.wrap.b32 	%r860, %r854, %r854, 5;
	add.s32 	%r861, %r860, %r835;
	add.s32 	%r862, %r861, %r859;
	add.s32 	%r863, %r862, %r292;
	add.s32 	%r864, %r863, -1894007588;
	shf.l.wrap.b32 	%r865, %r844, %r844, 30;
	or.b32  	%r866, %r865, %r855;
	and.b32  	%r867, %r854, %r866;
	and.b32  	%r868, %r865, %r855;
	or.b32  	%r869, %r867, %r868;
	shf.l.wrap.b32 	%r870, %r864, %r864, 5;
	add.s32 	%r871, %r870, %r845;
	add.s32 	%r872, %r871, %r869;
	add.s32 	%r873, %r872, %r296;
	add.s32 	%r874, %r873, -1894007588;
	shf.l.wrap.b32 	%r875, %r854, %r854, 30;
	or.b32  	%r876, %r875, %r865;
	and.b32  	%r877, %r864, %r876;
	and.b32  	%r878, %r875, %r865;
	or.b32  	%r879, %r877, %r878;
	shf.l.wrap.b32 	%r880, %r874, %r874, 5;
	add.s32 	%r881, %r880, %r855;
	add.s32 	%r882, %r881, %r879;
	add.s32 	%r883, %r882, %r300;
	add.s32 	%r884, %r883, -1894007588;
	shf.l.wrap.b32 	%r885, %r864, %r864, 30;
	or.b32  	%r886, %r885, %r875;
	and.b32  	%r887, %r874, %r886;
	and.b32  	%r888, %r885, %r875;
	or.b32  	%r889, %r887, %r888;
	shf.l.wrap.b32 	%r890, %r884, %r884, 5;
	add.s32 	%r891, %r890, %r865;
	add.s32 	%r892, %r891, %r889;
	add.s32 	%r893, %r892, %r304;
	add.s32 	%r894, %r893, -1894007588;
	shf.l.wrap.b32 	%r895, %r874, %r874, 30;
	or.b32  	%r896, %r895, %r885;
	and.b32  	%r897, %r884, %r896;
	and.b32  	%r898, %r895, %r885;
	or.b32  	%r899, %r897, %r898;
	shf.l.wrap.b32 	%r900, %r894, %r894, 5;
	add.s32 	%r901, %r900, %r875;
	add.s32 	%r902, %r901, %r899;
	add.s32 	%r903, %r902, %r308;
	add.s32 	%r904, %r903, -1894007588;
	shf.l.wrap.b32 	%r905, %r884, %r884, 30;
	or.b32  	%r906, %r905, %r895;
	and.b32  	%r907, %r894, %r906;
	and.b32  	%r908, %r905, %r895;
	or.b32  	%r909, %r907, %r908;
	shf.l.wrap.b32 	%r910, %r904, %r904, 5;
	add.s32 	%r911, %r910, %r885;
	add.s32 	%r912, %r911, %r909;
	add.s32 	%r913, %r912, %r312;
	add.s32 	%r914, %r913, -1894007588;
	shf.l.wrap.b32 	%r915, %r894, %r894, 30;
	or.b32  	%r916, %r915, %r905;
	and.b32  	%r917, %r904, %r916;
	and.b32  	%r918, %r915, %r905;
	or.b32  	%r919, %r917, %r918;
	shf.l.wrap.b32 	%r920, %r914, %r914, 5;
	add.s32 	%r921, %r920, %r895;
	add.s32 	%r922, %r921, %r919;
	add.s32 	%r923, %r922, %r316;
	add.s32 	%r924, %r923, -1894007588;
	shf.l.wrap.b32 	%r925, %r904, %r904, 30;
	or.b32  	%r926, %r925, %r915;
	and.b32  	%r927, %r914, %r926;
	and.b32  	%r928, %r925, %r915;
	or.b32  	%r929, %r927, %r928;
	shf.l.wrap.b32 	%r930, %r924, %r924, 5;
	add.s32 	%r931, %r930, %r905;
	add.s32 	%r932, %r931, %r929;
	add.s32 	%r933, %r932, %r320;
	add.s32 	%r934, %r933, -1894007588;
	shf.l.wrap.b32 	%r935, %r914, %r914, 30;
	or.b32  	%r936, %r935, %r925;
	and.b32  	%r937, %r924, %r936;
	and.b32  	%r938, %r935, %r925;
	or.b32  	%r939, %r937, %r938;
	shf.l.wrap.b32 	%r940, %r934, %r934, 5;
	add.s32 	%r941, %r940, %r915;
	add.s32 	%r942, %r941, %r939;
	add.s32 	%r943, %r942, %r324;
	add.s32 	%r944, %r943, -1894007588;
	shf.l.wrap.b32 	%r945, %r924, %r924, 30;
	xor.b32  	%r946, %r945, %r935;
	xor.b32  	%r947, %r946, %r934;
	shf.l.wrap.b32 	%r948, %r944, %r944, 5;
	add.s32 	%r949, %r948, %r925;
	add.s32 	%r950, %r949, %r947;
	add.s32 	%r951, %r950, %r328;
	add.s32 	%r952, %r951, -899497514;
	shf.l.wrap.b32 	%r953, %r934, %r934, 30;
	xor.b32  	%r954, %r953, %r945;
	xor.b32  	%r955, %r954, %r944;
	shf.l.wrap.b32 	%r956, %r952, %r952, 5;
	add.s32 	%r957, %r956, %r935;
	add.s32 	%r958, %r957, %r955;
	add.s32 	%r959, %r958, %r332;
	add.s32 	%r960, %r959, -899497514;
	shf.l.wrap.b32 	%r961, %r944, %r944, 30;
	xor.b32  	%r962, %r961, %r953;
	xor.b32  	%r963, %r962, %r952;
	shf.l.wrap.b32 	%r964, %r960, %r960, 5;
	add.s32 	%r965, %r964, %r945;
	add.s32 	%r966, %r965, %r963;
	add.s32 	%r967, %r966, %r336;
	add.s32 	%r968, %r967, -899497514;
	shf.l.wrap.b32 	%r969, %r952, %r952, 30;
	xor.b32  	%r970, %r969, %r961;
	xor.b32  	%r971, %r970, %r960;
	shf.l.wrap.b32 	%r972, %r968, %r968, 5;
	add.s32 	%r973, %r972, %r953;
	add.s32 	%r974, %r973, %r971;
	add.s32 	%r975, %r974, %r340;
	add.s32 	%r976, %r975, -899497514;
	shf.l.wrap.b32 	%r977, %r960, %r960, 30;
	xor.b32  	%r978, %r977, %r969;
	xor.b32  	%r979, %r978, %r968;
	shf.l.wrap.b32 	%r980, %r976, %r976, 5;
	add.s32 	%r981, %r980, %r961;
	add.s32 	%r982, %r981, %r979;
	add.s32 	%r983, %r982, %r344;
	add.s32 	%r984, %r983, -899497514;
	shf.l.wrap.b32 	%r985, %r968, %r968, 30;
	xor.b32  	%r986, %r985, %r977;
	xor.b32  	%r987, %r986, %r976;
	shf.l.wrap.b32 	%r988, %r984, %r984, 5;
	add.s32 	%r989, %r988, %r969;
	add.s32 	%r990, %r989, %r987;
	add.s32 	%r991, %r990, %r348;
	add.s32 	%r992, %r991, -899497514;
	shf.l.wrap.b32 	%r993, %r976, %r976, 30;
	xor.b32  	%r994, %r993, %r985;
	xor.b32  	%r995, %r994, %r984;
	shf.l.wrap.b32 	%r996, %r992, %r992, 5;
	add.s32 	%r997, %r996, %r977;
	add.s32 	%r998, %r997, %r995;
	add.s32 	%r999, %r998, %r352;
	add.s32 	%r1000, %r999, -899497514;
	shf.l.wrap.b32 	%r1001, %r984, %r984, 30;
	xor.b32  	%r1002, %r1001, %r993;
	xor.b32  	%r1003, %r1002, %r992;
	shf.l.wrap.b32 	%r1004, %r1000, %r1000, 5;
	add.s32 	%r1005, %r1004, %r985;
	add.s32 	%r1006, %r1005, %r1003;
	add.s32 	%r1007, %r1006, %r356;
	add.s32 	%r1008, %r1007, -899497514;
	shf.l.wrap.b32 	%r1009, %r992, %r992, 30;
	xor.b32  	%r1010, %r1009, %r1001;
	xor.b32  	%r1011, %r1010, %r1000;
	shf.l.wrap.b32 	%r1012, %r1008, %r1008, 5;
	add.s32 	%r1013, %r1012, %r993;
	add.s32 	%r1014, %r1013, %r1011;
	add.s32 	%r1015, %r1014, %r360;
	add.s32 	%r1016, %r1015, -899497514;
	shf.l.wrap.b32 	%r1017, %r1000, %r1000, 30;
	xor.b32  	%r1018, %r1017, %r1009;
	xor.b32  	%r1019, %r1018, %r1008;
	shf.l.wrap.b32 	%r1020, %r1016, %r1016, 5;
	add.s32 	%r1021, %r1020, %r1001;
	add.s32 	%r1022, %r1021, %r1019;
	add.s32 	%r1023, %r1022, %r364;
	add.s32 	%r1024, %r1023, -899497514;
	shf.l.wrap.b32 	%r1025, %r1008, %r1008, 30;
	xor.b32  	%r1026, %r1025, %r1017;
	xor.b32  	%r1027, %r1026, %r1016;
	shf.l.wrap.b32 	%r1028, %r1024, %r1024, 5;
	add.s32 	%r1029, %r1028, %r1009;
	add.s32 	%r1030, %r1029, %r1027;
	add.s32 	%r1031, %r1030, %r368;
	add.s32 	%r1032, %r1031, -899497514;
	shf.l.wrap.b32 	%r1033, %r1016, %r1016, 30;
	xor.b32  	%r1034, %r1033, %r1025;
	xor.b32  	%r1035, %r1034, %r1024;
	shf.l.wrap.b32 	%r1036, %r1032, %r1032, 5;
	add.s32 	%r1037, %r1036, %r1017;
	add.s32 	%r1038, %r1037, %r1035;
	add.s32 	%r1039, %r1038, %r372;
	add.s32 	%r1040, %r1039, -899497514;
	shf.l.wrap.b32 	%r1041, %r1024, %r1024, 30;
	xor.b32  	%r1042, %r1041, %r1033;
	xor.b32  	%r1043, %r1042, %r1032;
	shf.l.wrap.b32 	%r1044, %r1040, %r1040, 5;
	add.s32 	%r1045, %r1044, %r1025;
	add.s32 	%r1046, %r1045, %r1043;
	add.s32 	%r1047, %r1046, %r376;
	add.s32 	%r1048, %r1047, -899497514;
	shf.l.wrap.b32 	%r1049, %r1032, %r1032, 30;
	xor.b32  	%r1050, %r1049, %r1041;
	xor.b32  	%r1051, %r1050, %r1040;
	shf.l.wrap.b32 	%r1052, %r1048, %r1048, 5;
	add.s32 	%r1053, %r1052, %r1033;
	add.s32 	%r1054, %r1053, %r1051;
	add.s32 	%r1055, %r1054, %r380;
	add.s32 	%r1056, %r1055, -899497514;
	shf.l.wrap.b32 	%r1057, %r1040, %r1040, 30;
	xor.b32  	%r1058, %r1057, %r1049;
	xor.b32  	%r1059, %r1058, %r1048;
	shf.l.wrap.b32 	%r1060, %r1056, %r1056, 5;
	add.s32 	%r1061, %r1060, %r1041;
	add.s32 	%r1062, %r1061, %r1059;
	add.s32 	%r1063, %r1062, %r384;
	add.s32 	%r1064, %r1063, -899497514;
	shf.l.wrap.b32 	%r1065, %r1048, %r1048, 30;
	xor.b32  	%r1066, %r1065, %r1057;
	xor.b32  	%r1067, %r1066, %r1056;
	shf.l.wrap.b32 	%r1068, %r1064, %r1064, 5;
	add.s32 	%r1069, %r1068, %r1049;
	add.s32 	%r1070, %r1069, %r1067;
	add.s32 	%r1071, %r1070, %r388;
	add.s32 	%r1072, %r1071, -899497514;
	shf.l.wrap.b32 	%r1073, %r1056, %r1056, 30;
	xor.b32  	%r1074, %r1073, %r1065;
	xor.b32  	%r1075, %r1074, %r1064;
	shf.l.wrap.b32 	%r1076, %r1072, %r1072, 5;
	add.s32 	%r1077, %r1076, %r1057;
	add.s32 	%r1078, %r1077, %r1075;
	add.s32 	%r1079, %r1078, %r392;
	add.s32 	%r1080, %r1079, -899497514;
	shf.l.wrap.b32 	%r1081, %r1064, %r1064, 30;
	xor.b32  	%r1082, %r1081, %r1073;
	xor.b32  	%r1083, %r1082, %r1072;
	shf.l.wrap.b32 	%r1084, %r1080, %r1080, 5;
	add.s32 	%r1085, %r1084, %r1065;
	add.s32 	%r1086, %r1085, %r1083;
	add.s32 	%r1087, %r1086, %r396;
	add.s32 	%r1088, %r1087, -899497514;
	shf.l.wrap.b32 	%r1089, %r1072, %r1072, 30;
	xor.b32  	%r1090, %r1089, %r1081;
	xor.b32  	%r1091, %r1090, %r1080;
	shf.l.wrap.b32 	%r1092, %r1088, %r1088, 5;
	add.s32 	%r1093, %r1092, %r1073;
	add.s32 	%r1094, %r1093, %r1091;
	add.s32 	%r1095, %r1094, %r400;
	add.s32 	%r1096, %r1095, -899497514;
	shf.l.wrap.b32 	%r1097, %r1080, %r1080, 30;
	xor.b32  	%r1098, %r1097, %r1089;
	xor.b32  	%r1099, %r1098, %r1088;
	shf.l.wrap.b32 	%r1100, %r1096, %r1096, 5;
	add.s32 	%r1101, %r1100, %r1081;
	add.s32 	%r1102, %r1101, %r1099;
	add.s32 	%r1103, %r1102, %r404;
	shf.l.wrap.b32 	%r1104, %r1088, %r1088, 30;
	add.s32 	%r1105, %r1103, 833086679;
	add.s32 	%r1106, %r1095, -1171231393;
	add.s32 	%r1107, %r1104, -1732584194;
	add.s32 	%r1108, %r1097, 271733878;
	add.s32 	%r1109, %r1089, -1009589776;
	shr.u32 	%r1110, %r1105, 24;
	st.global.u8 	[%rd9], %r1110;
	shr.u32 	%r1111, %r1105, 16;
	st.global.u8 	[%rd9+1], %r1111;
	shr.u32 	%r1112, %r1105, 8;
	st.global.u8 	[%rd9+2], %r1112;
	st.global.u8 	[%rd9+3], %r1105;
	shr.u32 	%r1113, %r1106, 24;
	st.global.u8 	[%rd9+4], %r1113;
	shr.u32 	%r1114, %r1106, 16;
	st.global.u8 	[%rd9+5], %r1114;
	shr.u32 	%r1115, %r1106, 8;
	st.global.u8 	[%rd9+6], %r1115;
	st.global.u8 	[%rd9+7], %r1106;
	shr.u32 	%r1116, %r1107, 24;
	st.global.u8 	[%rd9+8], %r1116;
	shr.u32 	%r1117, %r1107, 16;
	st.global.u8 	[%rd9+9], %r1117;
	shr.u32 	%r1118, %r1107, 8;
	st.global.u8 	[%rd9+10], %r1118;
	st.global.u8 	[%rd9+11], %r1107;
	shr.u32 	%r1119, %r1108, 24;
	st.global.u8 	[%rd9+12], %r1119;
	shr.u32 	%r1120, %r1108, 16;
	st.global.u8 	[%rd9+13], %r1120;
	shr.u32 	%r1121, %r1108, 8;
	st.global.u8 	[%rd9+14], %r1121;
	st.global.u8 	[%rd9+15], %r1108;
	shr.u32 	%r1122, %r1109, 24;
	st.global.u8 	[%rd9+16], %r1122;
	shr.u32 	%r1123, %r1109, 16;
	st.global.u8 	[%rd9+17], %r1123;
	shr.u32 	%r1124, %r1109, 8;
	st.global.u8 	[%rd9+18], %r1124;
	st.global.u8 	[%rd9+19], %r1109;
$L__BB42_2:
	ret;

}
	// .globl	_Z11sha1_kernelILi43EEvPKhPhm
.visible .entry _Z11sha1_kernelILi43EEvPKhPhm(
	.param .u64 .ptr .align 1 _Z11sha1_kernelILi43EEvPKhPhm_param_0,
	.param .u64 .ptr .align 1 _Z11sha1_kernelILi43EEvPKhPhm_param_1,
	.param .u64 _Z11sha1_kernelILi43EEvPKhPhm_param_2
)
{
	.reg .pred 	%p<2>;
	.reg .b16 	%rs<17>;
	.reg .b32 	%r<1125>;
	.reg .b64 	%rd<10>;

	ld.param.u64 	%rd2, [_Z11sha1_kernelILi43EEvPKhPhm_param_0];
	ld.param.u64 	%rd3, [_Z11sha1_kernelILi43EEvPKhPhm_param_1];
	ld.param.u64 	%rd4, [_Z11sha1_kernelILi43EEvPKhPhm_param_2];
	mov.u32 	%r1, %ctaid.x;
	mov.u32 	%r2, %ntid.x;
	mov.u32 	%r3, %tid.x;
	mad.lo.s32 	%r4, %r1, %r2, %r3;
	cvt.u64.u32 	%rd1, %r4;
	setp.le.u64 	%p1, %rd4, %rd1;
	@%p1 bra 	$L__BB43_2;
	cvta.to.global.u64 	%rd5, %rd3;
	cvta.to.global.u64 	%rd6, %rd2;
	shl.b64 	%rd7, %rd1, 6;
	add.s64 	%rd8, %rd6, %rd7;
	mad.lo.s64 	%rd9, %rd1, 20, %rd5;
	ld.global.u8 	%r5, [%rd8];
	shl.b32 	%r6, %r5, 24;
	ld.global.u8 	%r7, [%rd8+1];
	shl.b32 	%r8, %r7, 16;
	or.b32  	%r9, %r8, %r6;
	ld.global.u8 	%rs1, [%rd8+2];
	mul.wide.u16 	%r10, %rs1, 256;
	or.b32  	%r11, %r9, %r10;
	ld.global.u8 	%r12, [%rd8+3];
	or.b32  	%r13, %r11, %r12;
	ld.global.u8 	%r14, [%rd8+4];
	shl.b32 	%r15, %r14, 24;
	ld.global.u8 	%r16, [%rd8+5];
	shl.b32 	%r17, %r16, 16;
	or.b32  	%r18, %r17, %r15;
	ld.global.u8 	%rs2, [%rd8+6];
	mul.wide.u16 	%r19, %rs2, 256;
	or.b32  	%r20, %r18, %r19;
	ld.global.u8 	%r21, [%rd8+7];
	or.b32  	%r22, %r20, %r21;
	ld.global.u8 	%r23, [%rd8+8];
	shl.b32 	%r24, %r23, 24;
	ld.global.u8 	%r25, [%rd8+9];
	shl.b32 	%r26, %r25, 16;
	or.b32  	%r27, %r26, %r24;
	ld.global.u8 	%rs3, [%rd8+10];
	mul.wide.u16 	%r28, %rs3, 256;
	or.b32  	%r29, %r27, %r28;
	ld.global.u8 	%r30, [%rd8+11];
	or.b32  	%r31, %r29, %r30;
	ld.global.u8 	%r32, [%rd8+12];
	shl.b32 	%r33, %r32, 24;
	ld.global.u8 	%r34, [%rd8+13];
	shl.b32 	%r35, %r34, 16;
	or.b32  	%r36, %r35, %r33;
	ld.global.u8 	%rs4, [%rd8+14];
	mul.wide.u16 	%r37, %rs4, 256;
	or.b32  	%r38, %r36, %r37;
	ld.global.u8 	%r39, [%rd8+15];
	or.b32  	%r40, %r38, %r39;
	ld.global.u8 	%r41, [%rd8+16];
	shl.b32 	%r42, %r41, 24;
	ld.global.u8 	%r43, [%rd8+17];
	shl.b32 	%r44, %r43, 16;
	or.b32  	%r45, %r44, %r42;
	ld.global.u8 	%rs5, [%rd8+18];
	mul.wide.u16 	%r46, %rs5, 256;
	or.b32  	%r47, %r45, %r46;
	ld.global.u8 	%r48, [%rd8+19];
	or.b32  	%r49, %r47, %r48;
	ld.global.u8 	%r50, [%rd8+20];
	shl.b32 	%r51, %r50, 24;
	ld.global.u8 	%r52, [%rd8+21];
	shl.b32 	%r53, %r52, 16;
	or.b32  	%r54, %r53, %r51;
	ld.global.u8 	%rs6, [%rd8+22];
	mul.wide.u16 	%r55, %rs6, 256;
	or.b32  	%r56, %r54, %r55;
	ld.global.u8 	%r57, [%rd8+23];
	or.b32  	%r58, %r56, %r57;
	ld.global.u8 	%r59, [%rd8+24];
	shl.b32 	%r60, %r59, 24;
	ld.global.u8 	%r61, [%rd8+25];
	shl.b32 	%r62, %r61, 16;
	or.b32  	%r63, %r62, %r60;
	ld.global.u8 	%rs7, [%rd8+26];
	mul.wide.u16 	%r64, %rs7, 256;
	or.b32  	%r65, %r63, %r64;
	ld.global.u8 	%r66, [%rd8+27];
	or.b32  	%r67, %r65, %r66;
	ld.global.u8 	%r68, [%rd8+28];
	shl.b32 	%r69, %r68, 24;
	ld.global.u8 	%r70, [%rd8+29];
	shl.b32 	%r71, %r70, 16;
	or.b32  	%r72, %r71, %r69;
	ld.global.u8 	%rs8, [%rd8+30];
	mul.wide.u16 	%r73, %rs8, 256;
	or.b32  	%r74, %r72, %r73;
	ld.global.u8 	%r75, [%rd8+31];
	or.b32  	%r76, %r74, %r75;
	ld.global.u8 	%r77, [%rd8+32];
	shl.b32 	%r78, %r77, 24;
	ld.global.u8 	%r79, [%rd8+33];
	shl.b32 	%r80, %r79, 16;
	or.b32  	%r81, %r80, %r78;
	ld.global.u8 	%rs9, [%rd8+34];
	mul.wide.u16 	%r82, %rs9, 256;
	or.b32  	%r83, %r81, %r82;
	ld.global.u8 	%r84, [%rd8+35];
	or.b32  	%r85, %r83, %r84;
	ld.global.u8 	%r86, [%rd8+36];
	shl.b32 	%r87, %r86, 24;
	ld.global.u8 	%r88, [%rd8+37];
	shl.b32 	%r89, %r88, 16;
	or.b32  	%r90, %r89, %r87;
	ld.global.u8 	%rs10, [%rd8+38];
	mul.wide.u16 	%r91, %rs10, 256;
	or.b32  	%r92, %r90, %r91;
	ld.global.u8 	%r93, [%rd8+39];
	or.b32  	%r94, %r92, %r93;
	ld.global.u8 	%r95, [%rd8+40];
	shl.b32 	%r96, %r95, 24;
	ld.global.u8 	%r97, [%rd8+41];
	shl.b32 	%r98, %r97, 16;
	or.b32  	%r99, %r98, %r96;
	ld.global.u8 	%rs11, [%rd8+42];
	mul.wide.u16 	%r100, %rs11, 256;
	or.b32  	%r101, %r99, %r100;
	ld.global.u8 	%r102, [%rd8+43];
	or.b32  	%r103, %r101, %r102;
	ld.global.u8 	%r104, [%rd8+44];
	shl.b32 	%r105, %r104, 24;
	ld.global.u8 	%r106, [%rd8+45];
	shl.b32 	%r107, %r106, 16;
	or.b32  	%r108, %r107, %r105;
	ld.global.u8 	%rs12, [%rd8+46];
	mul.wide.u16 	%r109, %rs12, 256;
	or.b32  	%r110, %r108, %r109;
	ld.global.u8 	%r111, [%rd8+47];
	or.b32  	%r112, %r110, %r111;
	ld.global.u8 	%r113, [%rd8+48];
	shl.b32 	%r114, %r113, 24;
	ld.global.u8 	%r115, [%rd8+49];
	shl.b32 	%r116, %r115, 16;
	or.b32  	%r117, %r116, %r114;
	ld.global.u8 	%rs13, [%rd8+50];
	mul.wide.u16 	%r118, %rs13, 256;
	or.b32  	%r119, %r117, %r118;
	ld.global.u8 	%r120, [%rd8+51];
	or.b32  	%r121, %r119, %r120;
	ld.global.u8 	%r122, [%rd8+52];
	shl.b32 	%r123, %r122, 24;
	ld.global.u8 	%r124, [%rd8+53];
	shl.b32 	%r125, %r124, 16;
	or.b32  	%r126, %r125, %r123;
	ld.global.u8 	%rs14, [%rd8+54];
	mul.wide.u16 	%r127, %rs14, 256;
	or.b32  	%r128, %r126, %r127;
	ld.global.u8 	%r129, [%rd8+55];
	or.b32  	%r130, %r128, %r129;
	ld.global.u8 	%r131, [%rd8+56];
	shl.b32 	%r132, %r131, 24;
	ld.global.u8 	%r133, [%rd8+57];
	shl.b32 	%r134, %r133, 16;
	or.b32  	%r135, %r134, %r132;
	ld.global.u8 	%rs15, [%rd8+58];
	mul.wide.u16 	%r136, %rs15, 256;
	or.b32  	%r137, %r135, %r136;
	ld.global.u8 	%r138, [%rd8+59];
	or.b32  	%r139, %r137, %r138;
	ld.global.u8 	%r140, [%rd8+60];
	shl.b32 	%r141, %r140, 24;
	ld.global.u8 	%r142, [%rd8+61];
	shl.b32 	%r143, %r142, 16;
	or.b32  	%r144, %r143, %r141;
	ld.global.u8 	%rs16, [%rd8+62];
	mul.wide.u16 	%r145, %rs16, 256;
	or.b32  	%r146, %r144, %r145;
	ld.global.u8 	%r147, [%rd8+63];
	or.b32  	%r148, %r146, %r147;
	xor.b32  	%r149, %r85, %r130;
	xor.b32  	%r150, %r149, %r31;
	xor.b32  	%r151, %r150, %r13;
	shf.l.wrap.b32 	%r152, %r151, %r151, 1;
	xor.b32  	%r153, %r94, %r139;
	xor.b32  	%r154, %r153, %r40;
	xor.b32  	%r155, %r154, %r22;
	shf.l.wrap.b32 	%r156, %r155, %r155, 1;
	xor.b32  	%r157, %r103, %r148;
	xor.b32  	%r158, %r157, %r49;
	xor.b32  	%r159, %r158, %r31;
	shf.l.wrap.b32 	%r160, %r159, %r159, 1;
	xor.b32  	%r161, %r112, %r152;
	xor.b32  	%r162, %r161, %r58;
	xor.b32  	%r163, %r162, %r40;
	shf.l.wrap.b32 	%r164, %r163, %r163, 1;
	xor.b32  	%r165, %r121, %r156;
	xor.b32  	%r166, %r165, %r67;
	xor.b32  	%r167, %r166, %r49;
	shf.l.wrap.b32 	%r168, %r167, %r167, 1;
	xor.b32  	%r169, %r130, %r160;
	xor.b32  	%r170, %r169, %r76;
	xor.b32  	%r171, %r170, %r58;
	shf.l.wrap.b32 	%r172, %r171, %r171, 1;
	xor.b32  	%r173, %r139, %r164;
	xor.b32  	%r174, %r173, %r85;
	xor.b32  	%r175, %r174, %r67;
	shf.l.wrap.b32 	%r176, %r175, %r175, 1;
	xor.b32  	%r177, %r148, %r168;
	xor.b32  	%r178, %r177, %r94;
	xor.b32  	%r179, %r178, %r76;
	shf.l.wrap.b32 	%r180, %r179, %r179, 1;
	xor.b32  	%r181, %r152, %r172;
	xor.b32  	%r182, %r181, %r103;
	xor.b32  	%r183, %r182, %r85;
	shf.l.wrap.b32 	%r184, %r183, %r183, 1;
	xor.b32  	%r185, %r156, %r176;
	xor.b32  	%r186, %r185, %r112;
	xor.b32  	%r187, %r186, %r94;
	shf.l.wrap.b32 	%r188, %r187, %r187, 1;
	xor.b32  	%r189, %r160, %r180;
	xor.b32  	%r190, %r189, %r121;
	xor.b32  	%r191, %r190, %r103;
	shf.l.wrap.b32 	%r192, %r191, %r191, 1;
	xor.b32  	%r193, %r164, %r184;
	xor.b32  	%r194, %r193, %r130;
	xor.b32  	%r195, %r194, %r112;
	shf.l.wrap.b32 	%r196, %r195, %r195, 1;
	xor.b32  	%r197, %r168, %r188;
	xor.b32  	%r198, %r197, %r139;
	xor.b32  	%r199, %r198, %r121;
	shf.l.wrap.b32 	%r200, %r199, %r199, 1;
	xor.b32  	%r201, %r172, %r192;
	xor.b32  	%r202, %r201, %r148;
	xor.b32  	%r203, %r202, %r130;
	shf.l.wrap.b32 	%r204, %r203, %r203, 1;
	xor.b32  	%r205, %r176, %r196;
	xor.b32  	%r206, %r205, %r152;
	xor.b32  	%r207, %r206, %r139;
	shf.l.wrap.b32 	%r208, %r207, %r207, 1;
	xor.b32  	%r209, %r180, %r200;
	xor.b32  	%r210, %r209, %r156;
	xor.b32  	%r211, %r210, %r148;
	shf.l.wrap.b32 	%r212, %r211, %r211, 1;
	xor.b32  	%r213, %r184, %r204;
	xor.b32  	%r214, %r213, %r160;
	xor.b32  	%r215, %r214, %r152;
	shf.l.wrap.b32 	%r216, %r215, %r215, 1;
	xor.b32  	%r217, %r188, %r208;
	xor.b32  	%r218, %r217, %r164;
	xor.b32  	%r219, %r218, %r156;
	shf.l.wrap.b32 	%r220, %r219, %r219, 1;
	xor.b32  	%r221, %r192, %r212;
	xor.b32  	%r222, %r221, %r168;
	xor.b32  	%r223, %r222, %r160;
	shf.l.wrap.b32 	%r224, %r223, %r223, 1;
	xor.b32  	%r225, %r196, %r216;
	xor.b32  	%r226, %r225, %r172;
	xor.b32  	%r227, %r226, %r164;
	shf.l.wrap.b32 	%r228, %r227, %r227, 1;
	xor.b32  	%r229, %r200, %r220;
	xor.b32  	%r230, %r229, %r176;
	xor.b32  	%r231, %r230, %r168;
	shf.l.wrap.b32 	%r232, %r231, %r231, 1;
	xor.b32  	%r233, %r204, %r224;
	xor.b32  	%r234, %r233, %r180;
	xor.b32  	%r235, %r234, %r172;
	shf.l.wrap.b32 	%r236, %r235, %r235, 1;
	xor.b32  	%r237, %r208, %r228;
	xor.b32  	%r238, %r237, %r184;
	xor.b32  	%r239, %r238, %r176;
	shf.l.wrap.b32 	%r240, %r239, %r239, 1;
	xor.b32  	%r241, %r212, %r232;
	xor.b32  	%r242, %r241, %r188;
	xor.b32  	%r243, %r242, %r180;
	shf.l.wrap.b32 	%r244, %r243, %r243, 1;
	xor.b32  	%r245, %r216, %r236;
	xor.b32  	%r246, %r245, %r192;
	xor.b32  	%r247, %r246, %r184;
	shf.l.wrap.b32 	%r248, %r247, %r247, 1;
	xor.b32  	%r249, %r220, %r240;
	xor.b32  	%r250, %r249, %r196;
	xor.b32  	%r251, %r250, %r188;
	shf.l.wrap.b32 	%r252, %r251, %r251, 1;
	xor.b32  	%r253, %r224, %r244;
	xor.b32  	%r254, %r253, %r200;
	xor.b32  	%r255, %r254, %r192;
	shf.l.wrap.b32 	%r256, %r255, %r255, 1;
	xor.b32  	%r257, %r228, %r248;
	xor.b32  	%r258, %r257, %r204;
	xor.b32  	%r259, %r258, %r196;
	shf.l.wrap.b32 	%r260, %r259, %r259, 1;
	xor.b32  	%r261, %r232, %r252;
	xor.b32  	%r262, %r261, %r208;
	xor.b32  	%r263, %r262, %r200;
	shf.l.wrap.b32 	%r264, %r263, %r263, 1;
	xor.b32  	%r265, %r236, %r256;
	xor.b32  	%r266, %r265, %r212;
	xor.b32  	%r267, %r266, %r204;
	shf.l.wrap.b32 	%r268, %r267, %r267, 1;
	xor.b32  	%r269, %r240, %r260;
	xor.b32  	%r270, %r269, %r216;
	xor.b32  	%r271, %r270, %r208;
	shf.l.wrap.b32 	%r272, %r271, %r271, 1;
	xor.b32  	%r273, %r244, %r264;
	xor.b32  	%r274, %r273, %r220;
	xor.b32  	%r275, %r274, %r212;
	shf.l.wrap.b32 	%r276, %r275, %r275, 1;
	xor.b32  	%r277, %r248, %r268;
	xor.b32  	%r278, %r277, %r224;
	xor.b32  	%r279, %r278, %r216;
	shf.l.wrap.b32 	%r280, %r279, %r279, 1;
	xor.b32  	%r281, %r252, %r272;
	xor.b32  	%r282, %r281, %r228;
	xor.b32  	%r283, %r282, %r220;
	shf.l.wrap.b32 	%r284, %r283, %r283, 1;
	xor.b32  	%r285, %r256, %r276;
	xor.b32  	%r286, %r285, %r232;
	xor.b32  	%r287, %r286, %r224;
	shf.l.wrap.b32 	%r288, %r287, %r287, 1;
	xor.b32  	%r289, %r260, %r280;
	xor.b32  	%r290, %r289, %r236;
	xor.b32  	%r291, %r290, %r228;
	shf.l.wrap.b32 	%r292, %r291, %r291, 1;
	xor.b32  	%r293, %r264, %r284;
	xor.b32  	%r294, %r293, %r240;
	xor.b32  	%r295, %r294, %r232;
	shf.l.wrap.b32 	%r296, %r295, %r295, 1;
	xor.b32  	%r297, %r268, %r288;
	xor.b32  	%r298, %r297, %r244;
	xor.b32  	%r299, %r298, %r236;
	shf.l.wrap.b32 	%r300, %r299, %r299, 1;
	xor.b32  	%r301, %r272, %r292;
	xor.b32  	%r302, %r301, %r248;
	xor.b32  	%r303, %r302, %r240;
	shf.l.wrap.b32 	%r304, %r303, %r303, 1;
	xor.b32  	%r305, %r276, %r296;
	xor.b32  	%r306, %r305, %r252;
	xor.b32  	%r307, %r306, %r244;
	shf.l.wrap.b32 	%r308, %r307, %r307, 1;
	xor.b32  	%r309, %r280, %r300;
	xor.b32  	%r310, %r309, %r256;
	xor.b32  	%r311, %r310, %r248;
	shf.l.wrap.b32 	%r312, %r311, %r311, 1;
	xor.b32  	%r313, %r284, %r304;
	xor.b32  	%r314, %r313, %r260;
	xor.b32  	%r315, %r314, %r252;
	shf.l.wrap.b32 	%r316, %r315, %r315, 1;
	xor.b32  	%r317, %r288, %r308;
	xor.b32  	%r318, %r317, %r264;
	xor.b32  	%r319, %r318, %r256;
	shf.l.wrap.b32 	%r320, %r319, %r319, 1;
	xor.b32  	%r321, %r292, %r312;
	xor.b32  	%r322, %r321, %r268;
	xor.b32  	%r323, %r322, %r260;
	shf.l.wrap.b32 	%r324, %r323, %r323, 1;
	xor.b32  	%r325, %r296, %r316;
	xor.b32  	%r326, %r325, %r272;
	xor.b32  	%r327, %r326, %r264;
	shf.l.wrap.b32 	%r328, %r327, %r327, 1;
	xor.b32  	%r329, %r300, %r320;
	xor.b32  	%r330, %r329, %r276;
	xor.b32  	%r331, %r330, %r268;
	shf.l.wrap.b32 	%r332, %r331, %r331, 1;
	xor.b32  	%r333, %r304, %r324;
	xor.b32  	%r334, %r333, %r280;
	xor.b32  	%r335, %r334, %r272;
	shf.l.wrap.b32 	%r336, %r335, %r335, 1;
	xor.b32  	%r337, %r308, %r328;
	xor.b32  	%r338, %r337, %r284;
	xor.b32  	%r339, %r338, %r276;
	shf.l.wrap.b32 	%r340, %r339, %r339, 1;
	xor.b32  	%r341, %r312, %r332;
	xor.b32  	%r342, %r341, %r288;
	xor.b32  	%r343, %r342, %r280;
	shf.l.wrap.b32 	%r344, %r343, %r343, 1;
	xor.b32  	%r345, %r316, %r336;
	xor.b32  	%r346, %r345, %r292;
	xor.b32  	%r347, %r346, %r284;
	shf.l.wrap.b32 	%r348, %r347, %r347, 1;
	xor.b32  	%r349, %r320, %r340;
	xor.b32  	%r350, %r349, %r296;
	xor.b32  	%r351, %r350, %r288;
	shf.l.wrap.b32 	%r352, %r351, %r351, 1;
	xor.b32  	%r353, %r324, %r344;
	xor.b32  	%r354, %r353, %r300;
	xor.b32  	%r355, %r354, %r292;
	shf.l.wrap.b32 	%r356, %r355, %r355, 1;
	xor.b32  	%r357, %r328, %r348;
	xor.b32  	%r358, %r357, %r304;
	xor.b32  	%r359, %r358, %r296;
	shf.l.wrap.b32 	%r360, %r359, %r359, 1;
	xor.b32  	%r361, %r332, %r352;
	xor.b32  	%r362, %r361, %r308;
	xor.b32  	%r363, %r362, %r300;
	shf.l.wrap.b32 	%r364, %r363, %r363, 1;
	xor.b32  	%r365, %r336, %r356;
	xor.b32  	%r366, %r365, %r312;
	xor.b32  	%r367, %r366, %r304;
	shf.l.wrap.b32 	%r368, %r367, %r367, 1;
	xor.b32  	%r369, %r340, %r360;
	xor.b32  	%r370, %r369, %r316;
	xor.b32  	%r371, %r370, %r308;
	shf.l.wrap.b32 	%r372, %r371, %r371, 1;
	xor.b32  	%r373, %r344, %r364;
	xor.b32  	%r374, %r373, %r320;
	xor.b32  	%r375, %r374, %r312;
	shf.l.wrap.b32 	%r376, %r375, %r375, 1;
	xor.b32  	%r377, %r348, %r368;
	xor.b32  	%r378, %r377, %r324;
	xor.b32  	%r379, %r378, %r316;
	shf.l.wrap.b32 	%r380, %r379, %r379, 1;
	xor.b32  	%r381, %r352, %r372;
	xor.b32  	%r382, %r381, %r328;
	xor.b32  	%r383, %r382, %r320;
	shf.l.wrap.b32 	%r384, %r383, %r383, 1;
	xor.b32  	%r385, %r356, %r376;
	xor.b32  	%r386, %r385, %r332;
	xor.b32  	%r387, %r386, %r324;
	shf.l.wrap.b32 	%r388, %r387, %r387, 1;
	xor.b32  	%r389, %r360, %r380;
	xor.b32  	%r390, %r389, %r336;
	xor.b32  	%r391, %r390, %r328;
	shf.l.wrap.b32 	%r392, %r391, %r391, 1;
	xor.b32  	%r393, %r364, %r384;
	xor.b32  	%r394, %r393, %r340;
	xor.b32  	%r395, %r394, %r332;
	shf.l.wrap.b32 	%r396, %r395, %r395, 1;
	xor.b32  	%r397, %r368, %r388;
	xor.b32  	%r398, %r397, %r344;
	xor.b32  	%r399, %r398, %r336;
	shf.l.wrap.b32 	%r400, %r399, %r399, 1;
	xor.b32  	%r401, %r372, %r392;
	xor.b32  	%r402, %r401, %r348;
	xor.b32  	%r403, %r402, %r340;
	shf.l.wrap.b32 	%r404, %r403, %r403, 1;
	add.s32 	%r405, %r13, -1615554381;
	shf.l.wrap.b32 	%r406, %r405, %r405, 5;
	add.s32 	%r407, %r406, %r22;
	add.s32 	%r408, %r407, 1722862861;
	not.b32 	%r409, %r408;
	and.b32  	%r410, %r405, 1506887872;
	sub.s32 	%r411, 1615554380, %r13;
	and.b32  	%r412, %r411, 2079550178;
	or.b32  	%r413, %r410, %r412;
	shf.l.wrap.b32 	%r414, %r408, %r408, 5;
	add.s32 	%r415, %r414, %r413;
	add.s32 	%r416, %r415, %r31;
	add.s32 	%r417, %r416, -214083945;
	shf.l.wrap.b32 	%r418, %r405, %r405, 30;
	and.b32  	%r419, %r408, %r418;
	and.b32  	%r420, %r409, 1506887872;
	or.b32  	%r421, %r419, %r420;
	shf.l.wrap.b32 	%r422, %r417, %r417, 5;
	add.s32 	%r423, %r422, %r421;
	add.s32 	%r424, %r423, %r40;
	add.s32 	%r425, %r424, -696916869;
	shf.l.wrap.b32 	%r426, %r408, %r408, 30;
	and.b32  	%r427, %r417, %r426;
	not.b32 	%r428, %r417;
	and.b32  	%r429, %r418, %r428;
	or.b32  	%r430, %r427, %r429;
	shf.l.wrap.b32 	%r431, %r425, %r425, 5;
	add.s32 	%r432, %r431, %r430;
	add.s32 	%r433, %r432, %r49;
	add.s32 	%r434, %r433, -1269579175;
	shf.l.wrap.b32 	%r435, %r417, %r417, 30;
	and.b32  	%r436, %r425, %r435;
	not.b32 	%r437, %r425;
	and.b32  	%r438, %r426, %r437;
	or.b32  	%r439, %r436, %r438;
	shf.l.wrap.b32 	%r440, %r434, %r434, 5;
	add.s32 	%r441, %r440, %r418;
	add.s32 	%r442, %r441, %r439;
	add.s32 	%r443, %r442, %r58;
	add.s32 	%r444, %r443, 1518500249;
	shf.l.wrap.b32 	%r445, %r425, %r425, 30;
	and.b32  	%r446, %r434, %r445;
	not.b32 	%r447, %r434;
	and.b32  	%r448, %r435, %r447;
	or.b32  	%r449, %r446, %r448;
	shf.l.wrap.b32 	%r450, %r444, %r444, 5;
	add.s32 	%r451, %r450, %r426;
	add.s32 	%r452, %r451, %r449;
	add.s32 	%r453, %r452, %r67;
	add.s32 	%r454, %r453, 1518500249;
	shf.l.wrap.b32 	%r455, %r434, %r434, 30;
	and.b32  	%r456, %r444, %r455;
	not.b32 	%r457, %r444;
	and.b32  	%r458, %r445, %r457;
	or.b32  	%r459, %r456, %r458;
	shf.l.wrap.b32 	%r460, %r454, %r454, 5;
	add.s32 	%r461, %r460, %r435;
	add.s32 	%r462, %r461, %r459;
	add.s32 	%r463, %r462, %r76;
	add.s32 	%r464, %r463, 1518500249;
	shf.l.wrap.b32 	%r465, %r444, %r444, 30;
	and.b32  	%r466, %r454, %r465;
	not.b32 	%r467, %r454;
	and.b32  	%r468, %r455, %r467;
	or.b32  	%r469, %r466, %r468;
	shf.l.wrap.b32 	%r470, %r464, %r464, 5;
	add.s32 	%r471, %r470, %r445;
	add.s32 	%r472, %r471, %r469;
	add.s32 	%r473, %r472, %r85;
	add.s32 	%r474, %r473, 1518500249;
	shf.l.wrap.b32 	%r475, %r454, %r454, 30;
	and.b32  	%r476, %r464, %r475;
	not.b32 	%r477, %r464;
	and.b32  	%r478, %r465, %r477;
	or.b32  	%r479, %r476, %r478;
	shf.l.wrap.b32 	%r480, %r474, %r474, 5;
	add.s32 	%r481, %r480, %r455;
	add.s32 	%r482, %r481, %r479;
	add.s32 	%r483, %r482, %r94;
	add.s32 	%r484, %r483, 1518500249;
	shf.l.wrap.b32 	%r485, %r464, %r464, 30;
	and.b32  	%r486, %r474, %r485;
	not.b32 	%r487, %r474;
	and.b32  	%r488, %r475, %r487;
	or.b32  	%r489, %r486, %r488;
	shf.l.wrap.b32 	%r490, %r484, %r484, 5;
	add.s32 	%r491, %r490, %r465;
	add.s32 	%r492, %r491, %r489;
	add.s32 	%r493, %r492, %r103;
	add.s32 	%r494, %r493, 1518500249;
	shf.l.wrap.b32 	%r495, %r474, %r474, 30;
	and.b32  	%r496, %r484, %r495;
	not.b32 	%r497, %r484;
	and.b32  	%r498, %r485, %r497;
	or.b32  	%r499, %r496, %r498;
	shf.l.wrap.b32 	%r500, %r494, %r494, 5;
	add.s32 	%r501, %r500, %r475;
	add.s32 	%r502, %r501, %r499;
	add.s32 	%r503, %r502, %r112;
	add.s32 	%r504, %r503, 1518500249;
	shf.l.wrap.b32 	%r505, %r484, %r484, 30;
	and.b32  	%r506, %r494, %r505;
	not.b32 	%r507, %r494;
	and.b32  	%r508, %r495, %r507;
	or.b32  	%r509, %r506, %r508;
	shf.l.wrap.b32 	%r510, %r504, %r504, 5;
	add.s32 	%r511, %r510, %r485;
	add.s32 	%r512, %r511, %r509;
	add.s32 	%r513, %r512, %r121;
	add.s32 	%r514, %r513, 1518500249;
	shf.l.wrap.b32 	%r515, %r494, %r494, 30;
	and.b32  	%r516, %r504, %r515;
	not.b32 	%r517, %r504;
	and.b32  	%r518, %r505, %r517;
	or.b32  	%r519, %r516, %r518;
	shf.l.wrap.b32 	%r520, %r514, %r514, 5;
	add.s32 	%r521, %r520, %r495;
	add.s32 	%r522, %r521, %r519;
	add.s32 	%r523, %r522, %r130;
	add.s32 	%r524, %r523, 1518500249;
	shf.l.wrap.b32 	%r525, %r504, %r504, 30;
	and.b32  	%r526, %r514, %r525;
	not.b32 	%r527, %r514;
	and.b32  	%r528, %r515, %r527;
	or.b32  	%r529, %r526, %r528;
	shf.l.wrap.b32 	%r530, %r524, %r524, 5;
	add.s32 	%r531, %r530, %r505;
	add.s32 	%r532, %r531, %r529;
	add.s32 	%r533, %r532, %r139;
	add.s32 	%r534, %r533, 1518500249;
	shf.l.wrap.b32 	%r535, %r514, %r514, 30;
	and.b32  	%r536, %r524, %r535;
	not.b32 	%r537, %r524;
	and.b32  	%r538, %r525, %r537;
	or.b32  	%r539, %r536, %r538;
	shf.l.wrap.b32 	%r540, %r534, %r534, 5;
	add.s32 	%r541, %r540, %r515;
	add.s32 	%r542, %r541, %r539;
	add.s32 	%r543, %r542, %r148;
	add.s32 	%r544, %r543, 1518500249;
	shf.l.wrap.b32 	%r545, %r524, %r524, 30;
	and.b32  	%r546, %r534, %r545;
	not.b32 	%r547, %r534;
	and.b32  	%r548, %r535, %r547;
	or.b32  	%r549, %r546, %r548;
	shf.l.wrap.b32 	%r550, %r544, %r544, 5;
	add.s32 	%r551, %r550, %r525;
	add.s32 	%r552, %r551, %r549;
	add.s32 	%r553, %r552, %r152;
	add.s32 	%r554, %r553, 1518500249;
	shf.l.wrap.b32 	%r555, %r534, %r534, 30;
	and.b32  	%r556, %r544, %r555;
	not.b32 	%r557, %r544;
	and.b32  	%r558, %r545, %r557;
	or.b32  	%r559, %r556, %r558;
	shf.l.wrap.b32 	%r560, %r554, %r554, 5;
	add.s32 	%r561, %r560, %r535;
	add.s32 	%r562, %r561, %r559;
	add.s32 	%r563, %r562, %r156;
	add.s32 	%r564, %r563, 1518500249;
	shf.l.wrap.b32 	%r565, %r544, %r544, 30;
	and.b32  	%r566, %r554, %r565;
	not.b32 	%r567, %r554;
	and.b32  	%r568, %r555, %r567;
	or.b32  	%r569, %r566, %r568;
	shf.l.wrap.b32 	%r570, %r564, %r564, 5;
	add.s32 	%r571, %r570, %r545;
	add.s32 	%r572, %r571, %r569;
	add.s32 	%r573, %r572, %r160;
	add.s32 	%r574, %r573, 1518500249;
	shf.l.wrap.b32 	%r575, %r554, %r554, 30;
	and.b32  	%r576, %r564, %r575;
	not.b32 	%r577, %r564;
	and.b32  	%r578, %r565, %r577;
	or.b32  	%r579, %r576, %r578;
	shf.l.wrap.b32 	%r580, %r574, %r574, 5;
	add.s32 	%r581, %r580, %r555;
	add.s32 	%r582, %r581, %r579;
	add.s32 	%r583, %r582, %r164;
	add.s32 	%r584, %r583, 1518500249;
	shf.l.wrap.b32 	%r585, %r564, %r564, 30;
	xor.b32  	%r586, %r585, %r575;
	xor.b32  	%r587, %r586, %r574;
	shf.l.wrap.b32 	%r588, %r584, %r584, 5;
	add.s32 	%r589, %r588, %r565;
	add.s32 	%r590, %r589, %r587;
	add.s32 	%r591, %r590, %r168;
	add.s32 	%r592, %r591, 1859775393;
	shf.l.wrap.b32 	%r593, %r574, %r574, 30;
	xor.b32  	%r594, %r593, %r585;
	xor.b32  	%r595, %r594, %r584;
	shf.l.wrap.b32 	%r596, %r592, %r592, 5;
	add.s32 	%r597, %r596, %r575;
	add.s32 	%r598, %r597, %r595;
	add.s32 	%r599, %r598, %r172;
	add.s32 	%r600, %r599, 1859775393;
	shf.l.wrap.b32 	%r601, %r584, %r584, 30;
	xor.b32  	%r602, %r601, %r593;
	xor.b32  	%r603, %r602, %r592;
	shf.l.wrap.b32 	%r604, %r600, %r600, 5;
	add.s32 	%r605, %r604, %r585;
	add.s32 	%r606, %r605, %r603;
	add.s32 	%r607, %r606, %r176;
	add.s32 	%r608, %r607, 1859775393;
	shf.l.wrap.b32 	%r609, %r592, %r592, 30;
	xor.b32  	%r610, %r609, %r601;
	xor.b32  	%r611, %r610, %r600;
	shf.l.wrap.b32 	%r612, %r608, %r608, 5;
	add.s32 	%r613, %r612, %r593;
	add.s32 	%r614, %r613, %r611;
	add.s32 	%r615, %r614, %r180;
	add.s32 	%r616, %r615, 1859775393;
	shf.l.wrap.b32 	%r617, %r600, %r600, 30;
	xor.b32  	%r618, %r617, %r609;
	xor.b32  	%r619, %r618, %r608;
	shf.l.wrap.b32 	%r620, %r616, %r616, 5;
	add.s32 	%r621, %r620, %r601;
	add.s32 	%r622, %r621, %r619;
	add.s32 	%r623, %r622, %r184;
	add.s32 	%r624, %r623, 1859775393;
	shf.l.wrap.b32 	%r625, %r608, %r608, 30;
	xor.b32  	%r626, %r625, %r617;
	xor.b32  	%r627, %r626, %r616;
	shf.l.wrap.b32 	%r628, %r624, %r624, 5;
	add.s32 	%r629, %r628, %r609;
	add.s32 	%r630, %r629, %r627;
	add.s32 	%r631, %r630, %r188;
	add.s32 	%r632, %r631, 1859775393;
	shf.l.wrap.b32 	%r633, %r616, %r616, 30;
	xor.b32  	%r634, %r633, %r625;
	xor.b32  	%r635, %r634, %r624;
	shf.l.wrap.b32 	%r636, %r632, %r632, 5;
	add.s32 	%r637, %r636, %r617;
	add.s32 	%r638, %r637, %r635;
	add.s32 	%r639, %r638, %r192;
	add.s32 	%r640, %r639, 1859775393;
	shf.l.wrap.b32 	%r641, %r624, %r624, 30;
	xor.b32  	%r642, %r641, %r633;
	xor.b32  	%r643, %r642, %r632;
	shf.l.wrap.b32 	%r644, %r640, %r640, 5;
	add.s32 	%r645, %r644, %r625;
	add.s32 	%r646, %r645, %r643;
	add.s32 	%r647, %r646, %r196;
	add.s32 	%r648, %r647, 1859775393;
	shf.l.wrap.b32 	%r649, %r632, %r632, 30;
	xor.b32  	%r650, %r649, %r641;
	xor.b32  	%r651, %r650, %r640;
	shf.l.wrap.b32 	%r652, %r648, %r648, 5;
	add.s32 	%r653, %r652, %r633;
	add.s32 	%r654, %r653, %r651;
	add.s32 	%r655, %r654, %r200;
	add.s32 	%r656, %r655, 1859775393;
	shf.l.wrap.b32 	%r657, %r640, %r640, 30;
	xor.b32  	%r658, %r657, %r649;
	xor.b32  	%r659, %r658, %r648;
	shf.l.wrap.b32 	%r660, %r656, %r656, 5;
	add.s32 	%r661, %r660, %r641;
	add.s32 	%r662, %r661, %r659;
	add.s32 	%r663, %r662, %r204;
	add.s32 	%r664, %r663, 1859775393;
	shf.l.wrap.b32 	%r665, %r648, %r648, 30;
	xor.b32  	%r666, %r665, %r657;
	xor.b32  	%r667, %r666, %r656;
	shf.l.wrap.b32 	%r668, %r664, %r664, 5;
	add.s32 	%r669, %r668, %r649;
	add.s32 	%r670, %r669, %r667;
	add.s32 	%r671, %r670, %r208;
	add.s32 	%r672, %r671, 1859775393;
	shf.l.wrap.b32 	%r673, %r656, %r656, 30;
	xor.b32  	%r674, %r673, %r665;
	xor.b32  	%r675, %r674, %r664;
	shf.l.wrap.b32 	%r676, %r672, %r672, 5;
	add.s32 	%r677, %r676, %r657;
	add.s32 	%r678, %r677, %r675;
	add.s32 	%r679, %r678, %r212;
	add.s32 	%r680, %r679, 1859775393;
	shf.l.wrap.b32 	%r681, %r664, %r664, 30;
	xor.b32  	%r682, %r681, %r673;
	xor.b32  	%r683, %r682, %r672;
	shf.l.wrap.b32 	%r684, %r680, %r680, 5;
	add.s32 	%r685, %r684, %r665;
	add.s32 	%r686, %r685, %r683;
	add.s32 	%r687, %r686, %r216;
	add.s32 	%r688, %r687, 1859775393;
	shf.l.wrap.b32 	%r689, %r672, %r672, 30;
	xor.b32  	%r690, %r689, %r681;
	xor.b32  	%r691, %r690, %r680;
	shf.l.wrap.b32 	%r692, %r688, %r688, 5;
	add.s32 	%r693, %r692, %r673;
	add.s32 	%r694, %r693, %r691;
	add.s32 	%r695, %r694, %r220;
	add.s32 	%r696, %r695, 1859775393;
	shf.l.wrap.b32 	%r697, %r680, %r680, 30;
	xor.b32  	%r698, %r697, %r689;
	xor.b32  	%r699, %r698, %r688;
	shf.l.wrap.b32 	%r700, %r696, %r696, 5;
	add.s32 	%r701, %r700, %r681;
	add.s32 	%r702, %r701, %r699;
	add.s32 	%r703, %r702, %r224;
	add.s32 	%r704, %r703, 1859775393;
	shf.l.wrap.b32 	%r705, %r688, %r688, 30;
	xor.b32  	%r706, %r705, %r697;
	xor.b32  	%r707, %r706, %r696;
	shf.l.wrap.b32 	%r708, %r704, %r704, 5;
	add.s32 	%r709, %r708, %r689;
	add.s32 	%r710, %r709, %r707;
	add.s32 	%r711, %r710, %r228;
	add.s32 	%r712, %r711, 1859775393;
	shf.l.wrap.b32 	%r713, %r696, %r696, 30;
	xor.b32  	%r714, %r713, %r705;
	xor.b32  	%r715, %r714, %r704;
	shf.l.wrap.b32 	%r716, %r712, %r712, 5;
	add.s32 	%r717, %r716, %r697;
	add.s32 	%r718, %r717, %r715;
	add.s32 	%r719, %r718, %r232;
	add.s32 	%r720, %r719, 1859775393;
	shf.l.wrap.b32 	%r721, %r704, %r704, 30;
	xor.b32  	%r722, %r721, %r713;
	xor.b32  	%r723, %r722, %r712;
	shf.l.wrap.b32 	%r724, %r720, %r720, 5;
	add.s32 	%r725, %r724, %r705;
	add.s32 	%r726, %r725, %r723;
	add.s32 	%r727, %r726, %r236;
	add.s32 	%r728, %r727, 1859775393;
	shf.l.wrap.b32 	%r729, %r712, %r712, 30;
	xor.b32  	%r730, %r729, %r721;
	xor.b32  	%r731, %r730, %r720;
	shf.l.wrap.b32 	%r732, %r728, %r728, 5;
	add.s32 	%r733, %r732, %r713;
	add.s32 	%r734, %r733, %r731;
	add.s32 	%r735, %r734, %r240;
	add.s32 	%r736, %r735, 1859775393;
	shf.l.wrap.b32 	%r737, %r720, %r720, 30;
	xor.b32  	%r738, %r737, %r729;
	xor.b32  	%r739, %r738, %r728;
	shf.l.wrap.b32 	%r740, %r736, %r736, 5;
	add.s32 	%r741, %r740, %r721;
	add.s32 	%r742, %r741, %r739;
	add.s32 	%r743, %r742, %r244;
	add.s32 	%r744, %r743, 1859775393;
	shf.l.wrap.b32 	%r745, %r728, %r728, 30;
	or.b32  	%r746, %r745, %r737;
	and.b32  	%r747, %r736, %r746;
	and.b32  	%r748, %r745, %r737;
	or.b32  	%r749, %r747, %r748;
	shf.l.wrap.b32 	%r750, %r744, %r744, 5;
	add.s32 	%r751, %r750, %r729;
	add.s32 	%r752, %r751, %r749;
	add.s32 	%r753, %r752, %r248;
	add.s32 	%r754, %r753, -1894007588;
	shf.l.wrap.b32 	%r755, %r736, %r736, 30;
	or.b32  	%r756, %r755, %r745;
	and.b32  	%r757, %r744, %r756;
	and.b32  	%r758, %r755, %r745;
	or.b32  	%r759, %r757, %r758;
	shf.l.wrap.b32 	%r760, %r754, %r754, 5;
	add.s32 	%r761, %r760, %r737;
	add.s32 	%r762, %r761, %r759;
	add.s32 	%r763, %r762, %r252;
	add.s32 	%r764, %r763, -1894007588;
	shf.l.wrap.b32 	%r765, %r744, %r744, 30;
	or.b32  	%r766, %r765, %r755;
	and.b32  	%r767, %r754, %r766;
	and.b32  	%r768, %r765, %r755;
	or.b32  	%r769, %r767, %r768;
	shf.l.wrap.b32 	%r770, %r764, %r764, 5;
	add.s32 	%r771, %r770, %r745;
	add.s32 	%r772, %r771, %r769;
	add.s32 	%r773, %r772, %r256;
	add.s32 	%r774, %r773, -1894007588;
	shf.l.wrap.b32 	%r775, %r754, %r754, 30;
	or.b32  	%r776, %r775, %r765;
	and.b32  	%r777, %r764, %r776;
	and.b32  	%r778, %r775, %r765;
	or.b32  	%r779, %r777, %r778;
	shf.l.wrap.b32 	%r780, %r774, %r774, 5;
	add.s32 	%r781, %r780, %r755;
	add.s32 	%r782, %r781, %r779;
	add.s32 	%r783, %r782, %r260;
	add.s32 	%r784, %r783, -1894007588;
	shf.l.wrap.b32 	%r785, %r764, %r764, 30;
	or.b32  	%r786, %r785, %r775;
	and.b32  	%r787, %r774, %r786;
	and.b32  	%r788, %r785, %r775;
	or.b32  	%r789, %r787, %r788;
	shf.l.wrap.b32 	%r790, %r784, %r784, 5;
	add.s32 	%r791, %r790, %r765;
	add.s32 	%r792, %r791, %r789;
	add.s32 	%r793, %r792, %r264;
	add.s32 	%r794, %r793, -1894007588;
	shf.l.wrap.b32 	%r795, %r774, %r774, 30;
	or.b32  	%r796, %r795, %r785;
	and.b32  	%r797, %r784, %r796;
	and.b32  	%r798, %r795, %r785;
	or.b32  	%r799, %r797, %r798;
	shf.l.wrap.b32 	%r800, %r794, %r794, 5;
	add.s32 	%r801, %r800, %r775;
	add.s32 	%r802, %r801, %r799;
	add.s32 	%r803, %r802, %r268;
	add.s32 	%r804, %r803, -1894007588;
	shf.l.wrap.b32 	%r805, %r784, %r784, 30;
	or.b32  	%r806, %r805, %r795;
	and.b32  	%r807, %r794, %r806;
	and.b32  	%r808, %r805, %r795;
	or.b32  	%r809, %r807, %r808;
	shf.l.wrap.b32 	%r810, %r804, %r804, 5;
	add.s32 	%r811, %r810, %r785;
	add.s32 	%r812, %r811, %r809;
	add.s32 	%r813, %r812, %r272;
	add.s32 	%r814, %r813, -1894007588;
	shf.l.wrap.b32 	%r815, %r794, %r794, 30;
	or.b32  	%r816, %r815, %r805;
	and.b32  	%r817, %r804, %r816;
	and.b32  	%r818, %r815, %r805;
	or.b32  	%r819, %r817, %r818;
	shf.l.wrap.b32 	%r820, %r814, %r814, 5;
	add.s32 	%r821, %r820, %r795;
	add.s32 	%r822, %r821, %r819;
	add.s32 	%r823, %r822, %r276;
	add.s32 	%r824, %r823, -1894007588;
	shf.l.wrap.b32 	%r825, %r804, %r804, 30;
	or.b32  	%r826, %r825, %r815;
	and.b32  	%r827, %r814, %r826;
	and.b32  	%r828, %r825, %r815;
	or.b32  	%r829, %r827, %r828;
	shf.l.wrap.b32 	%r830, %r824, %r824, 5;
	add.s32 	%r831, %r830, %r805;
	add.s32 	%r832, %r831, %r829;
	add.s32 	%r833, %r832, %r280;
	add.s32 	%r834, %r833, -1894007588;
	shf.l.wrap.b32 	%r835, %r814, %r814, 30;
	or.b32  	%r836, %r835, %r825;
	and.b32  	%r837, %r824, %r836;
	and.b32  	%r838, %r835, %r825;
	or.b32  	%r839, %r837, %r838;
	shf.l.wrap.b32 	%r840, %r834, %r834, 5;
	add.s32 	%r841, %r840, %r815;
	add.s32 	%r842, %r841, %r839;
	add.s32 	%r843, %r842, %r284;
	add.s32 	%r844, %r843, -1894007588;
	shf.l.wrap.b32 	%r845, %r824, %r824, 30;
	or.b32  	%r846, %r845, %r835;
	and.b32  	%r847, %r834, %r846;
	and.b32  	%r848, %r845, %r835;
	or.b32  	%r849, %r847, %r848;
	shf.l.wrap.b32 	%r850, %r844, %r844, 5;
	add.s32 	%r851, %r850, %r825;
	add.s32 	%r852, %r851, %r849;
	add.s32 	%r853, %r852, %r288;
	add.s32 	%r854, %r853, -1894007588;
	shf.l.wrap.b32 	%r855, %r834, %r834, 30;
	or.b32  	%r856, %r855, %r845;
	and.b32  	%r857, %r844, %r856;
	and.b32  	%r858, %r855, %r845;
	or.b32  	%r859, %r857, %r858;
	shf.l.wrap.b32 	%r860, %r854, %r854, 5;
	add.s32 	%r861, %r860, %r835;
	add.s32 	%r862, %r861, %r859;
	add.s32 	%r863, %r862, %r292;
	add.s32 	%r864, %r863, -1894007588;
	shf.l.wrap.b32 	%r865, %r844, %r844, 30;
	or.b32  	%r866, %r865, %r855;
	and.b32  	%r867, %r854, %r866;
	and.b32  	%r868, %r865, %r855;
	or.b32  	%r869, %r867, %r868;
	shf.l.wrap.b32 	%r870, %r864, %r864, 5;
	add.s32 	%r871, %r870, %r845;
	add.s32 	%r872, %r871, %r869;
	add.s32 	%r873, %r872, %r296;
	add.s32 	%r874, %r873, -1894007588;
	shf.l.wrap.b32 	%r875, %r854, %r854, 30;
	or.b32  	%r876, %r875, %r865;
	and.b32  	%r877, %r864, %r876;
	and.b32  	%r878, %r875, %r865;
	or.b32  	%r879, %r877, %r878;
	shf.l.wrap.b32 	%r880, %r874, %r874, 5;
	add.s32 	%r881, %r880, %r855;
	add.s32 	%r882, %r881, %r879;
	add.s32 	%r883, %r882, %r300;
	add.s32 	%r884, %r883, -1894007588;
	shf.l.wrap.b32 	%r885, %r864, %r864, 30;
	or.b32  	%r886, %r885, %r875;
	and.b32  	%r887, %r874, %r886;
	and.b32  	%r888, %r885, %r875;
	or.b32  	%r889, %r887, %r888;
	shf.l.wrap.b32 	%r890, %r884, %r884, 5;
	add.s32 	%r891, %r890, %r865;
	add.s32 	%r892, %r891, %r889;
	add.s32 	%r893, %r892, %r304;
	add.s32 	%r894, %r893, -1894007588;
	shf.l.wrap.b32 	%r895, %r874, %r874, 30;
	or.b32  	%r896, %r895, %r885;
	and.b32  	%r897, %r884, %r896;
	and.b32  	%r898, %r895, %r885;
	or.b32  	%r899, %r897, %r898;
	shf.l.wrap.b32 	%r900, %r894, %r894, 5;
	add.s32 	%r901, %r900, %r875;
	add.s32 	%r902, %r901, %r899;
	add.s32 	%r903, %r902, %r308;
	add.s32 	%r904, %r903, -1894007588;
	shf.l.wrap.b32 	%r905, %r884, %r884, 30;
	or.b32  	%r906, %r905, %r895;
	and.b32  	%r907, %r894, %r906;
	and.b32  	%r908, %r905, %r895;
	or.b32  	%r909, %r907, %r908;
	shf.l.wrap.b32 	%r910, %r904, %r904, 5;
	add.s32 	%r911, %r910, %r885;
	add.s32 	%r912, %r911, %r909;
	add.s32 	%r913, %r912, %r312;
	add.s32 	%r914, %r913, -1894007588;
	shf.l.wrap.b32 	%r915, %r894, %r894, 30;
	or.b32  	%r916, %r915, %r905;
	and.b32  	%r917, %r904, %r916;
	and.b32  	%r918, %r915, %r905;
	or.b32  	%r919, %r917, %r918;
	shf.l.wrap.b32 	%r920, %r914, %r914, 5;
	add.s32 	%r921, %r920, %r895;
	add.s32 	%r922, %r921, %r919;
	add.s32 	%r923, %r922, %r316;
	add.s32 	%r924, %r923, -1894007588;
	shf.l.wrap.b32 	%r925, %r904, %r904, 30;
	or.b32  	%r926, %r925, %r915;
	and.b32  	%r927, %r914, %r926;
	and.b32  	%r928, %r925, %r915;
	or.b32  	%r929, %r927, %r928;
	shf.l.wrap.b32 	%r930, %r924, %r924, 5;
	add.s32 	%r931, %r930, %r905;
	add.s32 	%r932, %r931, %r929;
	add.s32 	%r933, %r932, %r320;
	add.s32 	%r934, %r933, -1894007588;
	shf.l.wrap.b32 	%r935, %r914, %r914, 30;
	or.b32  	%r936, %r935, %r925;
	and.b32  	%r937, %r924, %r936;
	and.b32  	%r938, %r935, %r925;
	or.b32  	%r939, %r937, %r938;
	shf.l.wrap.b32 	%r940, %r934, %r934, 5;
	add.s32 	%r941, %r940, %r915;
	add.s32 	%r942, %r941, %r939;
	add.s32 	%r943, %r942, %r324;
	add.s32 	%r944, %r943, -1894007588;
	shf.l.wrap.b32 	%r945, %r924, %r924, 30;
	xor.b32  	%r946, %r945, %r935;
	xor.b32  	%r947, %r946, %r934;
	shf.l.wrap.b32 	%r948, %r944, %r944, 5;
	add.s32 	%r949, %r948, %r925;
	add.s32 	%r950, %r949, %r947;
	add.s32 	%r951, %r950, %r328;
	add.s32 	%r952, %r951, -899497514;
	shf.l.wrap.b32 	%r953, %r934, %r934, 30;
	xor.b32  	%r954, %r953, %r945;
	xor.b32  	%r955, %r954, %r944;
	shf.l.wrap.b32 	%r956, %r952, %r952, 5;
	add.s32 	%r957, %r956, %r935;
	add.s32 	%r958, %r957, %r955;
	add.s32 	%r959, %r958, %r332;
	add.s32 	%r960, %r959, -899497514;
	shf.l.wrap.b32 	%r961, %r944, %r944, 30;
	xor.b32  	%r962, %r961, %r953;
	xor.b32  	%r963, %r962, %r952;
	shf.l.wrap.b32 	%r964, %r960, %r960, 5;
	add.s32 	%r965, %r964, %r945;
	add.s32 	%r966, %r965, %r963;
	add.s32 	%r967, %r966, %r336;
	add.s32 	%r968, %r967, -899497514;
	shf.l.wrap.b32 	%r969, %r952, %r952, 30;
	xor.b32  	%r970, %r969, %r961;
	xor.b32  	%r971, %r970, %r960;
	shf.l.wrap.b32 	%r972, %r968, %r968, 5;
	add.s32 	%r973, %r972, %r953;
	add.s32 	%r974, %r973, %r971;
	add.s32 	%r975, %r974, %r340;
	add.s32 	%r976, %r975, -899497514;
	shf.l.wrap.b32 	%r977, %r960, %r960, 30;
	xor.b32  	%r978, %r977, %r969;
	xor.b32  	%r979, %r978, %r968;
	shf.l.wrap.b32 	%r980, %r976, %r976, 5;
	add.s32 	%r981, %r980, %r961;
	add.s32 	%r982, %r981, %r979;
	add.s32 	%r983, %r982, %r344;
	add.s32 	%r984, %r983, -899497514;
	shf.l.wrap.b32 	%r985, %r968, %r968, 30;
	xor.b32  	%r986, %r985, %r977;
	xor.b32  	%r987, %r986, %r976;
	shf.l.wrap.b32 	%r988, %r984, %r984, 5;
	add.s32 	%r989, %r988, %r969;
	add.s32 	%r990, %r989, %r987;
	add.s32 	%r991, %r990, %r348;
	add.s32 	%r992, %r991, -899497514;
	shf.l.wrap.b32 	%r993, %r976, %r976, 30;
	xor.b32  	%r994, %r993, %r985;
	xor.b32  	%r995, %r994, %r984;
	shf.l.wrap.b32 	%r996, %r992, %r992, 5;
	add.s32 	%r997, %r996, %r977;
	add.s32 	%r998, %r997, %r995;
	add.s32 	%r999, %r998, %r352;
	add.s32 	%r1000, %r999, -899497514;
	shf.l.wrap.b32 	%r1001, %r984, %r984, 30;
	xor.b32  	%r1002, %r1001, %r993;
	xor.b32  	%r1003, %r1002, %r992;
	shf.l.wrap.b32 	%r1004, %r1000, %r1000, 5;
	add.s32 	%r1005, %r1004, %r985;
	add.s32 	%r1006, %r1005, %r1003;
	add.s32 	%r1007, %r1006, %r356;
	add.s32 	%r1008, %r1007, -899497514;
	shf.l.wrap.b32 	%r1009, %r992, %r992, 30;
	xor.b32  	%r1010, %r1009, %r1001;
	xor.b32  	%r1011, %r1010, %r1000;
	shf.l.wrap.b32 	%r1012, %r1008, %r1008, 5;
	add.s32 	%r1013, %r1012, %r993;
	add.s32 	%r1014, %r1013, %r1011;
	add.s32 	%r1015, %r1014, %r360;
	add.s32 	%r1016, %r1015, -899497514;
	shf.l.wrap.b32 	%r1017, %r1000, %r1000, 30;
	xor.b32  	%r1018, %r1017, %r1009;
	xor.b32  	%r1019, %r1018, %r1008;
	shf.l.wrap.b32 	%r1020, %r1016, %r1016, 5;
	add.s32 	%r1021, %r1020, %r1001;
	add.s32 	%r1022, %r1021, %r1019;
	add.s32 	%r1023, %r1022, %r364;
	add.s32 	%r1024, %r1023, -899497514;
	shf.l.wrap.b32 	%r1025, %r1008, %r1008, 30;
	xor.b32  	%r1026, %r1025, %r1017;
	xor.b32  	%r1027, %r1026, %r1016;
	shf.l.wrap.b32 	%r1028, %r1024, %r1024, 5;
	add.s32 	%r1029, %r1028, %r1009;
	add.s32 	%r1030, %r1029, %r1027;
	add.s32 	%r1031, %r1030, %r368;
	add.s32 	%r1032, %r1031, -899497514;
	shf.l.wrap.b32 	%r1033, %r1016, %r1016, 30;
	xor.b32  	%r1034, %r1033, %r1025;
	xor.b32  	%r1035, %r1034, %r1024;
	shf.l.wrap.b32 	%r1036, %r1032, %r1032, 5;
	add.s32 	%r1037, %r1036, %r1017;
	add.s32 	%r1038, %r1037, %r1035;
	add.s32 	%r1039, %r1038, %r372;
	add.s32 	%r1040, %r1039, -899497514;
	shf.l.wrap.b32 	%r1041, %r1024, %r1024, 30;
	xor.b32  	%r1042, %r1041, %r1033;
	xor.b32  	%r1043, %r1042, %r1032;
	shf.l.wrap.b32 	%r1044, %r1040, %r1040, 5;
	add.s32 	%r1045, %r1044, %r1025;
	add.s32 	%r1046, %r1045, %r1043;
	add.s32 	%r1047, %r1046, %r376;
	add.s32 	%r1048, %r1047, -899497514;
	shf.l.wrap.b32 	%r1049, %r1032, %r1032, 30;
	xor.b32  	%r1050, %r1049, %r1041;
	xor.b32  	%r1051, %r1050, %r1040;
	shf.l.wrap.b32 	%r1052, %r1048, %r1048, 5;
	add.s32 	%r1053, %r1052, %r1033;
	add.s32 	%r1054, %r1053, %r1051;
	add.s32 	%r1055, %r1054, %r380;
	add.s32 	%r1056, %r1055, -899497514;
	shf.l.wrap.b32 	%r1057, %r1040, %r1040, 30;
	xor.b32  	%r1058, %r1057, %r1049;
	xor.b32  	%r1059, %r1058, %r1048;
	shf.l.wrap.b32 	%r1060, %r1056, %r1056, 5;
	add.s32 	%r1061, %r1060, %r1041;
	add.s32 	%r1062, %r1061, %r1059;
	add.s32 	%r1063, %r1062, %r384;
	add.s32 	%r1064, %r1063, -899497514;
	shf.l.wrap.b32 	%r1065, %r1048, %r1048, 30;
	xor.b32  	%r1066, %r1065, %r1057;
	xor.b32  	%r1067, %r1066, %r1056;
	shf.l.wrap.b32 	%r1068, %r1064, %r1064, 5;
	add.s32 	%r1069, %r1068, %r1049;
	add.s32 	%r1070, %r1069, %r1067;
	add.s32 	%r1071, %r1070, %r388;
	add.s32 	%r1072, %r1071, -899497514;
	shf.l.wrap.b32 	%r1073, %r1056, %r1056, 30;
	xor.b32  	%r1074, %r1073, %r1065;
	xor.b32  	%r1075, %r1074, %r1064;
	shf.l.wrap.b32 	%r1076, %r1072, %r1072, 5;
	add.s32 	%r1077, %r1076, %r1057;
	add.s32 	%r1078, %r1077, %r1075;
	add.s32 	%r1079, %r1078, %r392;
	add.s32 	%r1080, %r1079, -899497514;
	shf.l.wrap.b32 	%r1081, %r1064, %r1064, 30;
	xor.b32  	%r1082, %r1081, %r1073;
	xor.b32  	%r1083, %r1082, %r1072;
	shf.l.wrap.b32 	%r1084, %r1080, %r1080, 5;
	add.s32 	%r1085, %r1084, %r1065;
	add.s32 	%r1086, %r1085, %r1083;
	add.s32 	%r1087, %r1086, %r396;
	add.s32 	%r1088, %r1087, -899497514;
	shf.l.wrap.b32 	%r1089, %r1072, %r1072, 30;
	xor.b32  	%r1090, %r1089, %r1081;
	xor.b32  	%r1091, %r1090, %r1080;
	shf.l.wrap.b32 	%r1092, %r1088, %r1088, 5;
	add.s32 	%r1093, %r1092, %r1073;
	add.s32 	%r1094, %r1093, %r1091;
	add.s32 	%r1095, %r1094, %r400;
	add.s32 	%r1096, %r1095, -899497514;
	shf.l.wrap.b32 	%r1097, %r1080, %r1080, 30;
	xor.b32  	%r1098, %r1097, %r1089;
	xor.b32  	%r1099, %r1098, %r1088;
	shf.l.wrap.b32 	%r1100, %r1096, %r1096, 5;
	add.s32 	%r1101, %r1100, %r1081;
	add.s32 	%r1102, %r1101, %r1099;
	add.s32 	%r1103, %r1102, %r404;
	shf.l.wrap.b32 	%r1104, %r1088, %r1088, 30;
	add.s32 	%r1105, %r1103, 833086679;
	add.s32 	%r1106, %r1095, -1171231393;
	add.s32 	%r1107, %r1104, -1732584194;
	add.s32 	%r1108, %r1097, 271733878;
	add.s32 	%r1109, %r1089, -1009589776;
	shr.u32 	%r1110, %r1105, 24;
	st.global.u8 	[%rd9], %r1110;
	shr.u32 	%r1111, %r1105, 16;
	st.global.u8 	[%rd9+1], %r1111;
	shr.u32 	%r1112, %r1105, 8;
	st.global.u8 	[%rd9+2], %r1112;
	st.global.u8 	[%rd9+3], %r1105;
	shr.u32 	%r1113, %r1106, 24;
	st.global.u8 	[%rd9+4], %r1113;
	shr.u32 	%r1114, %r1106, 16;
	st.global.u8 	[%rd9+5], %r1114;
	shr.u32 	%r1115, %r1106, 8;
	st.global.u8 	[%rd9+6], %r1115;
	st.global.u8 	[%rd9+7], %r1106;
	shr.u32 	%r1116, %r1107, 24;
	st.global.u8 	[%rd9+8], %r1116;
	shr.u32 	%r1117, %r1107, 16;
	st.global.u8 	[%rd9+9], %r1117;
	shr.u32 	%r1118, %r1107, 8;
	st.global.u8 	[%rd9+10], %r1118;
	st.global.u8 	[%rd9+11], %r1107;
	shr.u32 	%r1119, %r1108, 24;
	st.global.u8 	[%rd9+12], %r1119;
	shr.u32 	%r1120, %r1108, 16;
	st.global.u8 	[%rd9+13], %r1120;
	shr.u32 	%r1121, %r1108, 8;
	st.global.u8 	[%rd9+14], %r1121;
	st.global.u8 	[%rd9+15], %r1108;
	shr.u32 	%r1122, %r1109, 24;
	st.global.u8 	[%rd9+16], %r1122;
	shr.u32 	%r1123, %r1109, 16;
	st.global.u8 	[%rd9+17], %r1123;
	shr.u32 	%r1124, %r1109, 8;
	st.global.u8 	[%rd9+18], %r1124;
	st.global.u8 	[%rd9+19], %r1109;
$L__BB43_2:
	ret;

}
	// .globl	_Z11sha1_kernelILi44EEvPKhPhm
.visible .entry _Z11sha1_kernelILi44EEvPKhPhm(
	.param .u64 .ptr .align 1 _Z11sha1_kernelILi44EEvPKhPhm_param_0,
	.param .u64 .ptr .align 1 _Z11sha1_kernelILi44EEvPKhPhm_param_1,
	.param .u64 _Z11sha1_kernelILi44EEvPKhPhm_param_2
)
{
	.reg .pred 	%p<2>;
	.reg .b16 	%rs<17>;
	.reg .b32 	%r<1125>;
	.reg .b64 	%rd<10>;

	ld.param.u64 	%rd2, [_Z11sha1_kernelILi44EEvPKhPhm_param_0];
	ld.param.u64 	%rd3, [_Z11sha1_kernelILi44EEvPKhPhm_param_1];
	ld.param.u64 	%rd4, [_Z11sha1_kernelILi44EEvPKhPhm_param_2];
	mov.u32 	%r1, %ctaid.x;
	mov.u32 	%r2, %ntid.x;
	mov.u32 	%r3, %tid.x;
	mad.lo.s32 	%r4, %r1, %r2, %r3;
	cvt.u64.u32 	%rd1, %r4;
	setp.le.u64 	%p1, %rd4, %rd1;
	@%p1 bra 	$L__BB44_2;
	cvta.to.global.u64 	%rd5, %rd3;
	cvta.to.global.u64 	%rd6, %rd2;
	shl.b64 	%rd7, %rd1, 6;
	add.s64 	%rd8, %rd6, %rd7;
	mad.lo.s64 	%rd9, %rd1, 20, %rd5;
	ld.global.u8 	%r5, [%rd8];
	shl.b32 	%r6, %r5, 24;
	ld.global.u8 	%r7, [%rd8+1];
	shl.b32 	%r8, %r7, 16;
	or.b32  	%r9, %r8, %r6;
	ld.global.u8 	%rs1, [%rd8+2];
	mul.wide.u16 	%r10, %rs1, 256;
	or.b32  	%r11, %r9, %r10;
	ld.global.u8 	%r12, [%rd8+3];
	or.b32  	%r13, %r11, %r12;
	ld.global.u8 	%r14, [%rd8+4];
	shl.b32 	%r15, %r14, 24;
	ld.global.u8 	%r16, [%rd8+5];
	shl.b32 	%r17, %r16, 16;
	or.b32  	%r18, %r17, %r15;
	ld.global.u8 	%rs2, [%rd8+6];
	mul.wide.u16 	%r19, %rs2, 256;
	or.b32  	%r20, %r18, %r19;
	ld.global.u8 	%r21, [%rd8+7];
	or.b32  	%r22, %r20, %r21;
	ld.global.u8 	%r23, [%rd8+8];
	shl.b32 	%r24, %r23, 24;
	ld.global.u8 	%r25, [%rd8+9];
	shl.b32 	%r26, %r25, 16;
	or.b32  	%r27, %r26, %r24;
	ld.global.u8 	%rs3, [%rd8+10];
	mul.wide.u16 	%r28, %rs3, 256;
	or.b32  	%r29, %r27, %r28;
	ld.global.u8 	%r30, [%rd8+11];
	or.b32  	%r31, %r29, %r30;
	ld.global.u8 	%r32, [%rd8+12];
	shl.b32 	%r33, %r32, 24;
	ld.global.u8 	%r34, [%rd8+13];
	shl.b32 	%r35, %r34, 16;
	or.b32  	%r36, %r35, %r33;
	ld.global.u8 	%rs4, [%rd8+14];
	mul.wide.u16 	%r37, %rs4, 256;
	or.b32  	%r38, %r36, %r37;
	ld.global.u8 	%r39, [%rd8+15];
	or.b32  	%r40, %r38, %r39;
	ld.global.u8 	%r41, [%rd8+16];
	shl.b32 	%r42, %r41, 24;
	ld.global.u8 	%r43, [%rd8+17];
	shl.b32 	%r44, %r43, 16;
	or.b32  	%r45, %r44, %r42;
	ld.global.u8 	%rs5, [%rd8+18];
	mul.wide.u16 	%r46, %rs5, 256;
	or.b32  	%r47, %r45, %r46;
	ld.global.u8 	%r48, [%rd8+19];
	or.b32  	%r49, %r47, %r48;
	ld.global.u8 	%r50, [%rd8+20];
	shl.b32 	%r51, %r50, 24;
	ld.global.u8 	%r52, [%rd8+21];
	shl.b32 	%r53, %r52, 16;
	or.b32  	%r54, %r53, %r51;
	ld.global.u8 	%rs6, [%rd8+22];
	mul.wide.u16 	%r55, %rs6, 256;
	or.b32  	%r56, %r54, %r55;
	ld.global.u8 	%r57, [%rd8+23];
	or.b32  	%r58, %r56, %r57;
	ld.global.u8 	%r59, [%rd8+24];
	shl.b32 	%r60, %r59, 24;
	ld.global.u8 	%r61, [%rd8+25];
	shl.b32 	%r62, %r61, 16;
	or.b32  	%r63, %r62, %r60;
	ld.global.u8 	%rs7, [%rd8+26];
	mul.wide.u16 	%r64, %rs7, 256;
	or.b32  	%r65, %r63, %r64;
	ld.global.u8 	%r66, [%rd8+27];
	or.b32  	%r67, %r65, %r66;
	ld.global.u8 	%r68, [%rd8+28];
	shl.b32 	%r69, %r68, 24;
	ld.global.u8 	%r70, [%rd8+29];
	shl.b32 	%r71, %r70, 16;
	or.b32  	%r72, %r71, %r69;
	ld.global.u8 	%rs8, [%rd8+30];
	mul.wide.u16 	%r73, %rs8, 256;
	or.b32  	%r74, %r72, %r73;
	ld.global.u8 	%r75, [%rd8+31];
	or.b32  	%r76, %r74, %r75;
	ld.global.u8 	%r77, [%rd8+32];
	shl.b32 	%r78, %r77, 24;
	ld.global.u8 	%r79, [%rd8+33];
	shl.b32 	%r80, %r79, 16;
	or.b32  	%r81, %r80, %r78;
	ld.global.u8 	%rs9, [%rd8+34];
	mul.wide.u16 	%r82, %rs9, 256;
	or.b32  	%r83, %r81, %r82;
	ld.global.u8 	%r84, [%rd8+35];
	or.b32  	%r85, %r83, %r84;
	ld.global.u8 	%r86, [%rd8+36];
	shl.b32 	%r87, %r86, 24;
	ld.global.u8 	%r88, [%rd8+37];
	shl.b32 	%r89, %r88, 16;
	or.b32  	%r90, %r89, %r87;
	ld.global.u8 	%rs10, [%rd8+38];
	mul.wide.u16 	%r91, %rs10, 256;
	or.b32  	%r92, %r90, %r91;
	ld.global.u8 	%r93, [%rd8+39];
	or.b32  	%r94, %r92, %r93;
	ld.global.u8 	%r95, [%rd8+40];
	shl.b32 	%r96, %r95, 24;
	ld.global.u8 	%r97, [%rd8+41];
	shl.b32 	%r98, %r97, 16;
	or.b32  	%r99, %r98, %r96;
	ld.global.u8 	%rs11, [%rd8+42];
	mul.wide.u16 	%r100, %rs11, 256;
	or.b32  	%r101, %r99, %r100;
	ld.global.u8 	%r102, [%rd8+43];
	or.b32  	%r103, %r101, %r102;
	ld.global.u8 	%r104, [%rd8+44];
	shl.b32 	%r105, %r104, 24;
	ld.global.u8 	%r106, [%rd8+45];
	shl.b32 	%r107, %r106, 16;
	or.b32  	%r108, %r107, %r105;
	ld.global.u8 	%rs12, [%rd8+46];
	mul.wide.u16 	%r109, %rs12, 256;
	or.b32  	%r110, %r108, %r109;
	ld.global.u8 	%r111, [%rd8+47];
	or.b32  	%r112, %r110, %r111;
	ld.global.u8 	%r113, [%rd8+48];
	shl.b32 	%r114, %r113, 24;
	ld.global.u8 	%r115, [%rd8+49];
	shl.b32 	%r116, %r115, 16;
	or.b32  	%r117, %r116, %r114;
	ld.global.u8 	%rs13, [%rd8+50];
	mul.wide.u16 	%r118, %rs13, 256;
	or.b32  	%r119, %r117, %r118;
	ld.global.u8 	%r120, [%rd8+51];
	or.b32  	%r121, %r119, %r120;
	ld.global.u8 	%r122, [%rd8+52];
	shl.b32 	%r123, %r122, 24;
	ld.global.u8 	%r124, [%rd8+53];
	shl.b32 	%r125, %r124, 16;
	or.b32  	%r126, %r125, %r123;
	ld.global.u8 	%rs14, [%rd8+54];
	mul.wide.u16 	%r127, %rs14, 256;
	or.b32  	%r128, %r126, %r127;
	ld.global.u8 	%r129, [%rd8+55];
	or.b32  	%r130, %r128, %r129;
	ld.global.u8 	%r131, [%rd8+56];
	shl.b32 	%r132, %r131, 24;
	ld.global.u8 	%r133, [%rd8+57];
	shl.b32 	%r134, %r133, 16;
	or.b32  	%r135, %r134, %r132;
	ld.global.u8 	%rs15, [%rd8+58];
	mul.wide.u16 	%r136, %rs15, 256;
	or.b32  	%r137, %r135, %r136;
	ld.global.u8 	%r138, [%rd8+59];
	or.b32  	%r139, %r137, %r138;
	ld.global.u8 	%r140, [%rd8+60];
	shl.b32 	%r141, %r140, 24;
	ld.global.u8 	%r142, [%rd8+61];
	shl.b32 	%r143, %r142, 16;
	or.b32  	%r144, %r143, %r141;
	ld.global.u8 	%rs16, [%rd8+62];
	mul.wide.u16 	%r145, %rs16, 256;
	or.b32  	%r146, %r144, %r145;
	ld.global.u8 	%r147, [%rd8+63];
	or.b32  	%r148, %r146, %r147;
	xor.b32  	%r149, %r85, %r130;
	xor.b32  	%r150, %r149, %r31;
	xor.b32  	%r151, %r150, %r13;
	shf.l.wrap.b32 	%r152, %r151, %r151, 1;
	xor.b32  	%r153, %r94, %r139;
	xor.b32  	%r154, %r153, %r40;
	xor.b32  	%r155, %r154, %r22;
	shf.l.wrap.b32 	%r156, %r155, %r155, 1;
	xor.b32  	%r157, %r103, %r148;
	xor.b32  	%r158, %r157, %r49;
	xor.b32  	%r159, %r158, %r31;
	shf.l.wrap.b32 	%r160, %r159, %r159, 1;
	xor.b32  	%r161, %r112, %r152;
	xor.b32  	%r162, %r161, %r58;
	xor.b32  	%r163, %r162, %r40;
	shf.l.wrap.b32 	%r164, %r163, %r163, 1;
	xor.b32  	%r165, %r121, %r156;
	xor.b32  	%r166, %r165, %r67;
	xor.b32  	%r167, %r166, %r49;
	shf.l.wrap.b32 	%r168, %r167, %r167, 1;
	xor.b32  	%r169, %r130, %r160;
	xor.b32  	%r170, %r169, %r76;
	xor.b32  	%r171, %r170, %r58;
	shf.l.wrap.b32 	%r172, %r171, %r171, 1;
	xor.b32  	%r173, %r139, %r164;
	xor.b32  	%r174, %r173, %r85;
	xor.b32  	%r175, %r174, %r67;
	shf.l.wrap.b32 	%r176, %r175, %r175, 1;
	xor.b32  	%r177, %r148, %r168;
	xor.b32  	%r178, %r177, %r94;
	xor.b32  	%r179, %r178, %r76;
	shf.l.wrap.b32 	%r180, %r179, %r179, 1;
	xor.b32  	%r181, %r152, %r172;
	xor.b32  	%r182, %r181, %r103;
	xor.b32  	%r183, %r182, %r85;
	shf.l.wrap.b32 	%r184, %r183, %r183, 1;
	xor.b32  	%r185, %r156, %r176;
	xor.b32  	%r186, %r185, %r112;
	xor.b32  	%r187, %r186, %r94;
	shf.l.wrap.b32 	%r188, %r187, %r187, 1;
	xor.b32  	%r189, %r160, %r180;
	xor.b32  	%r190, %r189, %r121;
	xor.b32  	%r191, %r190, %r103;
	shf.l.wrap.b32 	%r192, %r191, %r191, 1;
	xor.b32  	%r193, %r164, %r184;
	xor.b32  	%r194, %r193, %r130;
	xor.b32  	%r195, %r194, %r112;
	shf.l.wrap.b32 	%r196, %r195, %r195, 1;
	xor.b32  	%r197, %r168, %r188;
	xor.b32  	%r198, %r197, %r139;
	xor.b32  	%r199, %r198, %r121;
	shf.l.wrap.b32 	%r200, %r199, %r199, 1;
	xor.b32  	%r201, %r172, %r192;
	xor.b32  	%r202, %r201, %r148;
	xor.b32  	%r203, %r202, %r130;
	shf.l.wrap.b32 	%r204, %r203, %r203, 1;
	xor.b32  	%r205, %r176, %r196;
	xor.b32  	%r206, %r205, %r152;
	xor.b32  	%r207, %r206, %r139;
	shf.l.wrap.b32 	%r208, %r207, %r207, 1;
	xor.b32  	%r209, %r180, %r200;
	xor.b32  	%r210, %r209, %r156;
	xor.b32  	%r211, %r210, %r148;
	shf.l.wrap.b32 	%r212, %r211, %r211, 1;
	xor.b32  	%r213, %r184, %r204;
	xor.b32  	%r214, %r213, %r160;
	xor.b32  	%r215, %r214, %r152;
	shf.l.wrap.b32 	%r216, %r215, %r215, 1;
	xor.b32  	%r217, %r188, %r208;
	xor.b32  	%r218, %r217, %r164;
	xor.b32  	%r219, %r218, %r156;
	shf.l.wrap.b32 	%r220, %r219, %r219, 1;
	xor.b32  	%r221, %r192, %r212;
	xor.b32  	%r222, %r221, %r168;
	xor.b32  	%r223, %r222, %r160;
	shf.l.wrap.b32 	%r224, %r223, %r223, 1;
	xor.b32  	%r225, %r196, %r216;
	xor.b32  	%r226, %r225, %r172;
	xor.b32  	%r227, %r226, %r164;
	shf.l.wrap.b32 	%r228, %r227, %r227, 1;
	xor.b32  	%r229, %r200, %r220;
	xor.b32  	%r230, %r229, %r176;
	xor.b32  	%r231, %r230, %r168;
	shf.l.wrap.b32 	%r232, %r231, %r231, 1;
	xor.b32  	%r233, %r204, %r224;
	xor.b32  	%r234, %r233, %r180;
	xor.b32  	%r235, %r234, %r172;
	shf.l.wrap.b32 	%r236, %r235, %r235, 1;
	xor.b32  	%r237, %r208, %r228;
	xor.b32  	%r238, %r237, %r184;
	xor.b32  	%r239, %r238, %r176;
	shf.l.wrap.b32 	%r240, %r239, %r239, 1;
	xor.b32  	%r241, %r212, %r232;
	xor.b32  	%r242, %r241, %r188;
	xor.b32  	%r243, %r242, %r180;
	shf.l.wrap.b32 	%r244, %r243, %r243, 1;
	xor.b32  	%r245, %r216, %r236;
	xor.b32  	%r246, %r245, %r192;
	xor.b32  	%r247, %r246, %r184;
	shf.l.wrap.b32 	%r248, %r247, %r247, 1;
	xor.b32  	%r249, %r220, %r240;
	xor.b32  	%r250, %r249, %r196;
	xor.b32  	%r251, %r250, %r188;
	shf.l.wrap.b32 	%r252, %r251, %r251, 1;
	xor.b32  	%r253, %r224, %r244;
	xor.b32  	%r254, %r253, %r200;
	xor.b32  	%r255, %r254, %r192;
	shf.l.wrap.b32 	%r256, %r255, %r255, 1;
	xor.b32  	%r257, %r228, %r248;
	xor.b32  	%r258, %r257, %r204;
	xor.b32  	%r259, %r258, %r196;
	shf.l.wrap.b32 	%r260, %r259, %r259, 1;
	xor.b32  	%r261, %r232, %r252;
	xor.b32  	%r262, %r261, %r208;
	xor.b32  	%r263, %r262, %r200;
	shf.l.wrap.b32 	%r264, %r263, %r263, 1;
	xor.b32  	%r265, %r236, %r256;
	xor.b32  	%r266, %r265, %r212;
	xor.b32  	%r267, %r266, %r204;
	shf.l.wrap.b32 	%r268, %r267, %r267, 1;
	xor.b32  	%r269, %r240, %r260;
	xor.b32  	%r270, %r269, %r216;
	xor.b32  	%r271, %r270, %r208;
	shf.l.wrap.b32 	%r272, %r271, %r271, 1;
	xor.b32  	%r273, %r244, %r264;
	xor.b32  	%r274, %r273, %r220;
	xor.b32  	%r275, %r274, %r212;
	shf.l.wrap.b32 	%r276, %r275, %r275, 1;
	xor.b32  	%r277, %r248, %r268;
	xor.b32  	%r278, %r277, %r224;
	xor.b32  	%r279, %r278, %r216;
	shf.l.wrap.b32 	%r280, %r279, %r279, 1;
	xor.b32  	%r281, %r252, %r272;
	xor.b32  	%r282, %r281, %r228;
	xor.b32  	%r283, %r282, %r220;
	shf.l.wrap.b32 	%r284, %r283, %r283, 1;
	xor.b32  	%r285, %r256, %r276;
	xor.b32  	%r286, %r285, %r232;
	xor.b32  	%r287, %r286, %r224;
	shf.l.wrap.b32 	%r288, %r287, %r287, 1;
	xor.b32  	%r289, %r260, %r280;
	xor.b32  	%r290, %r289, %r236;
	xor.b32  	%r291, %r290, %r228;
	shf.l.wrap.b32 	%r292, %r291, %r291, 1;
	xor.b32  	%r293, %r264, %r284;
	xor.b32  	%r294, %r293, %r240;
	xor.b32  	%r295, %r294, %r232;
	shf.l.wrap.b32 	%r296, %r295, %r295, 1;
	xor.b32  	%r297, %r268, %r288;
	xor.b32  	%r298, %r297, %r244;
	xor.b32  	%r299, %r298, %r236;
	shf.l.wrap.b32 	%r300, %r299, %r299, 1;
	xor.b32  	%r301, %r272, %r292;
	xor.b32  	%r302, %r301, %r248;
	xor.b32  	%r303, %r302, %r240;
	shf.l.wrap.b32 	%r304, %r303, %r303, 1;
	xor.b32  	%r305, %r276, %r296;
	xor.b32  	%r306, %r305, %r252;
	xor.b32  	%r307, %r306, %r244;
	shf.l.wrap.b32 	%r308, %r307, %r307, 1;
	xor.b32  	%r309, %r280, %r300;
	xor.b32  	%r310, %r309, %r256;
	xor.b32  	%r311, %r310, %r248;
	shf.l.wrap.b32 	%r312, %r311, %r311, 1;
	xor.b32  	%r313, %r284, %r304;
	xor.b32  	%r314, %r313, %r260;
	xor.b32  	%r315, %r314, %r252;
	shf.l.wrap.b32 	%r316, %r315, %r315, 1;
	xor.b32  	%r317, %r288, %r308;
	xor.b32  	%r318, %r317, %r264;
	xor.b32  	%r319, %r318, %r256;
	shf.l.wrap.b32 	%r320, %r319, %r319, 1;
	xor.b32  	%r321, %r292, %r312;
	xor.b32  	%r322, %r321, %r268;
	xor.b32  	%r323, %r322, %r260;
	shf.l.wrap.b32 	%r324, %r323, %r323, 1;
	xor.b32  	%r325, %r296, %r316;
	xor.b32  	%r326, %r325, %r272;
	xor.b32  	%r327, %r326, %r264;
	shf.l.wrap.b32 	%r328, %r327, %r327, 1;
	xor.b32  	%r329, %r300, %r320;
	xor.b32  	%r330, %r329, %r276;
	xor.b32  	%r331, %r330, %r268;
	shf.l.wrap.b32 	%r332, %r331, %r331, 1;
	xor.b32  	%r333, %r304, %r324;
	xor.b32  	%r334, %r333, %r280;
	xor.b32  	%r335, %r334, %r272;
	shf.l.wrap.b32 	%r336, %r335, %r335, 1;
	xor.b32  	%r337, %r308, %r328;
	xor.b32  	%r338, %r337, %r284;
	xor.b32  	%r339, %r338, %r276;
	shf.l.wrap.b32 	%r340, %r339, %r339, 1;
	xor.b32  	%r341, %r312, %r332;
	xor.b32  	%r342, %r341, %r288;
	xor.b32  	%r343, %r342, %r280;
	shf.l.wrap.b32 	%r344, %r343, %r343, 1;
	xor.b32  	%r345, %r316, %r336;
	xor.b32  	%r346, %r345, %r292;
	xor.b32  	%r347, %r346, %r284;
	shf.l.wrap.b32 	%r348, %r347, %r347, 1;
	xor.b32  	%r349, %r320, %r340;
	xor.b32  	%r350, %r349, %r296;
	xor.b32  	%r351, %r350, %r288;
	shf.l.wrap.b32 	%r352, %r351, %r351, 1;
	xor.b32  	%r353, %r324, %r344;
	xor.b32  	%r354, %r353, %r300;
	xor.b32  	%r355, %r354, %r292;
	shf.l.wrap.b32 	%r356, %r355, %r355, 1;
	xor.b32  	%r357, %r328, %r348;
	xor.b32  	%r358, %r357, %r304;
	xor.b32  	%r359, %r358, %r296;
	shf.l.wrap.b32 	%r360, %r359, %r359, 1;
	xor.b32  	%r361, %r332, %r352;
	xor.b32  	%r362, %r361, %r308;
	xor.b32  	%r363, %r362, %r300;
	shf.l.wrap.b32 	%r364, %r363, %r363, 1;
	xor.b32  	%r365, %r336, %r356;
	xor.b32  	%r366, %r365, %r312;
	xor.b32  	%r367, %r366, %r304;
	shf.l.wrap.b32 	%r368, %r367, %r367, 1;
	xor.b32  	%r369, %r340, %r360;
	xor.b32  	%r370, %r369, %r316;
	xor.b32  	%r371, %r370, %r308;
	shf.l.wrap.b32 	%r372, %r371, %r371, 1;
	xor.b32  	%r373, %r344, %r364;
	xor.b32  	%r374, %r373, %r320;
	xor.b32  	%r375, %r374, %r312;
	shf.l.wrap.b32 	%r376, %r375, %r375, 1;
	xor.b32  	%r377, %r348, %r368;
	xor.b32  	%r378, %r377, %r324;
	xor.b32  	%r379, %r378, %r316;
	shf.l.wrap.b32 	%r380, %r379, %r379, 1;
	xor.b32  	%r381, %r352, %r372;
	xor.b32  	%r382, %r381, %r328;
	xor.b32  	%r383, %r382, %r320;
	shf.l.wrap.b32 	%r384, %r383, %r383, 1;
	xor.b32  	%r385, %r356, %r376;
	xor.b32  	%r386, %r385, %r332;
	xor.b32  	%r387, %r386, %r324;
	shf.l.wrap.b32 	%r388, %r387, %r387, 1;
	xor.b32  	%r389, %r360, %r380;
	xor.b32  	%r390, %r389, %r336;
	xor.b32  	%r391, %r390, %r328;
	shf.l.wrap.b32 	%r392, %r391, %r391, 1;
	xor.b32  	%r393, %r364, %r384;
	xor.b32  	%r394, %r393, %r340;
	xor.b32  	%r395, %r394, %r332;
	shf.l.wrap.b32 	%r396, %r395, %r395, 1;
	xor.b32  	%r397, %r368, %r388;
	xor.b32  	%r398, %r397, %r344;
	xor.b32  	%r399, %r398, %r336;
	shf.l.wrap.b32 	%r400, %r399, %r399, 1;
	xor.b32  	%r401, %r372, %r392;
	xor.b32  	%r402, %r401, %r348;
	xor.b32  	%r403, %r402, %r340;
	shf.l.wrap.b32 	%r404, %r403, %r403, 1;
	add.s32 	%r405, %r13, -1615554381;
	shf.l.wrap.b32 	%r406, %r405, %r405, 5;
	add.s32 	%r407, %r406, %r22;
	add.s32 	%r408, %r407, 1722862861;
	not.b32 	%r409, %r408;
	and.b32  	%r410, %r405, 1506887872;
	sub.s32 	%r411, 1615554380, %r13;
	and.b32  	%r412, %r411, 2079550178;
	or.b32  	%r413, %r410, %r412;
	shf.l.wrap.b32 	%r414, %r408, %r408, 5;
	add.s32 	%r415, %r414, %r413;
	add.s32 	%r416, %r415, %r31;
	add.s32 	%r417, %r416, -214083945;
	shf.l.wrap.b32 	%r418, %r405, %r405, 30;
	and.b32  	%r419, %r408, %r418;
	and.b32  	%r420, %r409, 1506887872;
	or.b32  	%r421, %r419, %r420;
	shf.l.wrap.b32 	%r422, %r417, %r417, 5;
	add.s32 	%r423, %r422, %r421;
	add.s32 	%r424, %r423, %r40;
	add.s32 	%r425, %r424, -696916869;
	shf.l.wrap.b32 	%r426, %r408, %r408, 30;
	and.b32  	%r427, %r417, %r426;
	not.b32 	%r428, %r417;
	and.b32  	%r429, %r418, %r428;
	or.b32  	%r430, %r427, %r429;
	shf.l.wrap.b32 	%r431, %r425, %r425, 5;
	add.s32 	%r432, %r431, %r430;
	add.s32 	%r433, %r432, %r49;
	add.s32 	%r434, %r433, -1269579175;
	shf.l.wrap.b32 	%r435, %r417, %r417, 30;
	and.b32  	%r436, %r425, %r435;
	not.b32 	%r437, %r425;
	and.b32  	%r438, %r426, %r437;
	or.b32  	%r439, %r436, %r438;
	shf.l.wrap.b32 	%r440, %r434, %r434, 5;
	add.s32 	%r441, %r440, %r418;
	add.s32 	%r442, %r441, %r439;
	add.s32 	%r443, %r442, %r58;
	add.s32 	%r444, %r443, 1518500249;
	shf.l.wrap.b32 	%r445, %r425, %r425, 30;
	and.b32  	%r446, %r434, %r445;
	not.b32 	%r447, %r434;
	and.b32  	%r448, %r435, %r447;
	or.b32  	%r449, %r446, %r448;
	shf.l.wrap.b32 	%r450, %r444, %r444, 5;
	add.s32 	%r451, %r450, %r426;
	add.s32 	%r452, %r451, %r449;
	add.s32 	%r453, %r452, %r67;
	add.s32 	%r454, %r453, 1518500249;
	shf.l.wrap.b32 	%r455, %r434, %r434, 30;
	and.b32  	%r456, %r444, %r455;
	not.b32 	%r457, %r444;
	and.b32  	%r458, %r445, %r457;
	or.b32  	%r459, %r456, %r458;
	shf.l.wrap.b32 	%r460, %r454, %r454, 5;
	add.s32 	%r461, %r460, %r435;
	add.s32 	%r462, %r461, %r459;
	add.s32 	%r463, %r462, %r76;
	add.s32 	%r464, %r463, 1518500249;
	shf.l.wrap.b32 	%r465, %r444, %r444, 30;
	and.b32  	%r466, %r454, %r465;
	not.b32 	%r467, %r454;
	and.b32  	%r468, %r455, %r467;
	or.b32  	%r469, %r466, %r468;
	shf.l.wrap.b32 	%r470, %r464, %r464, 5;
	add.s32 	%r471, %r470, %r445;
	add.s32 	%r472, %r471, %r469;
	add.s32 	%r473, %r472, %r85;
	add.s32 	%r474, %r473, 1518500249;
	shf.l.wrap.b32 	%r475, %r454, %r454, 30;
	and.b32  	%r476, %r464, %r475;
	not.b32 	%r477, %r464;
	and.b32  	%r478, %r465, %r477;
	or.b32  	%r479, %r476, %r478;
	shf.l.wrap.b32 	%r480, %r474, %r474, 5;
	add.s32 	%r481, %r480, %r455;
	add.s32 	%r482, %r481, %r479;
	add.s32 	%r483, %r482, %r94;
	add.s32 	%r484, %r483, 1518500249;
	shf.l.wrap.b32 	%r485, %r464, %r464, 30;
	and.b32  	%r486, %r474, %r485;
	not.b32 	%r487, %r474;
	and.b32  	%r488, %r475, %r487;
	or.b32  	%r489, %r486, %r488;
	shf.l.wrap.b32 	%r490, %r484, %r484, 5;
	add.s32 	%r491, %r490, %r465;
	add.s32 	%r492, %r491, %r489;
	add.s32 	%r493, %r492, %r103;
	add.s32 	%r494, %r493, 1518500249;
	shf.l.wrap.b32 	%r495, %r474, %r474, 30;
	and.b32  	%r496, %r484, %r495;
	not.b32 	%r497, %r484;
	and.b32  	%r498, %r485, %r497;
	or.b32  	%r499, %r496, %r498;
	shf.l.wrap.b32 	%r500, %r494, %r494, 5;
	add.s32 	%r501, %r500, %r475;
	add.s32 	%r502, %r501, %r499;
	add.s32 	%r503, %r502, %r112;
	add.s32 	%r504, %r503, 1518500249;
	shf.l.wrap.b32 	%r505, %r484, %r484, 30;
	and.b32  	%r506, %r494, %r505;
	not.b32 	%r507, %r494;
	and.b32  	%r508, %r495, %r507;
	or.b32  	%r509, %r506, %r508;
	shf.l.wrap.b32 	%r510, %r504, %r504, 5;
	add.s32 	%r511, %r510, %r485;
	add.s32 	%r512, %r511, %r509;
	add.s32 	%r513, %r512, %r121;
	add.s32 	%r514, %r513, 1518500249;
	shf.l.wrap.b32 	%r515, %r494, %r494, 30;
	and.b32  	%r516, %r504, %r515;
	not.b32 	%r517, %r504;
	and.b32  	%r518, %r505, %r517;
	or.b32  	%r519, %r516, %r518;
	shf.l.wrap.b32 	%r520, %r514, %r514, 5;
	add.s32 	%r521, %r520, %r495;
	add.s32 	%r522, %r521, %r519;
	add.s32 	%r523, %r522, %r130;
	add.s32 	%r524, %r523, 1518500249;
	shf.l.wrap.b32 	%r525, %r504, %r504, 30;
	and.b32  	%r526, %r514, %r525;
	not.b32 	%r527, %r514;
	and.b32  	%r528, %r515, %r527;
	or.b32  	%r529, %r526, %r528;
	shf.l.wrap.b32 	%r530, %r524, %r524, 5;
	add.s32 	%r531, %r530, %r505;
	add.s32 	%r532, %r531, %r529;
	add.s32 	%r533, %r532, %r139;
	add.s32 	%r534, %r533, 1518500249;
	shf.l.wrap.b32 	%r535, %r514, %r514, 30;
	and.b32  	%r536, %r524, %r535;
	not.b32 	%r537, %r524;
	and.b32  	%r538, %r525, %r537;
	or.b32  	%r539, %r536, %r538;
	shf.l.wrap.b32 	%r540, %r534, %r534, 5;
	add.s32 	%r541, %r540, %r515;
	add.s32 	%r542, %r541, %r539;
	add.s32 	%r543, %r542, %r148;
	add.s32 	%r544, %r543, 1518500249;
	shf.l.wrap.b32 	%r545, %r524, %r524, 30;
	and.b32  	%r546, %r534, %r545;
	not.b32 	%r547, %r534;
	and.b32  	%r548, %r535, %r547;
	or.b32  	%r549, %r546, %r548;
	shf.l.wrap.b32 	%r550, %r544, %r544, 5;
	add.s32 	%r551, %r550, %r525;
	add.s32 	%r552, %r551, %r549;
	add.s32 	%r553, %r552, %r152;
	add.s32 	%r554, %r553, 1518500249;
	shf.l.wrap.b32 	%r555, %r534, %r534, 30;
	and.b32  	%r556, %r544, %r555;
	not.b32 	%r557, %r544;
	and.b32  	%r558, %r545, %r557;
	or.b32  	%r559, %r556, %r558;
	shf.l.wrap.b32 	%r560, %r554, %r554, 5;
	add.s32 	%r561, %r560, %r535;
	add.s32 	%r562, %r561, %r559;
	add.s32 	%r563, %r562, %r156;
	add.s32 	%r564, %r563, 1518500249;
	shf.l.wrap.b32 	%r565, %r544, %r544, 30;
	and.b32  	%r566, %r554, %r565;
	not.b32 	%r567, %r554;
	and.b32  	%r568, %r555, %r567;
	or.b32  	%r569, %r566, %r568;
	shf.l.wrap.b32 	%r570, %r564, %r564, 5;
	add.s32 	%r571, %r570, %r545;
	add.s32 	%r572, %r571, %r569;
	add.s32 	%r573, %r572, %r160;
	add.s32 	%r574, %r573, 1518500249;
	shf.l.wrap.b32 	%r575, %r554, %r554, 30;
	and.b32  	%r576, %r564, %r575;
	not.b32 	%r577, %r564;
	and.b32  	%r578, %r565, %r577;
	or.b32  	%r579, %r576, %r578;
	shf.l.wrap.b32 	%r580, %r574, %r574, 5;
	add.s32 	%r581, %r580, %r555;
	add.s32 	%r582, %r581, %r579;
	add.s32 	%r583, %r582, %r164;
	add.s32 	%r584, %r583, 1518500249;
	shf.l.wrap.b32 	%r585, %r564, %r564, 30;
	xor.b32  	%r586, %r585, %r575;
	xor.b32  	%r587, %r586, %r574;
	shf.l.wrap.b32 	%r588, %r584, %r584, 5;
	add.s32 	%r589, %r588, %r565;
	add.s32 	%r590, %r589, %r587;
	add.s32 	%r591, %r590, %r168;
	add.s32 	%r592, %r591, 1859775393;
	shf.l.wrap.b32 	%r593, %r574, %r574, 30;
	xor.b32  	%r594, %r593, %r585;
	xor.b32  	%r595, %r594, %r584;
	shf.l.wrap.b32 	%r596, %r592, %r592, 5;
	add.s32 	%r597, %r596, %r575;
	add.s32 	%r598, %r597, %r595;
	add.s32 	%r599, %r598, %r172;
	add.s32 	%r600, %r599, 1859775393;
	shf.l.wrap.b32 	%r601, %r584, %r584, 30;
	xor.b32  	%r602, %r601, %r593;
	xor.b32  	%r603, %r602, %r592;
	shf.l.wrap.b32 	%r604, %r600, %r600, 5;
	add.s32 	%r605, %r604, %r585;
	add.s32 	%r606, %r605, %r603;
	add.s32 	%r607, %r606, %r176;
	add.s32 	%r608, %r607, 1859775393;
	shf.l.wrap.b32 	%r609, %r592, %r592, 30;
	xor.b32  	%r610, %r609, %r601;
	xor.b32  	%r611, %r610, %r600;
	shf.l.wrap.b32 	%r612, %r608, %r608, 5;
	add.s32 	%r613, %r612, %r593;
	add.s32 	%r614, %r613, %r611;
	add.s32 	%r615, %r614, %r180;
	add.s32 	%r616, %r615, 1859775393;
	shf.l.wrap.b32 	%r617, %r600, %r600, 30;
	xor.b32  	%r618, %r617, %r609;
	xor.b32  	%r619, %r618, %r608;
	shf.l.wrap.b32 	%r620, %r616, %r616, 5;
	add.s32 	%r621, %r620, %r601;
	add.s32 	%r622, %r621, %r619;
	add.s32 	%r623, %r622, %r184;
	add.s32 	%r624, %r623, 1859775393;
	shf.l.wrap.b32 	%r625, %r608, %r608, 30;
	xor.b32  	%r626, %r625, %r617;
	xor.b32  	%r627, %r626, %r616;
	shf.l.wrap.b32 	%r628, %r624, %r624, 5;
	add.s32 	%r629, %r628, %r609;
	add.s32 	%r630, %r629, %r627;
	add.s32 	%r631, %r630, %r188;
	add.s32 	%r632, %r631, 1859775393;
	shf.l.wrap.b32 	%r633, %r616, %r616, 30;
	xor.b32  	%r634, %r633, %r625;
	xor.b32  	%r635, %r634, %r624;
	shf.l.wrap.b32 	%r636, %r632, %r632, 5;
	add.s32 	%r637, %r636, %r617;
	add.s32 	%r638, %r637, %r635;
	add.s32 	%r639, %r638, %r192;
	add.s32 	%r640, %r639, 1859775393;
	shf.l.wrap.b32 	%r641, %r624, %r624, 30;
	xor.b32  	%r642, %r641, %r633;
	xor.b32  	%r643, %r642, %r632;
	shf.l.wrap.b32 	%r644, %r640, %r640, 5;
	add.s32 	%r645, %r644, %r625;
	add.s32 	%r646, %r645, %r643;
	add.s32 	%r647, %r646, %r196;
	add.s32 	%r648, %r647, 1859775393;
	shf.l.wrap.b32 	%r649, %r632, %r632, 30;
	xor.b32  	%r650, %r649, %r641;
	xor.b32  	%r651, %r650, %r640;
	shf.l.wrap.b32 	%r652, %r648, %r648, 5;
	add.s32 	%r653, %r652, %r633;
	add.s32 	%r654, %r653, %r651;
	add.s32 	%r655, %r654, %r200;
	add.s32 	%r656, %r655, 1859775393;
	shf.l.wrap.b32 	%r657, %r640, %r640, 30;
	xor.b32  	%r658, %r657, %r649;
	xor.b32  	%r659, %r658, %r648;
	shf.l.wrap.b32 	%r660, %r656, %r656, 5;
	add.s32 	%r661, %r660, %r641;
	add.s32 	%r662, %r661, %r659;
	add.s32 	%r663, %r662, %r204;
	add.s32 	%r664, %r663, 1859775393;
	shf.l.wrap.b32 	%r665, %r648, %r648, 30;
	xor.b32  	%r666, %r665, %r657;
	xor.b32  	%r667, %r666, %r656;
	shf.l.wrap.b32 	%r668, %r664, %r664, 5;
	add.s32 	%r669, %r668, %r649;
	add.s32 	%r670, %r669, %r667;
	add.s32 	%r671, %r670, %r208;
	add.s32 	%r672, %r671, 1859775393;
	shf.l.wrap.b32 	%r673, %r656, %r656, 30;
	xor.b32  	%r674, %r673, %r665;
	xor.b32  	%r675, %r674, %r664;
	shf.l.wrap.b32 	%r676, %r672, %r672, 5;
	add.s32 	%r677, %r676, %r657;
	add.s32 	%r678, %r677, %r675;
	add.s32 	%r679, %r678, %r212;
	add.s32 	%r680, %r679, 1859775393;
	shf.l.wrap.b32 	%r681, %r664, %r664, 30;
	xor.b32  	%r682, %r681, %r673;
	xor.b32  	%r683, %r682, %r672;
	shf.l.wrap.b32 	%r684, %r680, %r680, 5;
	add.s32 	%r685, %r684, %r665;
	add.s32 	%r686, %r685, %r683;
	add.s32 	%r687, %r686, %r216;
	add.s32 	%r688, %r687, 1859775393;
	shf.l.wrap.b32 	%r689, %r672, %r672, 30;
	xor.b32  	%r690, %r689, %r681;
	xor.b32  	%r691, %r690, %r680;
	shf.l.wrap.b32 	%r692, %r688, %r688, 5;
	add.s32 	%r693, %r692, %r673;
	add.s32 	%r694, %r693, %r691;
	add.s32 	%r695, %r694, %r220;
	add.s32 	%r696, %r695, 1859775393;
	shf.l.wrap.b32 	%r697, %r680, %r680, 30;
	xor.b32  	%r698, %r697, %r689;
	xor.b32  	%r699, %r698, %r688;
	shf.l.wrap.b32 	%r700, %r696, %r696, 5;
	add.s32 	%r701, %r700, %r681;
	add.s32 	%r702, %r701, %r699;
	add.s32 	%r703, %r702, %r224;
	add.s32 	%r704, %r703, 1859775393;
	shf.l.wrap.b32 	%r705, %r688, %r688, 30;
	xor.b32  	%r706, %r705, %r697;
	xor.b32  	%r707, %r706, %r696;
	shf.l.wrap.b32 	%r708, %r704, %r704, 5;
	add.s32 	%r709, %r708, %r689;
	add.s32 	%r710, %r709, %r707;
	add.s32 	%r711, %r710, %r228;
	add.s32 	%r712, %r711, 1859775393;
	shf.l.wrap.b32 	%r713, %r696, %r696, 30;
	xor.b32  	%r714, %r713, %r705;
	xor.b32  	%r715, %r714, %r704;
	shf.l.wrap.b32 	%r716, %r712, %r712, 5;
	add.s32 	%r717, %r716, %r697;
	add.s32 	%r718, %r717, %r715;
	add.s32 	%r719, %r718, %r232;
	add.s32 	%r720, %r719, 1859775393;
	shf.l.wrap.b32 	%r721, %r704, %r704, 30;
	xor.b32  	%r722, %r721, %r713;
	xor.b32  	%r723, %r722, %r712;
	shf.l.wrap.b32 	%r724, %r720, %r720, 5;
	add.s32 	%r725, %r724, %r705;
	add.s32 	%r726, %r725, %r723;
	add.s32 	%r727, %r726, %r236;
	add.s32 	%r728, %r727, 1859775393;
	shf.l.wrap.b32 	%r729, %r712, %r712, 30;
	xor.b32  	%r730, %r729, %r721;
	xor.b32  	%r731, %r730, %r720;
	shf.l.wrap.b32 	%r732, %r728, %r728, 5;
	add.s32 	%r733, %r732, %r713;
	add.s32 	%r734, %r733, %r731;
	add.s32 	%r735, %r734, %r240;
	add.s32 	%r736, %r735, 1859775393;
	shf.l.wrap.b32 	%r737, %r720, %r720, 30;
	xor.b32  	%r738, %r737, %r729;
	xor.b32  	%r739, %r738, %r728;
	shf.l.wrap.b32 	%r740, %r736, %r736, 5;
	add.s32 	%r741, %r740, %r721;
	add.s32 	%r742, %r741, %r739;
	add.s32 	%r743, %r742, %r244;
	add.s32 	%r744, %r743, 1859775393;
	shf.l.wrap.b32 	%r745, %r728, %r728, 30;
	or.b32  	%r746, %r745, %r737;
	and.b32  	%r747, %r736, %r746;
	and.b32  	%r748, %r745, %r737;
	or.b32  	%r749, %r747, %r748;
	shf.l.wrap.b32 	%r750, %r744, %r744, 5;
	add.s32 	%r751, %r750, %r729;
	add.s32 	%r752, %r751, %r749;
	add.s32 	%r753, %r752, %r248;
	add.s32 	%r754, %r753, -1894007588;
	shf.l.wrap.b32 	%r755, %r736, %r736, 30;
	or.b32  	%r756, %r755, %r745;
	and.b32  	%r757, %r744, %r756;
	and.b32  	%r758, %r755, %r745;
	or.b32  	%r759, %r757, %r758;
	shf.l.wrap.b32 	%r760, %r754, %r754, 5;
	add.s32 	%r761, %r760, %r737;
	add.s32 	%r762, %r761, %r759;
	add.s32 	%r763, %r762, %r252;
	add.s32 	%r764, %r763, -1894007588;
	shf.l.wrap.b32 	%r765, %r744, %r744, 30;
	or.b32  	%r766, %r765, %r755;
	and.b32  	%r767, %r754, %r766;
	and.b32  	%r768, %r765, %r755;
	or.b32  	%r769, %r767, %r768;
	shf.l.wrap.b32 	%r770, %r764, %r764, 5;
	add.s32 	%r771, %r770, %r745;
	add.s32 	%r772, %r771, %r769;
	add.s32 	%r773, %r772, %r256;
	add.s32 	%r774, %r773, -1894007588;
	shf.l.wrap.b32 	%r775, %r754, %r754, 30;
	or.b32  	%r776, %r775, %r765;
	and.b32  	%r777, %r764, %r776;
	and.b32  	%r778, %r775, %r765;
	or.b32  	%r779, %r777, %r778;
	shf.l.wrap.b32 	%r780, %r774, %r774, 5;
	add.s32 	%r781, %r780, %r755;
	add.s32 	%r782, %r781, %r779;
	add.s32 	%r783, %r782, %r260;
	add.s32 	%r784, %r783, -1894007588;
	shf.l.wrap.b32 	%r785, %r764, %r764, 30;
	or.b32  	%r786, %r785, %r775;
	and.b32  	%r787, %r774, %r786;
	and.b32  	%r788, %r785, %r775;
	or.b32  	%r789, %r787, %r788;
	shf.l.wrap.b32 	%r790, %r784, %r784, 5;
	add.s32 	%r791, %r790, %r765;
	add.s32 	%r792, %r791, %r789;
	add.s32 	%r793, %r792, %r264;
	add.s32 	%r794, %r793, -1894007588;
	shf.l.wrap.b32 	%r795, %r774, %r774, 30;
	or.b32  	%r796, %r795, %r785;
	and.b32  	%r797, %r784, %r796;
	and.b32  	%r798, %r795, %r785;
	or.b32  	%r799, %r797, %r798;
	shf.l.wrap.b32 	%r800, %r794, %r794, 5;
	add.s32 	%r801, %r800, %r775;
	add.s32 	%r802, %r801, %r799;
	add.s32 	%r803, %r802, %r268;
	add.s32 	%r804, %r803, -1894007588;
	shf.l.wrap.b32 	%r805, %r784, %r784, 30;
	or.b32  	%r806, %r805, %r795;
	and.b32  	%r807, %r794, %r806;
	and.b32  	%r808, %r805, %r795;
	or.b32  	%r809, %r807, %r808;
	shf.l.wrap.b32 	%r810, %r804, %r804, 5;
	add.s32 	%r811, %r810, %r785;
	add.s32 	%r812, %r811, %r809;
	add.s32 	%r813, %r812, %r272;
	add.s32 	%r814, %r813, -1894007588;
	shf.l.wrap.b32 	%r815, %r794, %r794, 30;
	or.b32  	%r816, %r815, %r805;
	and.b32  	%r817, %r804, %r816;
	and.b32  	%r818, %r815, %r805;
	or.b32  	%r819, %r817, %r818;
	shf.l.wrap.b32 	%r820, %r814, %r814, 5;
	add.s32 	%r821, %r820, %r795;
	add.s32 	%r822, %r821, %r819;
	add.s32 	%r823, %r822, %r276;
	add.s32 	%r824, %r823, -1894007588;
	shf.l.wrap.b32 	%r825, %r804, %r804, 30;
	or.b32  	%r826, %r825, %r815;
	and.b32  	%r827, %r814, %r826;
	and.b32  	%r828, %r825, %r815;
	or.b32  	%r829, %r827, %r828;
	shf.l.wrap.b32 	%r830, %r824, %r824, 5;
	add.s32 	%r831, %r830, %r805;
	add.s32 	%r832, %r831, %r829;
	add.s32 	%r833, %r832, %r280;
	add.s32 	%r834, %r833, -1894007588;
	shf.l.wrap.b32 	%r835, %r814, %r814, 30;
	or.b32  	%r836, %r835, %r825;
	and.b32  	%r837, %r824, %r836;
	and.b32  	%r838, %r835, %r825;
	or.b32  	%r839, %r837, %r838;
	shf.l.wrap.b32 	%r840, %r834, %r834, 5;
	add.s32 	%r841, %r840, %r815;
	add.s32 	%r842, %r841, %r839;
	add.s32 	%r843, %r842, %r284;
	add.s32 	%r844, %r843, -1894007588;
	shf.l.wrap.b32 	%r845, %r824, %r824, 30;
	or.b32  	%r846, %r845, %r835;
	and.b32  	%r847, %r834, %r846;
	and.b32  	%r848, %r845, %r835;
	or.b32  	%r849, %r847, %r848;
	shf.l.wrap.b32 	%r850, %r844, %r844, 5;
	add.s32 	%r851, %r850, %r825;
	add.s32 	%r852, %r851, %r849;
	add.s32 	%r853, %r852, %r288;
	add.s32 	%r854, %r853, -1894007588;
	shf.l.wrap.b32 	%r855, %r834, %r834, 30;
	or.b32  	%r856, %r855, %r845;
	and.b32  	%r857, %r844, %r856;
	and.b32  	%r858, %r855, %r845;
	or.b32  	%r859, %r857, %r858;
	shf.l.wrap.b32 	%r860, %r854, %r854, 5;
	add.s32 	%r861, %r860, %r835;
	add.s32 	%r862, %r861, %r859;
	add.s32 	%r863, %r862, %r292;
	add.s32 	%r864, %r863, -1894007588;
	shf.l.wrap.b32 	%r865, %r844, %r844, 30;
	or.b32  	%r866, %r865, %r855;
	and.b32  	%r867, %r854, %r866;
	and.b32  	%r868, %r865, %r855;
	or.b32  	%r869, %r867, %r868;
	shf.l.wrap.b32 	%r870, %r864, %r864, 5;
	add.s32 	%r871, %r870, %r845;
	add.s32 	%r872, %r871, %r869;
	add.s32 	%r873, %r872, %r296;
	add.s32 	%r874, %r873, -1894007588;
	shf.l.wrap.b32 	%r875, %r854, %r854, 30;
	or.b32  	%r876, %r875, %r865;
	and.b32  	%r877, %r864, %r876;
	and.b32  	%r878, %r875, %r865;
	or.b32  	%r879, %r877, %r878;
	shf.l.wrap.b32 	%r880, %r874, %r874, 5;
	add.s32 	%r881, %r880, %r855;
	add.s32 	%r882, %r881, %r879;
	add.s32 	%r883, %r882, %r300;
	add.s32 	%r884, %r883, -1894007588;
	shf.l.wrap.b32 	%r885, %r864, %r864, 30;
	or.b32  	%r886, %r885, %r875;
	and.b32  	%r887, %r874, %r886;
	and.b32  	%r888, %r885, %r875;
	or.b32  	%r889, %r887, %r888;
	shf.l.wrap.b32 	%r890, %r884, %r884, 5;
	add.s32 	%r891, %r890, %r865;
	add.s32 	%r892, %r891, %r889;
	add.s32 	%r893, %r892, %r304;
	add.s32 	%r894, %r893, -1894007588;
	shf.l.wrap.b32 	%r895, %r874, %r874, 30;
	or.b32  	%r896, %r895, %r885;
	and.b32  	%r897, %r884, %r896;
	and.b32  	%r898, %r895, %r885;
	or.b32  	%r899, %r897, %r898;
	shf.l.wrap.b32 	%r900, %r894, %r894, 5;
	add.s32 	%r901, %r900, %r875;
	add.s32 	%r902, %r901, %r899;
	add.s32 	%r903, %r902, %r308;
	add.s32 	%r904, %r903, -1894007588;
	shf.l.wrap.b32 	%r905, %r884, %r884, 30;
	or.b32  	%r906, %r905, %r895;
	and.b32  	%r907, %r894, %r906;
	and.b32  	%r908, %r905, %r895;
	or.b32  	%r909, %r907, %r908;
	shf.l.wrap.b32 	%r910, %r904, %r904, 5;
	add.s32 	%r911, %r910, %r885;
	add.s32 	%r912, %r911, %r909;
	add.s32 	%r913, %r912, %r312;
	add.s32 	%r914, %r913, -1894007588;
	shf.l.wrap.b32 	%r915, %r894, %r894, 30;
	or.b32  	%r916, %r915, %r905;
	and.b32  	%r917, %r904, %r916;
	and.b32  	%r918, %r915, %r905;
	or.b32  	%r919, %r917, %r918;
	shf.l.wrap.b32 	%r920, %r914, %r914, 5;
	add.s32 	%r921, %r920, %r895;
	add.s32 	%r922, %r921, %r919;
	add.s32 	%r923, %r922, %r316;
	add.s32 	%r924, %r923, -1894007588;
	shf.l.wrap.b32 	%r925, %r904, %r904, 30;
	or.b32  	%r926, %r925, %r915;
	and.b32  	%r927, %r914, %r926;
	and.b32  	%r928, %r925, %r915;
	or.b32  	%r929, %r927, %r928;
	shf.l.wrap.b32 	%r930, %r924, %r924, 5;
	add.s32 	%r931, %r930, %r905;
	add.s32 	%r932, %r931, %r929;
	add.s32 	%r933, %r932, %r320;
	add.s32 	%r934, %r933, -1894007588;
	shf.l.wrap.b32 	%r935, %r914, %r914, 30;
	or.b32  	%r936, %r935, %r925;
	and.b32  	%r937, %r924, %r936;
	and.b32  	%r938, %r935, %r925;
	or.b32  	%r939, %r937, %r938;
	shf.l.wrap.b32 	%r940, %r934, %r934, 5;
	add.s32 	%r941, %r940, %r915;
	add.s32 	%r942, %r941, %r939;
	add.s32 	%r943, %r942, %r324;
	add.s32 	%r944, %r943, -1894007588;
	shf.l.wrap.b32 	%r945, %r924, %r924, 30;
	xor.b32  	%r946, %r945, %r935;
	xor.b32  	%r947, %r946, %r934;
	shf.l.wrap.b32 	%r948, %r944, %r944, 5;
	add.s32 	%r949, %r948, %r925;
	add.s32 	%r950, %r949, %r947;
	add.s32 	%r951, %r950, %r328;
	add.s32 	%r952, %r951, -899497514;
	shf.l.wrap.b32 	%r953, %r934, %r934, 30;
	xor.b32  	%r954, %r953, %r945;
	xor.b32  	%r955, %r954, %r944;
	shf.l.wrap.b32 	%r956, %r952, %r952, 5;
	add.s32 	%r957, %r956, %r935;
	add.s32 	%r958, %r957, %r955;
	add.s32 	%r959, %r958, %r332;
	add.s32 	%r960, %r959, -899497514;
	shf.l.wrap.b32 	%r961, %r944, %r944, 30;
	xor.b32  	%r962, %r961, %r953;
	xor.b32  	%r963, %r962, %r952;
	shf.l.wrap.b32 	%r964, %r960, %r960, 5;
	add.s32 	%r965, %r964, %r945;
	add.s32 	%r966, %r965, %r963;
	add.s32 	%r967, %r966, %r336;
	add.s32 	%r968, %r967, -899497514;
	shf.l.wrap.b32 	%r969, %r952, %r952, 30;
	xor.b32  	%r970, %r969, %r961;
	xor.b32  	%r971, %r970, %r960;
	shf.l.wrap.b32 	%r972, %r968, %r968, 5;
	add.s32 	%r973, %r972, %r953;
	add.s32 	%r974, %r973, %r971;
	add.s32 	%r975, %r974, %r340;
	add.s32 	%r976, %r975, -899497514;
	shf.l.wrap.b32 	%r977, %r960, %r960, 30;
	xor.b32  	%r978, %r977, %r969;
	xor.b32  	%r979, %r978, %r968;
	shf.l.wrap.b32 	%r980, %r976, %r976, 5;
	add.s32 	%r981, %r980, %r961;
	add.s32 	%r982, %r981, %r979;
	add.s32 	%r983, %r982, %r344;
	add.s32 	%r984, %r983, -899497514;
	shf.l.wrap.b32 	%r985, %r968, %r968, 30;
	xor.b32  	%r986, %r985, %r977;
	xor.b32  	%r987, %r986, %r976;
	shf.l.wrap.b32 	%r988, %r984, %r984, 5;
	add.s32 	%r989, %r988, %r969;
	add.s32 	%r990, %r989, %r987;
	add.s32 	%r991, %r990, %r348;
	add.s32 	%r992, %r991, -899497514;
	shf.l.wrap.b32 	%r993, %r976, %r976, 30;
	xor.b32  	%r994, %r993, %r985;
	xor.b32  	%r995, %r994, %r984;
	shf.l.wrap.b32 	%r996, %r992, %r992, 5;
	add.s32 	%r997, %r996, %r977;
	add.s32 	%r998, %r997, %r995;
	add.s32 	%r999, %r998, %r352;
	add.s32 	%r1000, %r999, -899497514;
	shf.l.wrap.b32 	%r1001, %r984, %r984, 30;
	xor.b32  	%r1002, %r1001, %r993;
	xor.b32  	%r1003, %r1002, %r992;
	shf.l.wrap.b32 	%r1004, %r1000, %r1000, 5;
	add.s32 	%r1005, %r1004, %r985;
	add.s32 	%r1006, %r1005, %r1003;
	add.s32 	%r1007, %r1006, %r356;
	add.s32 	%r1008, %r1007, -899497514;
	shf.l.wrap.b32 	%r1009, %r992, %r992, 30;
	xor.b32  	%r1010, %r1009, %r1001;
	xor.b32  	%r1011, %r1010, %r1000;
	shf.l.wrap.b32 	%r1012, %r1008, %r1008, 5;
	add.s32 	%r1013, %r1012, %r993;
	add.s32 	%r1014, %r1013, %r1011;
	add.s32 	%r1015, %r1014, %r360;
	add.s32 	%r1016, %r1015, -899497514;
	shf.l.wrap.b32 	%r1017, %r1000, %r1000, 30;
	xor.b32  	%r1018, %r1017, %r1009;
	xor.b32  	%r1019, %r1018, %r1008;
	shf.l.wrap.b32 	%r1020, %r1016, %r1016, 5;
	add.s32 	%r1021, %r1020, %r1001;
	add.s32 	%r1022, %r1021, %r1019;
	add.s32 	%r1023, %r1022, %r364;
	add.s32 	%r1024, %r1023, -899497514;
	shf.l.wrap.b32 	%r1025, %r1008, %r1008, 30;
	xor.b32  	%r1026, %r1025, %r1017;
	xor.b32  	%r1027, %r1026, %r1016;
	shf.l.wrap.b32 	%r1028, %r1024, %r1024, 5;
	add.s32 	%r1029, %r1028, %r1009;
	add.s32 	%r1030, %r1029, %r1027;
	add.s32 	%r1031, %r1030, %r368;
	add.s32 	%r1032, %r1031, -899497514;
	shf.l.wrap.b32 	%r1033, %r1016, %r1016, 30;
	xor.b32  	%r1034, %r1033, %r1025;
	xor.b32  	%r1035, %r1034, %r1024;
	shf.l.wrap.b32 	%r1036, %r1032, %r1032, 5;
	add.s32 	%r1037, %r1036, %r1017;
	add.s32 	%r1038, %r1037, %r1035;
	add.s32 	%r1039, %r1038, %r372;
	add.s32 	%r1040, %r1039, -899497514;
	shf.l.wrap.b32 	%r1041, %r1024, %r1024, 30;
	xor.b32  	%r1042, %r1041, %r1033;
	xor.b32  	%r1043, %r1042, %r1032;
	shf.l.wrap.b32 	%r1044, %r1040, %r1040, 5;
	add.s32 	%r1045, %r1044, %r1025;
	add.s32 	%r1046, %r1045, %r1043;
	add.s32 	%r1047, %r1046, %r376;
	add.s32 	%r1048, %r1047, -899497514;
	shf.l.wrap.b32 	%r1049, %r1032, %r1032, 30;
	xor.b32  	%r1050, %r1049, %r1041;
	xor.b32  	%r1051, %r1050, %r1040;
	shf.l.wrap.b32 	%r1052, %r1048, %r1048, 5;
	add.s32 	%r1053, %r1052, %r1033;
	add.s32 	%r1054, %r1053, %r1051;
	add.s32 	%r1055, %r1054, %r380;
	add.s32 	%r1056, %r1055, -899497514;
	shf.l.wrap.b32 	%r1057, %r1040, %r1040, 30;
	xor.b32  	%r1058, %r1057, %r1049;
	xor.b32  	%r1059, %r1058, %r1048;
	shf.l.wrap.b32 	%r1060, %r1056, %r1056, 5;
	add.s32 	%r1061, %r1060, %r1041;
	add.s32 	%r1062, %r1061, %r1059;
	add.s32 	%r1063, %r1062, %r384;
	add.s32 	%r1064, %r1063, -899497514;
	shf.l.wrap.b32 	%r1065, %r1048, %r1048, 30;
	xor.b32  	%r1066, %r1065, %r1057;
	xor.b32  	%r1067, %r1066, %r1056;
	shf.l.wrap.b32 	%r1068, %r1064, %r1064, 5;
	add.s32 	%r1069, %r1068, %r1049;
	add.s32 	%r1070, %r1069, %r1067;
	add.s32 	%r1071, %r1070, %r388;
	add.s32 	%r1072, %r1071, -899497514;
	shf.l.wrap.b32 	%r1073, %r1056, %r1056, 30;
	xor.b32  	%r1074, %r1073, %r1065;
	xor.b32  	%r1075, %r1074, %r1064;
	shf.l.wrap.b32 	%r1076, %r1072, %r1072, 5;
	add.s32 	%r1077, %r1076, %r1057;
	add.s32 	%r1078, %r1077, %r1075;
	add.s32 	%r1079, %r1078, %r392;
	add.s32 	%r1080, %r1079, -899497514;
	shf.l.wrap.b32 	%r1081, %r1064, %r1064, 30;
	xor.b32  	%r1082, %r1081, %r1073;
	xor.b32  	%r1083, %r1082, %r1072;
	shf.l.wrap.b32 	%r1084, %r1080, %r1080, 5;
	add.s32 	%r1085, %r1084, %r1065;
	add.s32 	%r1086, %r1085, %r1083;
	add.s32 	%r1087, %r1086, %r396;
	add.s32 	%r1088, %r1087, -899497514;
	shf.l.wrap.b32 	%r1089, %r1072, %r1072, 30;
	xor.b32  	%r1090, %r1089, %r1081;
	xor.b32  	%r1091, %r1090, %r1080;
	shf.l.wrap.b32 	%r1092, %r1088, %r1088, 5;
	add.s32 	%r1093, %r1092, %r1073;
	add.s32 	%r1094, %r1093, %r1091;
	add.s32 	%r1095, %r1094, %r400;
	add.s32 	%r1096, %r1095, -899497514;
	shf.l.wrap.b32 	%r1097, %r1080, %r1080, 30;
	xor.b32  	%r1098, %r1097, %r1089;
	xor.b32  	%r1099, %r1098, %r1088;
	shf.l.wrap.b32 	%r1100, %r1096, %r1096, 5;
	add.s32 	%r1101, %r1100, %r1081;
	add.s32 	%r1102, %r1101, %r1099;
	add.s32 	%r1103, %r1102, %r404;
	shf.l.wrap.b32 	%r1104, %r1088, %r1088, 30;
	add.s32 	%r1105, %r1103, 833086679;
	add.s32 	%r1106, %r1095, -1171231393;
	add.s32 	%r1107, %r1104, -1732584194;
	add.s32 	%r1108, %r1097, 271733878;
	add.s32 	%r1109, %r1089, -1009589776;
	shr.u32 	%r1110, %r1105, 24;
	st.global.u8 	[%rd9], %r1110;
	shr.u32 	%r1111, %r1105, 16;
	st.global.u8 	[%rd9+1], %r1111;
	shr.u32 	%r1112, %r1105, 8;
	st.global.u8 	[%rd9+2], %r1112;
	st.global.u8 	[%rd9+3], %r1105;
	shr.u32 	%r1113, %r1106, 24;
	st.global.u8 	[%rd9+4], %r1113;
	shr.u32 	%r1114, %r1106, 16;
	st.global.u8 	[%rd9+5], %r1114;
	shr.u32 	%r1115, %r1106, 8;
	st.global.u8 	[%rd9+6], %r1115;
	st.global.u8 	[%rd9+7], %r1106;
	shr.u32 	%r1116, %r1107, 24;
	st.global.u8 	[%rd9+8], %r1116;
	shr.u32 	%r1117, %r1107, 16;
	st.global.u8 	[%rd9+9], %r1117;
	shr.u32 	%r1118, %r1107, 8;
	st.global.u8 	[%rd9+10], %r1118;
	st.global.u8 	[%rd9+11], %r1107;
	shr.u32 	%r1119, %r1108, 24;
	st.global.u8 	[%rd9+12], %r1119;
	shr.u32 	%r1120, %r1108, 16;
	st.global.u8 	[%rd9+13], %r1120;
	shr.u32 	%r1121, %r1108, 8;
	st.global.u8 	[%rd9+14], %r1121;
	st.global.u8 	[%rd9+15], %r1108;
	shr.u32 	%r1122, %r1109, 24;
	st.global.u8 	[%rd9+16], %r1122;
	shr.u32 	%r1123, %r1109, 16;
	st.global.u8 	[%rd9+17], %r1123;
	shr.u32 	%r1124, %r1109, 8;
	st.global.u8 	[%rd9+18], %r1124;
	st.global.u8 	[%rd9+19], %r1109;
$L__BB44_2:
	ret;

}
	// .globl	_Z11sha1_kernelILi45EEvPKhPhm
.visible .entry _Z11sha1_kernelILi45EEvPKhPhm(
	.param .u64 .ptr .align 1 _Z11sha1_kernelILi45EEvPKhPhm_param_0,
	.param .u64 .ptr .align 1 _Z11sha1_kernelILi45EEvPKhPhm_param_1,
	.param .u64 _Z11sha1_kernelILi45EEvPKhPhm_param_2
)
{
	.reg .pred 	%p<2>;
	.reg .b16 	%rs<17>;
	.reg .b32 	%r<1125>;
	.reg .b64 	%rd<10>;

	ld.param.u64 	%rd2, [_Z11sha1_kernelILi45EEvPKhPhm_param_0];
	ld.param.u64 	%rd3, [_Z11sha1_kernelILi45EEvPKhPhm_param_1];
	ld.param.u64 	%rd4, [_Z11sha1_kernelILi45EEvPKhPhm_param_2];
	mov.u32 	%r1, %ctaid.x;
	mov.u32 	%r2, %ntid.x;
	mov.u32 	%r3, %tid.x;
	mad.lo.s32 	%r4, %r1, %r2, %r3;
	cvt.u64.u32 	%rd1, %r4;
	setp.le.u64 	%p1, %rd4, %rd1;
	@%p1 bra 	$L__BB45_2;
	cvta.to.global.u64 	%rd5, %rd3;
	cvta.to.global.u64 	%rd6, %rd2;
	shl.b64 	%rd7, %rd1, 6;
	add.s64 	%rd8, %rd6, %rd7;
	mad.lo.s64 	%rd9, %rd1, 20, %rd5;
	ld.global.u8 	%r5, [%rd8];
	shl.b32 	%r6, %r5, 24;
	ld.global.u8 	%r7, [%rd8+1];
	shl.b32 	%r8, %r7, 16;
	or.b32  	%r9, %r8, %r6;
	ld.global.u8 	%rs1, [%rd8+2];
	mul.wide.u16 	%r10, %rs1, 256;
	or.b32  	%r11, %r9, %r10;
	ld.global.u8 	%r12, [%rd8+3];
	or.b32  	%r13, %r11, %r12;
	ld.global.u8 	%r14, [%rd8+4];
	shl.b32 	%r15, %r14, 24;
	ld.global.u8 	%r16, [%rd8+5];
	shl.b32 	%r17, %r16, 16;
	or.b32  	%r18, %r17, %r15;
	ld.global.u8 	%rs2, [%rd8+6];
	mul.wide.u16 	%r19, %rs2, 256;
	or.b32  	%r20, %r18, %r19;
	ld.global.u8 	%r21, [%rd8+7];
	or.b32  	%r22, %r20, %r21;
	ld.global.u8 	%r23, [%rd8+8];
	shl.b32 	%r24, %r23, 24;
	ld.global.u8 	%r25, [%rd8+9];
	shl.b32 	%r26, %r25, 16;
	or.b32  	%r27, %r26, %r24;
	ld.global.u8 	%rs3, [%rd8+10];
	mul.wide.u16 	%r28, %rs3, 256;
	or.b32  	%r29, %r27, %r28;
	ld.global.u8 	%r30, [%rd8+11];
	or.b32  	%r31, %r29, %r30;
	ld.global.u8 	%r32, [%rd8+12];
	shl.b32 	%r33, %r32, 24;
	ld.global.u8 	%r34, [%rd8+13];
	shl.b32 	%r35, %r34, 16;
	or.b32  	%r36, %r35, %r33;
	ld.global.u8 	%rs4, [%rd8+14];
	mul.wide.u16 	%r37, %rs4, 256;
	or.b32  	%r38, %r36, %r37;
	ld.global.u8 	%r39, [%rd8+15];
	or.b32  	%r40, %r38, %r39;
	ld.global.u8 	%r41, [%rd8+16];
	shl.b32 	%r42, %r41, 24;
	ld.global.u8 	%r43, [%rd8+17];
	shl.b32 	%r44, %r43, 16;
	or.b32  	%r45, %r44, %r42;
	ld.global.u8 	%rs5, [%rd8+18];
	mul.wide.u16 	%r46, %rs5, 256;
	or.b32  	%r47, %r45, %r46;
	ld.global.u8 	%r48, [%rd8+19];
	or.b32  	%r49, %r47, %r48;
	ld.global.u8 	%r50, [%rd8+20];
	shl.b32 	%r51, %r50, 24;
	ld.global.u8 	%r52, [%rd8+21];
	shl.b32 	%r53, %r52, 16;
	or.b32  	%r54, %r53, %r51;
	ld.global.u8 	%rs6, [%rd8+22];
	mul.wide.u16 	%r55, %rs6, 256;
	or.b32  	%r56, %r54, %r55;
	ld.global.u8 	%r57, [%rd8+23];
	or.b32  	%r58, %r56, %r57;
	ld.global.u8 	%r59, [%rd8+24];
	shl.b32 	%r60, %r59, 24;
	ld.global.u8 	%r61, [%rd8+25];
	shl.b32 	%r62, %r61, 16;
	or.b32  	%r63, %r62, %r60;
	ld.global.u8 	%rs7, [%rd8+26];
	mul.wide.u16 	%r64, %rs7, 256;
	or.b32  	%r65, %r63, %r64;
	ld.global.u8 	%r66, [%rd8+27];
	or.b32  	%r67, %r65, %r66;
	ld.global.u8 	%r68, [%rd8+28];
	shl.b32 	%r69, %r68, 24;
	ld.global.u8 	%r70, [%rd8+29];
	shl.b32 	%r71, %r70, 16;
	or.b32  	%r72, %r71, %r69;
	ld.global.u8 	%rs8, [%rd8+30];
	mul.wide.u16 	%r73, %rs8, 256;
	or.b32  	%r74, %r72, %r73;
	ld.global.u8 	%r75, [%rd8+31];
	or.b32  	%r76, %r74, %r75;
	ld.global.u8 	%r77, [%rd8+32];
	shl.b32 	%r78, %r77, 24;
	ld.global.u8 	%r79, [%rd8+33];
	shl.b32 	%r80, %r79, 16;
	or.b32  	%r81, %r80, %r78;
	ld.global.u8 	%rs9, [%rd8+34];
	mul.wide.u16 	%r82, %rs9, 256;
	or.b32  	%r83, %r81, %r82;
	ld.global.u8 	%r84, [%rd8+35];
	or.b32  	%r85, %r83, %r84;
	ld.global.u8 	%r86, [%rd8+36];
	shl.b32 	%r87, %r86, 24;
	ld.global.u8 	%r88, [%rd8+37];
	shl.b32 	%r89, %r88, 16;
	or.b32  	%r90, %r89, %r87;
	ld.global.u8 	%rs10, [%rd8+38];
	mul.wide.u16 	%r91, %rs10, 256;
	or.b32  	%r92, %r90, %r91;
	ld.global.u8 	%r93, [%rd8+39];
	or.b32  	%r94, %r92, %r93;
	ld.global.u8 	%r95, [%rd8+40];
	shl.b32 	%r96, %r95, 24;
	ld.global.u8 	%r97, [%rd8+41];
	shl.b32 	%r98, %r97, 16;
	or.b32  	%r99, %r98, %r96;
	ld.global.u8 	%rs11, [%rd8+42];
	mul.wide.u16 	%r100, %rs11, 256;
	or.b32  	%r101, %r99, %r100;
	ld.global.u8 	%r102, [%rd8+43];
	or.b32  	%r103, %r101, %r102;
	ld.global.u8 	%r104, [%rd8+44];
	shl.b32 	%r105, %r104, 24;
	ld.global.u8 	%r106, [%rd8+45];
	shl.b32 	%r107, %r106, 16;
	or.b32  	%r108, %r107, %r105;
	ld.global.u8 	%rs12, [%rd8+46];
	mul.wide.u16 	%r109, %rs12, 256;
	or.b32  	%r110, %r108, %r109;
	ld.global.u8 	%r111, [%rd8+47];
	or.b32  	%r112, %r110, %r111;
	ld.global.u8 	%r113, [%rd8+48];
	shl.b32 	%r114, %r113, 24;
	ld.global.u8 	%r115, [%rd8+49];
	shl.b32 	%r116, %r115, 16;
	or.b32  	%r117, %r116, %r114;
	ld.global.u8 	%rs13, [%rd8+50];
	mul.wide.u16 	%r118, %rs13, 256;
	or.b32  	%r119, %r117, %r118;
	ld.global.u8 	%r120, [%rd8+51];
	or.b32  	%r121, %r119, %r120;
	ld.global.u8 	%r122, [%rd8+52];
	shl.b32 	%r123, %r122, 24;
	ld.global.u8 	%r124, [%rd8+53];
	shl.b32 	%r125, %r124, 16;
	or.b32  	%r126, %r125, %r123;
	ld.global.u8 	%rs14, [%rd8+54];
	mul.wide.u16 	%r127, %rs14, 256;
	or.b32  	%r128, %r126, %r127;
	ld.global.u8 	%r129, [%rd8+55];
	or.b32  	%r130, %r128, %r129;
	ld.global.u8 	%r131, [%rd8+56];
	shl.b32 	%r132, %r131, 24;
	ld.global.u8 	%r133, [%rd8+57];
	shl.b32 	%r134, %r133, 16;
	or.b32  	%r135, %r134, %r132;
	ld.global.u8 	%rs15, [%rd8+58];
	mul.wide.u16 	%r136, %rs15, 256;
	or.b32  	%r137, %r135, %r136;
	ld.global.u8 	%r138, [%rd8+59];
	or.b32  	%r139, %r137, %r138;
	ld.global.u8 	%r140, [%rd8+60];
	shl.b32 	%r141, %r140, 24;
	ld.global.u8 	%r142, [%rd8+61];
	shl.b32 	%r143, %r142, 16;
	or.b32  	%r144, %r143, %r141;
	ld.global.u8 	%rs16, [%rd8+62];
	mul.wide.u16 	%r145, %rs16, 256;
	or.b32  	%r146, %r144, %r145;
	ld.global.u8 	%r147, [%rd8+63];
	or.b32  	%r148, %r146, %r147;
	xor.b32  	%r149, %r85, %r130;
	xor.b32  	%r150, %r149, %r31;
	xor.b32  	%r151, %r150, %r13;
	shf.l.wrap.b32 	%r152, %r151, %r151, 1;
	xor.b32  	%r153, %r94, %r139;
	xor.b32  	%r154, %r153, %r40;
	xor.b32  	%r155, %r154, %r22;
	shf.l.wrap.b32 	%r156, %r155, %r155, 1;
	xor.b32  	%r157, %r103, %r148;
	xor.b32  	%r158, %r157, %r49;
	xor.b32  	%r159, %r158, %r31;
	shf.l.wrap.b32 	%r160, %r159, %r159, 1;
	xor.b32  	%r161, %r112, %r152;
	xor.b32  	%r162, %r161, %r58;
	xor.b32  	%r163, %r162, %r40;
	shf.l.wrap.b32 	%r164, %r163, %r163, 1;
	xor.b32  	%r165, %r121, %r156;
	xor.b32  	%r166, %r165, %r67;
	xor.b32  	%r167, %r166, %r49;
	shf.l.wrap.b32 	%r168, %r167, %r167, 1;
	xor.b32  	%r169, %r130, %r160;
	xor.b32  	%r170, %r169, %r76;
	xor.b32  	%r171, %r170, %r58;
	shf.l.wrap.b32 	%r172, %r171, %r171, 1;
	xor.b32  	%r173, %r139, %r164;
	xor.b32  	%r174, %r173, %r85;
	xor.b32  	%r175, %r174, %r67;
	shf.l.wrap.b32 	%r176, %r175, %r175, 1;
	xor.b32  	%r177, %r148, %r168;
	xor.b32  	%r178, %r177, %r94;
	xor.b32  	%r179, %r178, %r76;
	shf.l.wrap.b32 	%r180, %r179, %r179, 1;
	xor.b32  	%r181, %r152, %r172;
	xor.b32  	%r182, %r181, %r103;
	xor.b32  	%r183, %r182, %r85;
	shf.l.wrap.b32 	%r184, %r183, %r183, 1;
	xor.b32  	%r185, %r156, %r176;
	xor.b32  	%r186, %r185, %r112;
	xor.b32  	%r187, %r186, %r94;
	shf.l.wrap.b32 	%r188, %r187, %r187, 1;
	xor.b32  	%r189, %r160, %r180;
	xor.b32  	%r190, %r189, %r121;
	xor.b32  	%r191, %r190, %r103;
	shf.l.wrap.b32 	%r192, %r191, %r191, 1;
	xor.b32  	%r193, %r164, %r184;
	xor.b32  	%r194, %r193, %r130;
	xor.b32  	%r195, %r194, %r112;
	shf.l.wrap.b32 	%r196, %r195, %r195, 1;
	xor.b32  	%r197, %r168, %r188;
	xor.b32  	%r198, %r197, %r139;
	xor.b32  	%r199, %r198, %r121;
	shf.l.wrap.b32 	%r200, %r199, %r199, 1;
	xor.b32  	%r201, %r172, %r192;
	xor.b32  	%r202, %r201, %r148;
	xor.b32  	%r203, %r202, %r130;
	shf.l.wrap.b32 	%r204, %r203, %r203, 1;
	xor.b32  	%r205, %r176, %r196;
	xor.b32  	%r206, %r205, %r152;
	xor.b32  	%r207, %r206, %r139;
	shf.l.wrap.b32 	%r208, %r207, %r207, 1;
	xor.b32  	%r209, %r180, %r200;
	xor.b32  	%r210, %r209, %r156;
	xor.b32  	%r211, %r210, %r148;
	shf.l.wrap.b32 	%r212, %r211, %r211, 1;
	xor.b32  	%r213, %r184, %r204;
	xor.b32  	%r214, %r213, %r160;
	xor.b32  	%r215, %r214, %r152;
	shf.l.wrap.b32 	%r216, %r215, %r215, 1;
	xor.b32  	%r217, %r188, %r208;
	xor.b32  	%r218, %r217, %r164;
	xor.b32  	%r219, %r218, %r156;
	shf.l.wrap.b32 	%r220, %r219, %r219, 1;
	xor.b32  	%r221, %r192, %r212;
	xor.b32  	%r222, %r221, %r168;
	xor.b32  	%r223, %r222, %r160;
	shf.l.wrap.b32 	%r224, %r223, %r223, 1;
	xor.b32  	%r225, %r196, %r216;
	xor.b32  	%r226, %r225, %r172;
	xor.b32  	%r227, %r226, %r164;
	shf.l.wrap.b32 	%r228, %r227, %r227, 1;
	xor.b32  	%r229, %r200, %r220;
	xor.b32  	%r230, %r229, %r176;
	xor.b32  	%r231, %r230, %r168;
	shf.l.wrap.b32 	%r232, %r231, %r231, 1;
	xor.b32  	%r233, %r204, %r224;
	xor.b32  	%r234, %r233, %r180;
	xor.b32  	%r235, %r234, %r172;
	shf.l.wrap.b32 	%r236, %r235, %r235, 1;
	xor.b32  	%r237, %r208, %r228;
	xor.b32  	%r238, %r237, %r184;
	xor.b32  	%r239, %r238, %r176;
	shf.l.wrap.b32 	%r240, %r239, %r239, 1;
	xor.b32  	%r241, %r212, %r232;
	xor.b32  	%r242, %r241, %r188;
	xor.b32  	%r243, %r242, %r180;
	shf.l.wrap.b32 	%r244, %r243, %r243, 1;
	xor.b32  	%r245, %r216, %r236;
	xor.b32  	%r246, %r245, %r192;
	xor.b32  	%r247, %r246, %r184;
	shf.l.wrap.b32 	%r248, %r247, %r247, 1;
	xor.b32  	%r249, %r220, %r240;
	xor.b32  	%r250, %r249, %r196;
	xor.b32  	%r251, %r250, %r188;
	shf.l.wrap.b32 	%r252, %r251, %r251, 1;
	xor.b32  	%r253, %r224, %r244;
	xor.b32  	%r254, %r253, %r200;
	xor.b32  	%r255, %r254, %r192;
	shf.l.wrap.b32 	%r256, %r255, %r255, 1;
	xor.b32  	%r257, %r228, %r248;
	xor.b32  	%r258, %r257, %r204;
	xor.b32  	%r259, %r258, %r196;
	shf.l.wrap.b32 	%r260, %r259, %r259, 1;
	xor.b32  	%r261, %r232, %r252;
	xor.b32  	%r262, %r261, %r208;
	xor.b32  	%r263, %r262, %r200;
	shf.l.wrap.b32 	%r264, %r263, %r263, 1;
	xor.b32  	%r265, %r236, %r256;
	xor.b32  	%r266, %r265, %r212;
	xor.b32  	%r267, %r266, %r204;
	shf.l.wrap.b32 	%r268, %r267, %r267, 1;
	xor.b32  	%r269, %r240, %r260;
	xor.b32  	%r270, %r269, %r216;
	xor.b32  	%r271, %r270, %r208;
	shf.l.wrap.b32 	%r272, %r271, %r271, 1;
	xor.b32  	%r273, %r244, %r264;
	xor.b32  	%r274, %r273, %r220;
	xor.b32  	%r275, %r274, %r212;
	shf.l.wrap.b32 	%r276, %r275, %r275, 1;
	xor.b32  	%r277, %r248, %r268;
	xor.b32  	%r278, %r277, %r224;
	xor.b32  	%r279, %r278, %r216;
	shf.l.wrap.b32 	%r280, %r279, %r279, 1;
	xor.b32  	%r281, %r252, %r272;
	xor.b32  	%r282, %r281, %r228;
	xor.b32  	%r283, %r282, %r220;
	shf.l.wrap.b32 	%r284, %r283, %r283, 1;
	xor.b32  	%r285, %r256, %r276;
	xor.b32  	%r286, %r285, %r232;
	xor.b32  	%r287, %r286, %r224;
	shf.l.wrap.b32 	%r288, %r287, %r287, 1;
	xor.b32  	%r289, %r260, %r280;
	xor.b32  	%r290, %r289, %r236;
	xor.b32  	%r291, %r290, %r228;
	shf.l.wrap.b32 	%r292, %r291, %r291, 1;
	xor.b32  	%r293, %r264, %r284;
	xor.b32  	%r294, %r293, %r240;
	xor.b32  	%r295, %r294, %r232;
	shf.l.wrap.b32 	%r296, %r295, %r295, 1;
	xor.b32  	%r297, %r268, %r288;
	xor.b32  	%r298, %r297, %r244;
	xor.b32  	%r299, %r298, %r236;
	shf.l.wrap.b32 	%r300, %r299, %r299, 1;
	xor.b32  	%r301, %r272, %r292;
	xor.b32  	%r302, %r301, %r248;
	xor.b32  	%r303, %r302, %r240;
	shf.l.wrap.b32 	%r304, %r303, %r303, 1;
	xor.b32  	%r305, %r276, %r296;
	xor.b32  	%r306, %r305, %r252;
	xor.b32  	%r307, %r306, %r244;
	shf.l.wrap.b32 	%r308, %r307, %r307, 1;
	xor.b32  	%r309, %r280, %r300;
	xor.b32  	%r310, %r309, %r256;
	xor.b32  	%r311, %r310, %r248;
	shf.l.wrap.b32 	%r312, %r311, %r311, 1;
	xor.b32  	%r313, %r284, %r304;
	xor.b32  	%r314, %r313, %r260;
	xor.b32  	%r315, %r314, %r252;
	shf.l.wrap.b32 	%r316, %r315, %r315, 1;
	xor.b32  	%r317, %r288, %r308;
	xor.b32  	%r318, %r317, %r264;
	xor.b32  	%r319, %r318, %r256;
	shf.l.wrap.b32 	%r320, %r319, %r319, 1;
	xor.b32  	%r321, %r292, %r312;
	xor.b32  	%r322, %r321, %r268;
	xor.b32  	%r323, %r322, %r260;
	shf.l.wrap.b32 	%r324, %r323, %r323, 1;
	xor.b32  	%r325, %r296, %r316;
	xor.b32  	%r326, %r325, %r272;
	xor.b32  	%r327, %r326, %r264;
	shf.l.wrap.b32 	%r328, %r327, %r327, 1;
	xor.b32  	%r329, %r300, %r320;
	xor.b32  	%r330, %r329, %r276;
	xor.b32  	%r331, %r330, %r268;
	shf.l.wrap.b32 	%r332, %r331, %r331, 1;
	xor.b32  	%r333, %r304, %r324;
	xor.b32  	%r334, %r333, %r280;
	xor.b32  	%r335, %r334, %r272;
	shf.l.wrap.b32 	%r336, %r335, %r335, 1;
	xor.b32  	%r337, %r308, %r328;
	xor.b32  	%r338, %r337, %r284;
	xor.b32  	%r339, %r338, %r276;
	shf.l.wrap.b32 	%r340, %r339, %r339, 1;
	xor.b32  	%r341, %r312, %r332;
	xor.b32  	%r342, %r341, %r288;
	xor.b32  	%r343, %r342, %r280;
	shf.l.wrap.b32 	%r344, %r343, %r343, 1;
	xor.b32  	%r345, %r316, %r336;
	xor.b32  	%r346, %r345, %r292;
	xor.b32  	%r347, %r346, %r284;
	shf.l.wrap.b32 	%r348, %r347, %r347, 1;
	xor.b32  	%r349, %r320, %r340;
	xor.b32  	%r350, %r349, %r296;
	xor.b32  	%r351, %r350, %r288;
	shf.l.wrap.b32 	%r352, %r351, %r351, 1;
	xor.b32  	%r353, %r324, %r344;
	xor.b32  	%r354, %r353, %r300;
	xor.b32  	%r355, %r354, %r292;
	shf.l.wrap.b32 	%r356, %r355, %r355, 1;
	xor.b32  	%r357, %r328, %r348;
	xor.b32  	%r358, %r357, %r304;
	xor.b32  	%r359, %r358, %r296;
	shf.l.wrap.b32 	%r360, %r359, %r359, 1;
	xor.b32  	%r361, %r332, %r352;
	xor.b32  	%r362, %r361, %r308;
	xor.b32  	%r363, %r362, %r300;
	shf.l.wrap.b32 	%r364, %r363, %r363, 1;
	xor.b32  	%r365, %r336, %r356;
	xor.b32  	%r366, %r365, %r312;
	xor.b32  	%r367, %r366, %r304;
	shf.l.wrap.b32 	%r368, %r367, %r367, 1;
	xor.b32  	%r369, %r340, %r360;
	xor.b32  	%r370, %r369, %r316;
	xor.b32  	%r371, %r370, %r308;
	shf.l.wrap.b32 	%r372, %r371, %r371, 1;
	xor.b32  	%r373, %r344, %r364;
	xor.b32  	%r374, %r373, %r320;
	xor.b32  	%r375, %r374, %r312;
	shf.l.wrap.b32 	%r376, %r375, %r375, 1;
	xor.b32  	%r377, %r348, %r368;
	xor.b32  	%r378, %r377, %r324;
	xor.b32  	%r379, %r378, %r316;
	shf.l.wrap.b32 	%r380, %r379, %r379, 1;
	xor.b32  	%r381, %r352, %r372;
	xor.b32  	%r382, %r381, %r328;
	xor.b32  	%r383, %r382, %r320;
	shf.l.wrap.b32 	%r384, %r383, %r383, 1;
	xor.b32  	%r385, %r356, %r376;
	xor.b32  	%r386, %r385, %r332;
	xor.b32  	%r387, %r386, %r324;
	shf.l.wrap.b32 	%r388, %r387, %r387, 1;
	xor.b32  	%r389, %r360, %r380;
	xor.b32  	%r390, %r389, %r336;
	xor.b32  	%r391, %r390, %r328;
	shf.l.wrap.b32 	%r392, %r391, %r391, 1;
	xor.b32  	%r393, %r364, %r384;
	xor.b32  	%r394, %r393, %r340;
	xor.b32  	%r395, %r394, %r332;
	shf.l.wrap.b32 	%r396, %r395, %r395, 1;
	xor.b32  	%r397, %r368, %r388;
	xor.b32  	%r398, %r397, %r344;
	xor.b32  	%r399, %r398, %r336;
	shf.l.wrap.b32 	%r400, %r399, %r399, 1;
	xor.b32  	%r401, %r372, %r392;
	xor.b32  	%r402, %r401, %r348;
	xor.b32  	%r403, %r402, %r340;
	shf.l.wrap.b32 	%r404, %r403, %r403, 1;
	add.s32 	%r405, %r13, -1615554381;
	shf.l.wrap.b32 	%r406, %r405, %r405, 5;
	add.s32 	%r407, %r406, %r22;
	add.s32 	%r408, %r407, 1722862861;
	not.b32 	%r409, %r408;
	and.b32  	%r410, %r405, 1506887872;
	sub.s32 	%r411, 1615554380, %r13;
	and.b32  	%r412, %r411, 2079550178;
	or.b32  	%r413, %r410, %r412;
	shf.l.wrap.b32 	%r414, %r408, %r408, 5;
	add.s32 	%r415, %r414, %r413;
	add.s32 	%r416, %r415, %r31;
	add.s32 	%r417, %r416, -214083945;
	shf.l.wrap.b32 	%r418, %r405, %r405, 30;
	and.b32  	%r419, %r408, %r418;
	and.b32  	%r420, %r409, 1506887872;
	or.b32  	%r421, %r419, %r420;
	shf.l.wrap.b32 	%r422, %r417, %r417, 5;
	add.s32 	%r423, %r422, %r421;
	add.s32 	%r424, %r423, %r40;
	add.s32 	%r425, %r424, -696916869;
	shf.l.wrap.b32 	%r426, %r408, %r408, 30;
	and.b32  	%r427, %r417, %r426;
	not.b32 	%r428, %r417;
	and.b32  	%r429, %r418, %r428;
	or.b32  	%r430, %r427, %r429;
	shf.l.wrap.b32 	%r431, %r425, %r425, 5;
	add.s32 	%r432, %r431, %r430;
	add.s32 	%r433, %r432, %r49;
	add.s32 	%r434, %r433, -1269579175;
	shf.l.wrap.b32 	%r435, %r417, %r417, 30;
	and.b32  	%r436, %r425, %r435;
	not.b32 	%r437, %r425;
	and.b32  	%r438, %r426, %r437;
	or.b32  	%r439, %r436, %r438;
	shf.l.wrap.b32 	%r440, %r434, %r434, 5;
	add.s32 	%r441, %r440, %r418;
	add.s32 	%r442, %r441, %r439;
	add.s32 	%r443, %r442, %r58;
	add.s32 	%r444, %r443, 1518500249;
	shf.l.wrap.b32 	%r445, %r425, %r425, 30;
	and.b32  	%r446, %r434, %r445;
	not.b32 	%r447, %r434;
	and.b32  	%r448, %r435, %r447;
	or.b32  	%r449, %r446, %r448;
	shf.l.wrap.b32 	%r450, %r444, %r444, 5;
	add.s32 	%r451, %r450, %r426;
	add.s32 	%r452, %r451, %r449;
	add.s32 	%r453, %r452, %r67;
	add.s32 	%r454, %r453, 1518500249;
	shf.l.wrap.b32 	%r455, %r434, %r434, 30;
	and.b32  	%r456, %r444, %r455;
	not.b32 	%r457, %r444;
	and.b32  	%r458, %r445, %r457;
	or.b32  	%r459, %r456, %r458;
	shf.l.wrap.b32 	%r460, %r454, %r454, 5;
	add.s32 	%r461, %r460, %r435;
	add.s32 	%r462, %r461, %r459;
	add.s32 	%r463, %r462, %r76;
	add.s32 	%r464, %r463, 1518500249;
	shf.l.wrap.b32 	%r465, %r444, %r444, 30;
	and.b32  	%r466, %r454, %r465;
	not.b32 	%r467, %r454;
	and.b32  	%r468, %r455, %r467;
	or.b32  	%r469, %r466, %r468;
	shf.l.wrap.b32 	%r470, %r464, %r464, 5;
	add.s32 	%r471, %r470, %r445;
	add.s32 	%r472, %r471, %r469;
	add.s32 	%r473, %r472, %r85;
	add.s32 	%r474, %r473, 1518500249;
	shf.l.wrap.b32 	%r475, %r454, %r454, 30;
	and.b32  	%r476, %r464, %r475;
	not.b32 	%r477, %r464;
	and.b32  	%r478, %r465, %r477;
	or.b32  	%r479, %r476, %r478;
	shf.l.wrap.b32 	%r480, %r474, %r474, 5;
	add.s32 	%r481, %r480, %r455;
	add.s32 	%r482, %r481, %r479;
	add.s32 	%r483, %r482, %r94;
	add.s32 	%r484, %r483, 1518500249;
	shf.l.wrap.b32 	%r485, %r464, %r464, 30;
	and.b32  	%r486, %r474, %r485;
	not.b32 	%r487, %r474;
	and.b32  	%r488, %r475, %r487;
	or.b32  	%r489, %r486, %r488;
	shf.l.wrap.b32 	%r490, %r484, %r484, 5;
	add.s32 	%r491, %r490, %r465;
	add.s32 	%r492, %r491, %r489;
	add.s32 	%r493, %r492, %r103;
	add.s32 	%r494, %r493, 1518500249;
	shf.l.wrap.b32 	%r495, %r474, %r474, 30;
	and.b32  	%r496, %r484, %r495;
	not.b32 	%r497, %r484;
	and.b32  	%r498, %r485, %r497;
	or.b32  	%r499, %r496, %r498;
	shf.l.wrap.b32 	%r500, %r494, %r494, 5;
	add.s32 	%r501, %r500, %r475;
	add.s32 	%r502, %r501, %r499;
	add.s32 	%r503, %r502, %r112;
	add.s32 	%r504, %r503, 1518500249;
	shf.l.wrap.b32 	%r505, %r484, %r484, 30;
	and.b32  	%r506, %r494, %r505;
	not.b32 	%r507, %r494;
	and.b32  	%r508, %r495, %r507;
	or.b32  	%r509, %r506, %r508;
	shf.l.wrap.b32 	%r510, %r504, %r504, 5;
	add.s32 	%r511, %r510, %r485;
	add.s32 	%r512, %r511, %r509;
	add.s32 	%r513, %r512, %r121;
	add.s32 	%r514, %r513, 1518500249;
	shf.l.wrap.b32 	%r515, %r494, %r494, 30;
	and.b32  	%r516, %r504, %r515;
	not.b32 	%r517, %r504;
	and.b32  	%r518, %r505, %r517;
	or.b32  	%r519, %r516, %r518;
	shf.l.wrap.b32 	%r520, %r514, %r514, 5;
	add.s32 	%r521, %r520, %r495;
	add.s32 	%r522, %r521, %r519;
	add.s32 	%r523, %r522, %r130;
	add.s32 	%r524, %r523, 1518500249;
	shf.l.wrap.b32 	%r525, %r504, %r504, 30;
	and.b32  	%r526, %r514, %r525;
	not.b32 	%r527, %r514;
	and.b32  	%r528, %r515, %r527;
	or.b32  	%r529, %r526, %r528;
	shf.l.wrap.b32 	%r530, %r524, %r524, 5;
	add.s32 	%r531, %r530, %r505;
	add.s32 	%r532, %r531, %r529;
	add.s32 	%r533, %r532, %r139;
	add.s32 	%r534, %r533, 1518500249;
	shf.l.wrap.b32 	%r535, %r514, %r514, 30;
	and.b32  	%r536, %r524, %r535;
	not.b32 	%r537, %r524;
	and.b32  	%r538, %r525, %r537;
	or.b32  	%r539, %r536, %r538;
	shf.l.wrap.b32 	%r540, %r534, %r534, 5;
	add.s32 	%r541, %r540, %r515;
	add.s32 	%r542, %r541, %r539;
	add.s32 	%r543, %r542, %r148;
	add.s32 	%r544, %r543, 1518500249;
	shf.l.wrap.b32 	%r545, %r524, %r524, 30;
	and.b32  	%r546, %r534, %r545;
	not.b32 	%r547, %r534;
	and.b32  	%r548, %r535, %r547;
	or.b32  	%r549, %r546, %r548;
	shf.l.wrap.b32 	%r550, %r544, %r544, 5;
	add.s32 	%r551, %r550, %r525;
	add.s32 	%r552, %r551, %r549;
	add.s32 	%r553, %r552, %r152;
	add.s32 	%r554, %r553, 1518500249;
	shf.l.wrap.b32 	%r555, %r534, %r534, 30;
	and.b32  	%r556, %r544, %r555;
	not.b32 	%r557, %r544;
	and.b32  	%r558, %r545, %r557;
	or.b32  	%r559, %r556, %r558;
	shf.l.wrap.b32 	%r560, %r554, %r554, 5;
	add.s32 	%r561, %r560, %r535;
	add.s32 	%r562, %r561, %r559;
	add.s32 	%r563, %r562, %r156;
	add.s32 	%r564, %r563, 1518500249;
	shf.l.wrap.b32 	%r565, %r544, %r544, 30;
	and.b32  	%r566, %r554, %r565;
	not.b32 	%r567, %r554;
	and.b32  	%r568, %r555, %r567;
	or.b32  	%r569, %r566, %r568;
	shf.l.wrap.b32 	%r570, %r564, %r564, 5;
	add.s32 	%r571, %r570, %r545;
	add.s32 	%r572, %r571, %r569;
	add.s32 	%r573, %r572, %r160;
	add.s32 	%r574, %r573, 1518500249;
	shf.l.wrap.b32 	%r575, %r554, %r554, 30;
	and.b32  	%r576, %r564, %r575;
	not.b32 	%r577, %r564;
	and.b32  	%r578, %r565, %r577;
	or.b32  	%r579, %r576, %r578;
	shf.l.wrap.b32 	%r580, %r574, %r574, 5;
	add.s32 	%r581, %r580, %r555;
	add.s32 	%r582, %r581, %r579;
	add.s32 	%r583, %r582, %r164;
	add.s32 	%r584, %r583, 1518500249;
	shf.l.wrap.b32 	%r585, %r564, %r564, 30;
	xor.b32  	%r586, %r585, %r575;
	xor.b32  	%r587, %r586, %r574;
	shf.l.wrap.b32 	%r588, %r584, %r584, 5;
	add.s32 	%r589, %r588, %r565;
	add.s32 	%r590, %r589, %r587;
	add.s32 	%r591, %r590, %r168;
	add.s32 	%r592, %r591, 1859775393;
	shf.l.wrap.b32 	%r593, %r574, %r574, 30;
	xor.b32  	%r594, %r593, %r585;
	xor.b32  	%r595, %r594, %r584;
	shf.l.wrap.b32 	%r596, %r592, %r592, 5;
	add.s32 	%r597, %r596, %r575;
	add.s32 	%r598, %r597, %r595;
	add.s32 	%r599, %r598, %r172;
	add.s32 	%r600, %r599, 1859775393;
	shf.l.wrap.b32 	%r601, %r584, %r584, 30;
	xor.b32  	%r602, %r601, %r593;
	xor.b32  	%r603, %r602, %r592;
	shf.l.wrap.b32 	%r604, %r600, %r600, 5;
	add.s32 	%r605, %r604, %r585;
	add.s32 	%r606, %r605, %r603;
	add.s32 	%r607, %r606, %r176;
	add.s32 	%r608, %r607, 1859775393;
	shf.l.wrap.b32 	%r609, %r592, %r592, 30;
	xor.b32  	%r610, %r609, %r601;
	xor.b32  	%r611, %r610, %r600;
	shf.l.wrap.b32 	%r612, %r608, %r608, 5;
	add.s32 	%r613, %r612, %r593;
	add.s32 	%r614, %r613, %r611;
	add.s32 	%r615, %r614, %r180;
	add.s32 	%r616, %r615, 1859775393;
	shf.l.wrap.b32 	%r617, %r600, %r600, 30;
	xor.b32  	%r618, %r617, %r609;
	xor.b32  	%r619, %r618, %r608;
	shf.l.wrap.b32 	%r620, %r616, %r616, 5;
	add.s32 	%r621, %r620, %r601;
	add.s32 	%r622, %r621, %r619;
	add.s32 	%r623, %r622, %r184;
	add.s32 	%r624, %r623, 1859775393;
	shf.l.wrap.b32 	%r625, %r608, %r608, 30;
	xor.b32  	%r626, %r625, %r617;
	xor.b32  	%r627, %r626, %r616;
	shf.l.wrap.b32 	%r628, %r624, %r624, 5;
	add.s32 	%r629, %r628, %r609;
	add.s32 	%r630, %r629, %r627;
	add.s32 	%r631, %r630, %r188;
	add.s32 	%r632, %r631, 1859775393;
	shf.l.wrap.b32 	%r633, %r616, %r616, 30;
	xor.b32  	%r634, %r633, %r625;
	xor.b32  	%r635, %r634, %r624;
	shf.l.wrap.b32 	%r636, %r632, %r632, 5;
	add.s32 	%r637, %r636, %r617;
	add.s32 	%r638, %r637, %r635;
	add.s32 	%r639, %r638, %r192;
	add.s32 	%r640, %r639, 1859775393;
	shf.l.wrap.b32 	%r641, %r624, %r624, 30;
	xor.b32  	%r642, %r641, %r633;
	xor.b32  	%r643, %r642, %r632;
	shf.l.wrap.b32 	%r644, %r640, %r640, 5;
	add.s32 	%r645, %r644, %r625;
	add.s32 	%r646, %r645, %r643;
	add.s32 	%r647, %r646, %r196;
	add.s32 	%r648, %r647, 1859775393;
	shf.l.wrap.b32 	%r649, %r632, %r632, 30;
	xor.b32  	%r650, %r649, %r641;
	xor.b32  	%r651, %r650, %r640;
	shf.l.wrap.b32 	%r652, %r648, %r648, 5;
	add.s32 	%r653, %r652, %r633;
	add.s32 	%r654, %r653, %r651;
	add.s32 	%r655, %r654, %r200;
	add.s32 	%r656, %r655, 1859775393;
	shf.l.wrap.b32 	%r657, %r640, %r640, 30;
	xor.b32  	%r658, %r657, %r649;
	xor.b32  	%r659, %r658, %r648;
	shf.l.wrap.b32 	%r660, %r656, %r656, 5;
	add.s32 	%r661, %r660, %r641;
	add.s32 	%r662, %r661, %r659;
	add.s32 	%r663, %r662, %r204;
	add.s32 	%r664, %r663, 1859775393;
	shf.l.wrap.b32 	%r665, %r648, %r648, 30;
	xor.b32  	%r666, %r665, %r657;
	xor.b32  	%r667, %r666, %r656;
	shf.l.wrap.b32 	%r668, %r664, %r664, 5;
	add.s32 	%r669, %r668, %r649;
	add.s32 	%r670, %r669, %r667;
	add.s32 	%r671, %r670, %r208;
	add.s32 	%r672, %r671, 1859775393;
	shf.l.wrap.b32 	%r673, %r656, %r656, 30;
	xor.b32  	%r674, %r673, %r665;
	xor.b32  	%r675, %r674, %r664;
	shf.l.wrap.b32 	%r676, %r672, %r672, 5;
	add.s32 	%r677, %r676, %r657;
	add.s32 	%r678, %r677, %r675;
	add.s32 	%r679, %r678, %r212;
	add.s32 	%r680, %r679, 1859775393;
	shf.l.wrap.b32 	%r681, %r664, %r664, 30;
	xor.b32  	%r682, %r681, %r673;
	xor.b32  	%r683, %r682, %r672;
	shf.l.wrap.b32 	%r684, %r680, %r680, 5;
	add.s32 	%r685, %r684, %r665;
	add.s32 	%r686, %r685, %r683;
	add.s32 	%r687, %r686, %r216;
	add.s32 	%r688, %r687, 1859775393;
	shf.l.wrap.b32 	%r689, %r672, %r672, 30;
	xor.b32  	%r690, %r689, %r681;
	xor.b32  	%r691, %r690, %r680;
	shf.l.wrap.b32 	%r692, %r688, %r688, 5;
	add.s32 	%r693, %r692, %r673;
	add.s32 	%r694, %r693, %r691;
	add.s32 	%r695, %r694, %r220;
	add.s32 	%r696, %r695, 1859775393;
	shf.l.wrap.b32 	%r697, %r680, %r680, 30;
	xor.b32  	%r698, %r697, %r689;
	xor.b32  	%r699, %r698, %r688;
	shf.l.wrap.b32 	%r700, %r696, %r696, 5;
	add.s32 	%r701, %r700, %r681;
	add.s32 	%r702, %r701, %r699;
	add.s32 	%r703, %r702, %r224;
	add.s32 	%r704, %r703, 1859775393;
	shf.l.wrap.b32 	%r705, %r688, %r688, 30;
	xor.b32  	%r706, %r705, %r697;
	xor.b32  	%r707, %r706, %r696;
	shf.l.wrap.b32 	%r708, %r704, %r704, 5;
	add.s32 	%r709, %r708, %r689;
	add.s32 	%r710, %r709, %r707;
	add.s32 	%r711, %r710, %r228;
	add.s32 	%r712, %r711, 1859775393;
	shf.l.wrap.b32 	%r713, %r696, %r696, 30;
	xor.b32  	%r714, %r713, %r705;
	xor.b32  	%r715, %r714, %r704;
	shf.l.wrap.b32 	%r716, %r712, %r712, 5;
	add.s32 	%r717, %r716, %r697;
	add.s32 	%r718, %r717, %r715;
	add.s32 	%r719, %r718, %r232;
	add.s32 	%r720, %r719, 1859775393;
	shf.l.wrap.b32 	%r721, %r704, %r704, 30;
	xor.b32  	%r722, %r721, %r713;
	xor.b32  	%r723, %r722, %r712;
	shf.l.wrap.b32 	%r724, %r720, %r720, 5;
	add.s32 	%r725, %r724, %r705;
	add.s32 	%r726, %r725, %r723;
	add.s32 	%r727, %r726, %r236;
	add.s32 	%r728, %r727, 1859775393;
	shf.l.wrap.b32 	%r729, %r712, %r712, 30;
	xor.b32  	%r730, %r729, %r721;
	xor.b32  	%r731, %r730, %r720;
	shf.l.wrap.b32 	%r732, %r728, %r728, 5;
	add.s32 	%r733, %r732, %r713;
	add.s32 	%r734, %r733, %r731;
	add.s32 	%r735, %r734, %r240;
	add.s32 	%r736, %r735, 1859775393;
	shf.l.wrap.b32 	%r737, %r720, %r720, 30;
	xor.b32  	%r738, %r737, %r729;
	xor.b32  	%r739, %r738, %r728;
	shf.l.wrap.b32 	%r740, %r736, %r736, 5;
	add.s32 	%r741, %r740, %r721;
	add.s32 	%r742, %r741, %r739;
	add.s32 	%r743, %r742, %r244;
	add.s32 	%r744, %r743, 1859775393;
	shf.l.wrap.b32 	%r745, %r728, %r728, 30;
	or.b32  	%r746, %r745, %r737;
	and.b32  	%r747, %r736, %r746;
	and.b32  	%r748, %r745, %r737;
	or.b32  	%r749, %r747, %r748;
	shf.l.wrap.b32 	%r750, %r744, %r744, 5;
	add.s32 	%r751, %r750, %r729;
	add.s32 	%r752, %r751, %r749;
	add.s32 	%r753, %r752, %r248;
	add.s32 	%r754, %r753, -1894007588;
	shf.l.wrap.b32 	%r755, %r736, %r736, 30;
	or.b32  	%r756, %r755, %r745;
	and.b32  	%r757, %r744, %r756;
	and.b32  	%r758, %r755, %r745;
	or.b32  	%r759, %r757, %r758;
	shf.l.wrap.b32 	%r760, %r754, %r754, 5;
	add.s32 	%r761, %r760, %r737;
	add.s32 	%r762, %r761, %r759;
	add.s32 	%r763, %r762, %r252;
	add.s32 	%r764, %r763, -1894007588;
	shf.l.wrap.b32 	%r765, %r744, %r744, 30;
	or.b32  	%r766, %r765, %r755;
	and.b32  	%r767, %r754, %r766;
	and.b32  	%r768, %r765, %r755;
	or.b32  	%r769, %r767, %r768;
	shf.l.wrap.b32 	%r770, %r764, %r764, 5;
	add.s32 	%r771, %r770, %r745;
	add.s32 	%r772, %r771, %r769;
	add.s32 	%r773, %r772, %r256;
	add.s32 	%r774, %r773, -1894007588;
	shf.l.wrap.b32 	%r775, %r754, %r754, 30;
	or.b32  	%r776, %r775, %r765;
	and.b32  	%r777, %r764, %r776;
	and.b32  	%r778, %r775, %r765;
	or.b32  	%r779, %r777, %r778;
	shf.l.wrap.b32 	%r780, %r774, %r774, 5;
	add.s32 	%r781, %r780, %r755;
	add.s32 	%r782, %r781, %r779;
	add.s32 	%r783, %r782, %r260;
	add.s32 	%r784, %r783, -1894007588;
	shf.l.wrap.b32 	%r785, %r764, %r764, 30;
	or.b32  	%r786, %r785, %r775;
	and.b32  	%r787, %r774, %r786;
	and.b32  	%r788, %r785, %r775;
	or.b32  	%r789, %r787, %r788;
	shf.l.wrap.b32 	%r790, %r784, %r784, 5;
	add.s32 	%r791, %r790, %r765;
	add.s32 	%r792, %r791, %r789;
	add.s32 	%r793, %r792, %r264;
	add.s32 	%r794, %r793, -1894007588;
	shf.l.wrap.b32 	%r795, %r774, %r774, 30;
	or.b32  	%r796, %r795, %r785;
	and.b32  	%r797, %r784, %r796;
	and.b32  	%r798, %r795, %r785;
	or.b32  	%r799, %r797, %r798;
	shf.l.wrap.b32 	%r800, %r794, %r794, 5;
	add.s32 	%r801, %r800, %r775;
	add.s32 	%r802, %r801, %r799;
	add.s32 	%r803, %r802, %r268;
	add.s32 	%r804, %r803, -1894007588;
	shf.l.wrap.b32 	%r805, %r784, %r784, 30;
	or.b32  	%r806, %r805, %r795;
	and.b32  	%r807, %r794, %r806;
	and.b32  	%r808, %r805, %r795;
	or.b32  	%r809, %r807, %r808;
	shf.l.wrap.b32 	%r810, %r804, %r804, 5;
	add.s32 	%r811, %r810, %r785;
	add.s32 	%r812, %r811, %r809;
	add.s32 	%r813, %r812, %r272;
	add.s32 	%r814, %r813, -1894007588;
	shf.l.wrap.b32 	%r815, %r794, %r794, 30;
	or.b32  	%r816, %r815, %r805;
	and.b32  	%r817, %r804, %r816;
	and.b32  	%r818, %r815, %r805;
	or.b32  	%r819, %r817, %r818;
	shf.l.wrap.b32 	%r820, %r814, %r814, 5;
	add.s32 	%r821, %r820, %r795;
	add.s32 	%r822, %r821, %r819;
	add.s32 	%r823, %r822, %r276;
	add.s32 	%r824, %r823, -1894007588;
	shf.l.wrap.b32 	%r825, %r804, %r804, 30;
	or.b32  	%r826, %r825, %r815;
	and.b32  	%r827, %r814, %r826;
	and.b32  	%r828, %r825, %r815;
	or.b32  	%r829, %r827, %r828;
	shf.l.wrap.b32 	%r830, %r824, %r824, 5;
	add.s32 	%r831, %r830, %r805;
	add.s32 	%r832, %r831, %r829;
	add.s32 	%r833, %r832, %r280;
	add.s32 	%r834, %r833, -1894007588;
	shf.l.wrap.b32 	%r835, %r814, %r814, 30;
	or.b32  	%r836, %r835, %r825;
	and.b32  	%r837, %r824, %r836;
	and.b32  	%r838, %r835, %r825;
	or.b32  	%r839, %r837, %r838;
	shf.l.wrap.b32 	%r840, %r834, %r834, 5;
	add.s32 	%r841, %r840, %r815;
	add.s32 	%r842, %r841, %r839;
	add.s32 	%r843, %r842, %r284;
	add.s32 	%r844, %r843, -1894007588;
	shf.l.wrap.b32 	%r845, %r824, %r824, 30;
	or.b32  	%r846, %r845, %r835;
	and.b32  	%r847, %r834, %r846;
	and.b32  	%r848, %r845, %r835;
	or.b32  	%r849, %r847, %r848;
	shf.l.wrap.b32 	%r850, %r844, %r844, 5;
	add.s32 	%r851, %r850, %r825;
	add.s32 	%r852, %r851, %r849;
	add.s32 	%r853, %r852, %r288;
	add.s32 	%r854, %r853, -1894007588;
	shf.l.wrap.b32 	%r855, %r834, %r834, 30;
	or.b32  	%r856, %r855, %r845;
	and.b32  	%r857, %r844, %r856;
	and.b32  	%r858, %r855, %r845;
	or.b32  	%r859, %r857, %r858;
	shf.l.wrap.b32 	%r860, %r854, %r854, 5;
	add.s32 	%r861, %r860, %r835;
	add.s32 	%r862, %r861, %r859;
	add.s32 	%r863, %r862, %r292;
	add.s32 	%r864, %r863, -1894007588;
	shf.l.wrap.b32 	%r865, %r844, %r844, 30;
	or.b32  	%r866, %r865, %r855;
	and.b32  	%r867, %r854, %r866;
	and.b32  	%r868, %r865, %r855;
	or.b32  	%r869, %r867, %r868;
	shf.l.wrap.b32 	%r870, %r864, %r864, 5;
	add.s32 	%r871, %r870, %r845;
	add.s32 	%r872, %r871, %r869;
	add.s32 	%r873, %r872, %r296;
	add.s32 	%r874, %r873, -1894007588;
	shf.l.wrap.b32 	%r875, %r854, %r854, 30;
	or.b32  	%r876, %r875, %r865;
	and.b32  	%r877, %r864, %r876;
	and.b32  	%r878, %r875, %r865;
	or.b32  	%r879, %r877, %r878;
	shf.l.wrap.b32 	%r880, %r874, %r874, 5;
	add.s32 	%r881, %r880, %r855;
	add.s32 	%r882, %r881, %r879;
	add.s32 	%r883, %r882, %r300;
	add.s32 	%r884, %r883, -1894007588;
	shf.l.wrap.b32 	%r885, %r864, %r864, 30;
	or.b32  	%r886, %r885, %r875;
	and.b32  	%r887, %r874, %r886;
	and.b32  	%r888, %r885, %r875;
	or.b32  	%r889, %r887, %r888;
	shf.l.wrap.b32 	%r890, %r884, %r884, 5;
	add.s32 	%r891, %r890, %r865;
	add.s32 	%r892, %r891, %r889;
	add.s32 	%r893, %r892, %r304;
	add.s32 	%r894, %r893, -1894007588;
	shf.l.wrap.b32 	%r895, %r874, %r874, 30;
	or.b32  	%r896, %r895, %r885;
	and.b32  	%r897, %r884, %r896;
	and.b32  	%r898, %r895, %r885;
	or.b32  	%r899, %r897, %r898;
	shf.l.wrap.b32 	%r900, %r894, %r894, 5;
	add.s32 	%r901, %r900, %r875;
	add.s32 	%r902, %r901, %r899;
	add.s32 	%r903, %r902, %r308;
	add.s32 	%r904, %r903, -1894007588;
	shf.l.wrap.b32 	%r905, %r884, %r884, 30;
	or.b32  	%r906, %r905, %r895;
	and.b32  	%r907, %r894, %r906;
	and.b32  	%r908, %r905, %r895;
	or.b32  	%r909, %r907, %r908;
	shf.l.wrap.b32 	%r910, %r904, %r904, 5;
	add.s32 	%r911, %r910, %r885;
	add.s32 	%r912, %r911, %r909;
	add.s32 	%r913, %r912, %r312;
	add.s32 	%r914, %r913, -1894007588;
	shf.l.wrap.b32 	%r915, %r894, %r894, 30;
	or.b32  	%r916, %r915, %r905;
	and.b32  	%r917, %r904, %r916;
	and.b32  	%r918, %r915, %r905;
	or.b32  	%r919, %r917, %r918;
	shf.l.wrap.b32 	%r920, %r914, %r914, 5;
	add.s32 	%r921, %r920, %r895;
	add.s32 	%r922, %r921, %r919;
	add.s32 	%r923, %r922, %r316;
	add.s32 	%r924, %r923, -1894007588;
	shf.l.wrap.b32 	%r925, %r904, %r904, 30;
	or.b32  	%r926, %r925, %r915;
	and.b32  	%r927, %r914, %r926;
	and.b32  	%r928, %r925, %r915;
	or.b32  	%r929, %r927, %r928;
	shf.l.wrap.b32 	%r930, %r924, %r924, 5;
	add.s32 	%r931, %r930, %r905;
	add.s32 	%r932, %r931, %r929;
	add.s32 	%r933, %r932, %r320;
	add.s32 	%r934, %r933, -1894007588;
	shf.l.wrap.b32 	%r935, %r914, %r914, 30;
	or.b32  	%r936, %r935, %r925;
	and.b32  	%r937, %r924, %r936;
	and.b32  	%r938, %r935, %r925;
	or.b32  	%r939, %r937, %r938;
	shf.l.wrap.b32 	%r940, %r934, %r934, 5;
	add.s32 	%r941, %r940, %r915;
	add.s32 	%r942, %r941, %r939;
	add.s32 	%r943, %r942, %r324;
	add.s32 	%r944, %r943, -1894007588;
	shf.l.wrap.b32 	%r945, %r924, %r924, 30;
	xor.b32  	%r946, %r945, %r935;
	xor.b32  	%r947, %r946, %r934;
	shf.l.wrap.b32 	%r948, %r944, %r944, 5;
	add.s32 	%r949, %r948, %r925;
	add.s32 	%r950, %r949, %r947;
	add.s32 	%r951, %r950, %r328;
	add.s32 	%r952, %r951, -899497514;
	shf.l.wrap.b32 	%r953, %r934, %r934, 30;
	xor.b32  	%r954, %r953, %r945;
	xor.b32  	%r955, %r954, %r944;
	shf.l.wrap.b32 	%r956, %r952, %r952, 5;
	add.s32 	%r957, %r956, %r935;
	add.s32 	%r958, %r957, %r955;
	add.s32 	%r959, %r958, %r332;
	add.s32 	%r960, %r959, -899497514;
	shf.l.wrap.b32 	%r961, %r944, %r944, 30;
	xor.b32  	%r962, %r961, %r953;
	xor.b32  	%r963, %r962, %r952;
	shf.l.wrap.b32 	%r964, %r960, %r960, 5;
	add.s32 	%r965, %r964, %r945;
	add.s32 	%r966, %r965, %r963;
	add.s32 	%r967, %r966, %r336;
	add.s32 	%r968, %r967, -899497514;
	shf.l.wrap.b32 	%r969, %r952, %r952, 30;
	xor.b32  	%r970, %r969, %r961;
	xor.b32  	%r971, %r970, %r960;
	shf.l.wrap.b32 	%r972, %r968, %r968, 5;
	add.s32 	%r973, %r972, %r953;
	add.s32 	%r974, %r973, %r971;
	add.s32 	%r975, %r974, %r340;
	add.s32 	%r976, %r975, -899497514;
	shf.l.wrap.b32 	%r977, %r960, %r960, 30;
	xor.b32  	%r978, %r977, %r969;
	xor.b32  	%r979, %r978, %r968;
	shf.l.wrap.b32 	%r980, %r976, %r976, 5;
	add.s32 	%r981, %r980, %r961;
	add.s32 	%r982, %r981, %r979;
	add.s32 	%r983, %r982, %r344;
	add.s32 	%r984, %r983, -899497514;
	shf.l.wrap.b32 	%r985, %r968, %r968, 30;
	xor.b32  	%r986, %r985, %r977;
	xor.b32  	%r987, %r986, %r976;
	shf.l.wrap.b32 	%r988, %r984, %r984, 5;
	add.s32 	%r989, %r988, %r969;
	add.s32 	%r990, %r989, %r987;
	add.s32 	%r991, %r990, %r348;
	add.s32 	%r992, %r991, -899497514;
	shf.l.wrap.b32 	%r993, %r976, %r976, 30;
	xor.b32  	%r994, %r993, %r985;
	xor.b32  	%r995, %r994, %r984;
	shf.l.wrap.b32 	%r996, %r992, %r992, 5;
	add.s32 	%r997, %r996, %r977;
	add.s32 	%r998, %r997, %r995;
	add.s32 	%r999, %r998, %r352;
	add.s32 	%r1000, %r999, -899497514;
	shf.l.wrap.b32 	%r1001, %r984, %r984, 30;
	xor.b32  	%r1002, %r1001, %r993;
	xor.b32  	%r1003, %r1002, %r992;
	shf.l.wrap.b32 	%r1004, %r1000, %r1000, 5;
	add.s32 	%r1005, %r1004, %r985;
	add.s32 	%r1006, %r1005, %r1003;
	add.s32 	%r1007, %r1006, %r356;
	add.s32 	%r1008, %r1007, -899497514;
	shf.l.wrap.b32 	%r1009, %r992, %r992, 30;
	xor.b32  	%r1010, %r1009, %r1001;
	xor.b32  	%r1011, %r1010, %r1000;
	shf.l.wrap.b32 	%r1012, %r1008, %r1008, 5;
	add.s32 	%r1013, %r1012, %r993;
	add.s32 	%r1014, %r1013, %r1011;
	add.s32 	%r1015, %r1014, %r360;
	add.s32 	%r1016, %r1015, -899497514;
	shf.l.wrap.b32 	%r1017, %r1000, %r1000, 30;
	xor.b32  	%r1018, %r1017, %r1009;
	xor.b32  	%r1019, %r1018, %r1008;
	shf.l.wrap.b32 	%r1020, %r1016, %r1016, 5;
	add.s32 	%r1021, %r1020, %r1001;
	add.s32 	%r1022, %r1021, %r1019;
	add.s32 	%r1023, %r1022, %r364;
	add.s32 	%r1024, %r1023, -899497514;
	shf.l.wrap.b32 	%r1025, %r1008, %r1008, 30;
	xor.b32  	%r1026, %r1025, %r1017;
	xor.b32  	%r1027, %r1026, %r1016;
	shf.l.wrap.b32 	%r1028, %r1024, %r1024, 5;
	add.s32 	%r1029, %r1028, %r1009;
	add.s32 	%r1030, %r1029, %r1027;
	add.s32 	%r1031, %r1030, %r368;
	add.s32 	%r1032, %r1031, -899497514;
	shf.l.wrap.b32 	%r1033, %r1016, %r1016, 30;
	xor.b32  	%r1034, %r1033, %r1025;
	xor.b32  	%r1035, %r1034, %r1024;
	shf.l.wrap.b32 	%r1036, %r1032, %r1032, 5;
	add.s32 	%r1037, %r1036, %r1017;
	add.s32 	%r1038, %r1037, %r1035;
	add.s32 	%r1039, %r1038, %r372;
	add.s32 	%r1040, %r1039, -899497514;
	shf.l.wrap.b32 	%r1041, %r1024, %r1024, 30;
	xor.b32  	%r1042, %r1041, %r1033;
	xor.b32  	%r1043, %r1042, %r1032;
	shf.l.wrap.b32 	%r1044, %r1040, %r1040, 5;
	add.s32 	%r1045, %r1044, %r1025;
	add.s32 	%r1046, %r1045, %r1043;
	add.s32 	%r1047, %r1046, %r376;
	add.s32 	%r1048, %r1047, -899497514;
	shf.l.wrap.b32 	%r1049, %r1032, %r1032, 30;
	xor.b32  	%r1050, %r1049, %r1041;
	xor.b32  	%r1051, %r1050, %r1040;
	shf.l.wrap.b32 	%r1052, %r1048, %r1048, 5;
	add.s32 	%r1053, %r1052, %r1033;
	add.s32 	%r1054, %r1053, %r1051;
	add.s32 	%r1055, %r1054, %r380;
	add.s32 	%r1056, %r1055, -899497514;
	shf.l.wrap.b32 	%r1057, %r1040, %r1040, 30;
	xor.b32  	%r1058, %r1057, %r1049;
	xor.b32  	%r1059, %r1058, %r1048;
	shf.l.wrap.b32 	%r1060, %r1056, %r1056, 5;
	add.s32 	%r1061, %r1060, %r1041;
	add.s32 	%r1062, %r1061, %r1059;
	add.s32 	%r1063, %r1062, %r384;
	add.s32 	%r1064, %r1063, -899497514;
	shf.l.wrap.b32 	%r1065, %r1048, %r1048, 30;
	xor.b32  	%r1066, %r1065, %r1057;
	xor.b32  	%r1067, %r1066, %r1056;
	shf.l.wrap.b32 	%r1068, %r1064, %r1064, 5;
	add.s32 	%r1069, %r1068, %r1049;
	add.s32 	%r1070, %r1069, %r1067;
	add.s32 	%r1071, %r1070, %r388;
	add.s32 	%r1072, %r1071, -899497514;
	shf.l.wrap.b32 	%r1073, %r1056, %r1056, 30;
	xor.b32  	%r1074, %r1073, %r1065;
	xor.b32  	%r1075, %r1074, %r1064;
	shf.l.wrap.b32 	%r1076, %r1072, %r1072, 5;
	add.s32 	%r1077, %r1076, %r1057;
	add.s32 	%r1078, %r1077, %r1075;
	add.s32 	%r1079, %r1078, %r392;
	add.s32 	%r1080, %r1079, -899497514;
	shf.l.wrap.b32 	%r1081, %r1064, %r1064, 30;
	xor.b32  	%r1082, %r1081, %r1073;
	xor.b32  	%r1083, %r1082, %r1072;
	shf.l.wrap.b32 	%r1084, %r1080, %r1080, 5;
	add.s32 	%r1085, %r1084, %r1065;
	add.s32 	%r1086, %r1085, %r1083;
	add.s32 	%r1087, %r1086, %r396;
	add.s32 	%r1088, %r1087, -899497514;
	shf.l.wrap.b32 	%r1089, %r1072, %r1072, 30;
	xor.b32  	%r1090, %r1089, %r1081;
	xor.b32  	%r1091, %r1090, %r1080;
	shf.l.wrap.b32 	%r1092, %r1088, %r1088, 5;
	add.s32 	%r1093, %r1092, %r1073;
	add.s32 	%r1094, %r1093, %r1091;
	add.s32 	%r1095, %r1094, %r400;
	add.s32 	%r1096, %r1095, -899497514;
	shf.l.wrap.b32 	%r1097, %r1080, %r1080, 30;
	xor.b32  	%r1098, %r1097, %r1089;
	xor.b32  	%r1099, %r1098, %r1088;
	shf.l.wrap.b32 	%r1100, %r1096, %r1096, 5;
	add.s32 	%r1101, %r1100, %r1081;
	add.s32 	%r1102, %r1101, %r1099;
	add.s32 	%r1103, %r1102, %r404;
	shf.l.wrap.b32 	%r1104, %r1088, %r1088, 30;
	add.s32 	%r1105, %r1103, 833086679;
	add.s32 	%r1106, %r1095, -1171231393;
	add.s32 	%r1107, %r1104, -1732584194;
	add.s32 	%r1108, %r1097, 271733878;
	add.s32 	%r1109, %r1089, -1009589776;
	shr.u32 	%r1110, %r1105, 24;
	st.global.u8 	[%rd9], %r1110;
	shr.u32 	%r1111, %r1105, 16;
	st.global.u8 	[%rd9+1], %r1111;
	shr.u32 	%r1112, %r1105, 8;
	st.global.u8 	[%rd9+2], %r1112;
	st.global.u8 	[%rd9+3], %r1105;
	shr.u32 	%r1113, %r1106, 24;
	st.global.u8 	[%rd9+4], %r1113;
	shr.u32 	%r1114, %r1106, 16;
	st.global.u8 	[%rd9+5], %r1114;
	shr.u32 	%r1115, %r1106, 8;
	st.global.u8 	[%rd9+6], %r1115;
	st.global.u8 	[%rd9+7], %r1106;
	shr.u32 	%r1116, %r1107, 24;
	st.global.u8 	[%rd9+8], %r1116;
	shr.u32 	%r1117, %r1107, 16;
	st.global.u8 	[%rd9+9], %r1117;
	shr.u32 	%r1118, %r1107, 8;
	st.global.u8 	[%rd9+10], %r1118;
	st.global.u8 	[%rd9+11], %r1107;
	shr.u32 	%r1119, %r1108, 24;
	st.global.u8 	[%rd9+12], %r1119;
	shr.u32 	%r1120, %r1108, 16;
	st.global.u8 	[%rd9+13], %r1120;
	shr.u32 	%r1121, %r1108, 8;
	st.global.u8 	[%rd9+14], %r1121;
	st.global.u8 	[%rd9+15], %r1108;
	shr.u32 	%r1122, %r1109, 24;
	st.global.u8 	[%rd9+16], %r1122;
	shr.u32 	%r1123, %r1109, 16;
	st.global.u8 	[%rd9+17], %r1123;
	shr.u32 	%r1124, %r1109, 8;
	st.global.u8 	[%rd9+18], %r1124;
	st.global.u8 	[%rd9+19], %r1109;
$L__BB45_2:
	ret;

}
	// .globl	_Z11sha1_kernelILi46EEvPKhPhm
.visible .entry _Z11sha1_kernelILi46EEvPKhPhm(
	.param .u64 .ptr .align 1 _Z11sha1_kernelILi46EEvPKhPhm_param_0,
	.param .u64 .ptr .align 1 _Z11sha1_kernelILi46EEvPKhPhm_param_1,
	.param .u64 _Z11sha1_kernelILi46EEvPKhPhm_param_2
)
{
	.reg .pred 	%p<2>;
	.reg .b16 	%rs<17>;
	.reg .b32 	%r<1125>;
	.reg .b64 	%rd<10>;

	ld.param.u64 	%rd2, [_Z11sha1_kernelILi46EEvPKhPhm_param_0];
	ld.param.u64 	%rd3, [_Z11sha1_kernelILi46EEvPKhPhm_param_1];
	ld.param.u64 	%rd4, [_Z11sha1_kernelILi46EEvPKhPhm_param_2];
	mov.u32 	%r1, %ctaid.x;
	mov.u32 	%r2, %ntid.x;
	mov.u32 	%r3, %tid.x;
	mad.lo.s32 	%r4, %r1, %r2, %r3;
	cvt.u64.u32 	%rd1, %r4;
	setp.le.u64 	%p1, %rd4, %rd1;
	@%p1 bra 	$L__BB46_2;
	cvta.to.global.u64 	%rd5, %rd3;
	cvta.to.global.u64 	%rd6, %rd2;
	shl.b64 	%rd7, %rd1, 6;
	add.s64 	%rd8, %rd6, %rd7;
	mad.lo.s64 	%rd9, %rd1, 20, %rd5;
	ld.global.u8 	%r5, [%rd8];
	shl.b32 	%r6, %r5, 24;
	ld.global.u8 	%r7, [%rd8+1];
	shl.b32 	%r8, %r7, 16;
	or.b32  	%r9, %r8, %r6;
	ld.global.u8 	%rs1, [%rd8+2];
	mul.wide.u16 	%r10, %rs1, 256;
	or.b32  	%r11, %r9, %r10;
	ld.global.u8 	%r12, [%rd8+3];
	or.b32  	%r13, %r11, %r12;
	ld.global.u8 	%r14, [%rd8+4];
	shl.b32 	%r15, %r14, 24;
	ld.global.u8 	%r16, [%rd8+5];
	shl.b32 	%r17, %r16, 16;
	or.b32  	%r18, %r17, %r15;
	ld.global.u8 	%rs2, [%rd8+6];
	mul.wide.u16 	%r19, %rs2, 256;
	or.b32  	%r20, %r18, %r19;
	ld.global.u8 	%r21, [%rd8+7];
	or.b32  	%r22, %r20, %r21;
	ld.global.u8 	%r23, [%rd8+8];
	shl.b32 	%r24, %r23, 24;
	ld.global.u8 	%r25, [%rd8+9];
	shl.b32 	%r26, %r25, 16;
	or.b32  	%r27, %r26, %r24;
	ld.global.u8 	%rs3, [%rd8+10];
	mul.wide.u16 	%r28, %rs3, 256;
	or.b32  	%r29, %r27, %r28;
	ld.global.u8 	%r30, [%rd8+11];
	or.b32  	%r31, %r29, %r30;
	ld.global.u8 	%r32, [%rd8+12];
	shl.b32 	%r33, %r32, 24;
	ld.global.u8 	%r34, [%rd8+13];
	shl.b32 	%r35, %r34, 16;
	or.b32  	%r36, %r35, %r33;
	ld.global.u8 	%rs4, [%rd8+14];
	mul.wide.u16 	%r37, %rs4, 256;
	or.b32  	%r38, %r36, %r37;
	ld.global.u8 	%r39, [%rd8+15];
	or.b32  	%r40, %r38, %r39;
	ld.global.u8 	%r41, [%rd8+16];
	shl.b32 	%r42, %r41, 24;
	ld.global.u8 	%r43, [%rd8+17];
	shl.b32 	%r44, %r43, 16;
	or.b32  	%r45, %r44, %r42;
	ld.global.u8 	%rs5, [%rd8+18];
	mul.wide.u16 	%r46, %rs5, 256;
	or.b32  	%r47, %r45, %r46;
	ld.global.u8 	%r48, [%rd8+19];
	or.b32  	%r49, %r47, %r48;
	ld.global.u8 	%r50, [%rd8+20];
	shl.b32 	%r51, %r50, 24;
	ld.global.u8 	%r52, [%rd8+21];
	shl.b32 	%r53, %r52, 16;
	or.b32  	%r54, %r53, %r51;
	ld.global.u8 	%rs6, [%rd8+22];
	mul.wide.u16 	%r55, %rs6, 256;
	or.b32  	%r56, %r54, %r55;
	ld.global.u8 	%r57, [%rd8+23];
	or.b32  	%r58, %r56, %r57;
	ld.global.u8 	%r59, [%rd8+24];
	shl.b32 	%r60, %r59, 24;
	ld.global.u8 	%r61, [%rd8+25];
	shl.b32 	%r62, %r61, 16;
	or.b32  	%r63, %r62, %r60;
	ld.global.u8 	%rs7, [%rd8+26];
	mul.wide.u16 	%r64, %rs7, 256;
	or.b32  	%r65, %r63, %r64;
	ld.global.u8 	%r66, [%rd8+27];
	or.b32  	%r67, %r65, %r66;
	ld.global.u8 	%r68, [%rd8+28];
	shl.b32 	%r69, %r68, 24;
	ld.global.u8 	%r70, [%rd8+29];
	shl.b32 	%r71, %r70, 16;
	or.b32  	%r72, %r71, %r69;
	ld.global.u8 	%rs8, [%rd8+30];
	mul.wide.u16 	%r73, %rs8, 256;
	or.b32  	%r74, %r72, %r73;
	ld.global.u8 	%r75, [%rd8+31];
	or.b32  	%r76, %r74, %r75;
	ld.global.u8 	%r77, [%rd8+32];
	shl.b32 	%r78, %r77, 24;
	ld.global.u8 	%r79, [%rd8+33];
	shl.b32 	%r80, %r79, 16;
	or.b32  	%r81, %r80, %r78;
	ld.global.u8 	%rs9, [%rd8+34];
	mul.wide.u16 	%r82, %rs9, 256;
	or.b32  	%r83, %r81, %r82;
	ld.global.u8 	%r84, [%rd8+35];
	or.b32  	%r85, %r83, %r84;
	ld.global.u8 	%r86, [%rd8+36];
	shl.b32 	%r87, %r86, 24;
	ld.global.u8 	%r88, [%rd8+37];
	shl.b32 	%r89, %r88, 16;
	or.b32  	%r90, %r89, %r87;
	ld.global.u8 	%rs10, [%rd8+38];
	mul.wide.u16 	%r91, %rs10, 256;
	or.b32  	%r92, %r90, %r91;
	ld.global.u8 	%r93, [%rd8+39];
	or.b32  	%r94, %r92, %r93;
	ld.global.u8 	%r95, [%rd8+40];
	shl.b32 	%r96, %r95, 24;
	ld.global.u8 	%r97, [%rd8+41];
	shl.b32 	%r98, %r97, 16;
	or.b32  	%r99, %r98, %r96;
	ld.global.u8 	%rs11, [%rd8+42];
	mul.wide.u16 	%r100, %rs11, 256;
	or.b32  	%r101, %r99, %r100;
	ld.global.u8 	%r102, [%rd8+43];
	or.b32  	%r103, %r101, %r102;
	ld.global.u8 	%r104, [%rd8+44];
	shl.b32 	%r105, %r104, 24;
	ld.global.u8 	%r106, [%rd8+45];
	shl.b32 	%r107, %r106, 16;
	or.b32  	%r108, %r107, %r105;
	ld.global.u8 	%rs12, [%rd8+46];
	mul.wide.u16 	%r109, %rs12, 256;
	or.b32  	%r110, %r108, %r109;
	ld.global.u8 	%r111, [%rd8+47];
	or.b32  	%r112, %r110, %r111;
	ld.global.u8 	%r113, [%rd8+48];
	shl.b32 	%r114, %r113, 24;
	ld.global.u8 	%r115, [%rd8+49];
	shl.b32 	%r116, %r115, 16;
	or.b32  	%r117, %r116, %r114;
	ld.global.u8 	%rs13, [%rd8+50];
	mul.wide.u16 	%r118, %rs13, 256;
	or.b32  	%r119, %r117, %r118;
	ld.global.u8 	%r120, [%rd8+51];
	or.b32  	%r121, %r119, %r120;
	ld.global.u8 	%r122, [%rd8+52];
	shl.b32 	%r123, %r122, 24;
	ld.global.u8 	%r124, [%rd8+53];
	shl.b32 	%r125, %r124, 16;
	or.b32  	%r126, %r125, %r123;
	ld.global.u8 	%rs14, [%rd8+54];
	mul.wide.u16 	%r127, %rs14, 256;
	or.b32  	%r128, %r126, %r127;
	ld.global.u8 	%r129, [%rd8+55];
	or.b32  	%r130, %r128, %r129;
	ld.global.u8 	%r131, [%rd8+56];
	shl.b32 	%r132, %r131, 24;
	ld.global.u8 	%r133, [%rd8+57];
	shl.b32 	%r134, %r133, 16;
	or.b32  	%r135, %r134, %r132;
	ld.global.u8 	%rs15, [%rd8+58];
	mul.wide.u16 	%r136, %rs15, 256;
	or.b32  	%r137, %r135, %r136;
	ld.global.u8 	%r138, [%rd8+59];
	or.b32  	%r139, %r137, %r138;
	ld.global.u8 	%r140, [%rd8+60];
	shl.b32 	%r141, %r140, 24;
	ld.global.u8 	%r142, [%rd8+61];
	shl.b32 	%r143, %r142, 16;
	or.b32  	%r144, %r143, %r141;
	ld.global.u8 	%rs16, [%rd8+62];
	mul.wide.u16 	%r145, %rs16, 256;
	or.b32  	%r146, %r144, %r145;
	ld.global.u8 	%r147, [%rd8+63];
	or.b32  	%r148, %r146, %r147;
	xor.b32  	%r149, %r85, %r130;
	xor.b32  	%r150, %r149, %r31;
	xor.b32  	%r151, %r150, %r13;
	shf.l.wrap.b32 	%r152, %r151, %r151, 1;
	xor.b32  	%r153, %r94, %r139;
	xor.b32  	%r154, %r153, %r40;
	xor.b32  	%r155, %r154, %r22;
	shf.l.wrap.b32 	%r156, %r155, %r155, 1;
	xor.b32  	%r157, %r103, %r148;
	xor.b32  	%r158, %r157, %r49;
	xor.b32  	%r159, %r158, %r31;
	shf.l.wrap.b32 	%r160, %r159, %r159, 1;
	xor.b32  	%r161, %r112, %r152;
	xor.b32  	%r162, %r161, %r58;
	xor.b32  	%r163, %r162, %r40;
	shf.l.wrap.b32 	%r164, %r163, %r163, 1;
	xor.b32  	%r165, %r121, %r156;
	xor.b32  	%r166, %r165, %r67;
	xor.b32  	%r167, %r166, %r49;
	shf.l.wrap.b32 	%r168, %r167, %r167, 1;
	xor.b32  	%r169, %r130, %r160;
	xor.b32  	%r170, %r169, %r76;
	xor.b32  	%r171, %r170, %r58;
	shf.l.wrap.b32 	%r172, %r171, %r171, 1;
	xor.b32  	%r173, %r139, %r164;
	xor.b32  	%r174, %r173, %r85;
	xor.b32  	%r175, %r174, %r67;
	shf.l.wrap.b32 	%r176, %r175, %r175, 1;
	xor.b32  	%r177, %r148, %r168;
	xor.b32  	%r178, %r177, %r94;
	xor.b32  	%r179, %r178, %r76;
	shf.l.wrap.b32 	%r180, %r179, %r179, 1;
	xor.b32  	%r181, %r152, %r172;
	xor.b32  	%r182, %r181, %r103;
	xor.b32  	%r183, %r182, %r85;
	shf.l.wrap.b32 	%r184, %r183, %r183, 1;
	xor.b32  	%r185, %r156, %r176;
	xor.b32  	%r186, %r185, %r112;
	xor.b32  	%r187, %r186, %r94;
	shf.l.wrap.b32 	%r188, %r187, %r187, 1;
	xor.b32  	%r189, %r160, %r180;
	xor.b32  	%r190, %r189, %r121;
	xor.b32  	%r191, %r190, %r103;
	shf.l.wrap.b32 	%r192, %r191, %r191, 1;
	xor.b32  	%r193, %r164, %r184;
	xor.b32  	%r194, %r193, %r130;
	xor.b32  	%r195, %r194, %r112;
	shf.l.wrap.b32 	%r196, %r195, %r195, 1;
	xor.b32  	%r197, %r168, %r188;
	xor.b32  	%r198, %r197, %r139;
	xor.b32  	%r199, %r198, %r121;
	shf.l.wrap.b32 	%r200, %r199, %r199, 1;
	xor.b32  	%r201, %r172, %r192;
	xor.b32  	%r202, %r201, %r148;
	xor.b32  	%r203, %r202, %r130;
	shf.l.wrap.b32 	%r204, %r203, %r203, 1;
	xor.b32  	%r205, %r176, %r196;
	xor.b32  	%r206, %r205, %r152;
	xor.b32  	%r207, %r206, %r139;
	shf.l.wrap.b32 	%r208, %r207, %r207, 1;
	xor.b32  	%r209, %r180, %r200;
	xor.b32  	%r210, %r209, %r156;
	xor.b32  	%r211, %r210, %r148;
	shf.l.wrap.b32 	%r212, %r211, %r211, 1;
	xor.b32  	%r213, %r184, %r204;
	xor.b32  	%r214, %r213, %r160;
	xor.b32  	%r215, %r214, %r152;
	shf.l.wrap.b32 	%r216, %r215, %r215, 1;
	xor.b32  	%r217, %r188, %r208;
	xor.b32  	%r218, %r217, %r164;
	xor.b32  	%r219, %r218, %r156;
	shf.l.wrap.b32 	%r220, %r219, %r219, 1;
	xor.b32  	%r221, %r192, %r212;
	xor.b32  	%r222, %r221, %r168;
	xor.b32  	%r223, %r222, %r160;
	shf.l.wrap.b32 	%r224, %r223, %r223, 1;
	xor.b32  	%r225, %r196, %r216;
	xor.b32  	%r226, %r225, %r172;
	xor.b32  	%r227, %r226, %r164;
	shf.l.wrap.b32 	%r228, %r227, %r227, 1;
	xor.b32  	%r229, %r200, %r220;
	xor.b32  	%r230, %r229, %r176;
	xor.b32  	%r231, %r230, %r168;
	shf.l.wrap.b32 	%r232, %r231, %r231, 1;
	xor.b32  	%r233, %r204, %r224;
	xor.b32  	%r234, %r233, %r180;
	xor.b32  	%r235, %r234, %r172;
	shf.l.wrap.b32 	%r236, %r235, %r235, 1;
	xor.b32  	%r237, %r208, %r228;
	xor.b32  	%r238, %r237, %r184;
	xor.b32  	%r239, %r238, %r176;
	shf.l.wrap.b32 	%r240, %r239, %r239, 1;
	xor.b32  	%r241, %r212, %r232;
	xor.b32  	%r242, %r241, %r188;
	xor.b32  	%r243, %r242, %r180;
	shf.l.wrap.b32 	%r244, %r243, %r243, 1;
	xor.b32  	%r245, %r216, %r236;
	xor.b32  	%r246, %r245, %r192;
	xor.b32  	%r247, %r246, %r184;
	shf.l.wrap.b32 	%r248, %r247, %r247, 1;
	xor.b32  	%r249, %r220, %r240;
	xor.b32  	%r250, %r249, %r196;
	xor.b32  	%r251, %r250, %r188;
	shf.l.wrap.b32 	%r252, %r251, %r251, 1;
	xor.b32  	%r253, %r224, %r244;
	xor.b32  	%r254, %r253, %r200;
	xor.b32  	%r255, %r254, %r192;
	shf.l.wrap.b32 	%r256, %r255, %r255, 1;
	xor.b32  	%r257, %r228, %r248;
	xor.b32  	%r258, %r257, %r204;
	xor.b32  	%r259, %r258, %r196;
	shf.l.wrap.b32 	%r260, %r259, %r259, 1;
	xor.b32  	%r261, %r232, %r252;
	xor.b32  	%r262, %r261, %r208;
	xor.b32  	%r263, %r262, %r200;
	shf.l.wrap.b32 	%r264, %r263, %r263, 1;
	xor.b32  	%r265, %r236, %r256;
	xor.b32  	%r266, %r265, %r212;
	xor.b32  	%r267, %r266, %r204;
	shf.l.wrap.b32 	%r268, %r267, %r267, 1;
	xor.b32  	%r269, %r240, %r260;
	xor.b32  	%r270, %r269, %r216;
	xor.b32  	%r271, %r270, %r208;
	shf.l.wrap.b32 	%r272, %r271, %r271, 1;
	xor.b32  	%r273, %r244, %r264;
	xor.b32  	%r274, %r273, %r220;
	xor.b32  	%r275, %r274, %r212;
	shf.l.wrap.b32 	%r276, %r275, %r275, 1;
	xor.b32  	%r277, %r248, %r268;
	xor.b32  	%r278, %r277, %r224;
	xor.b32  	%r279, %r278, %r216;
	shf.l.wrap.b32 	%r280, %r279, %r279, 1;
	xor.b32  	%r281, %r252, %r272;
	xor.b32  	%r282, %r281, %r228;
	xor.b32  	%r283, %r282, %r220;
	shf.l.wrap.b32 	%r284, %r283, %r283, 1;
	xor.b32  	%r285, %r256, %r276;
	xor.b32  	%r286, %r285, %r232;
	xor.b32  	%r287, %r286, %r224;
	shf.l.wrap.b32 	%r288, %r287, %r287, 1;
	xor.b32  	%r289, %r260, %r280;
	xor.b32  	%r290, %r289, %r236;
	xor.b32  	%r291, %r290, %r228;
	shf.l.wrap.b32 	%r292, %r291, %r291, 1;
	xor.b32  	%r293, %r264, %r284;
	xor.b32  	%r294, %r293, %r240;
	xor.b32  	%r295, %r294, %r232;
	shf.l.wrap.b32 	%r296, %r295, %r295, 1;
	xor.b32  	%r297, %r268, %r288;
	xor.b32  	%r298, %r297, %r244;
	xor.b32  	%r299, %r298, %r236;
	shf.l.wrap.b32 	%r300, %r299, %r299, 1;
	xor.b32  	%r301, %r272, %r292;
	xor.b32  	%r302, %r301, %r248;
	xor.b32  	%r303, %r302, %r240;
	shf.l.wrap.b32 	%r304, %r303, %r303, 1;
	xor.b32  	%r305, %r276, %r296;
	xor.b32  	%r306, %r305, %r252;
	xor.b32  	%r307, %r306, %r244;
	shf.l.wrap.b32 	%r308, %r307, %r307, 1;
	xor.b32  	%r309, %r280, %r300;
	xor.b32  	%r310, %r309, %r256;
	xor.b32  	%r311, %r310, %r248;
	shf.l.wrap.b32 	%r312, %r311, %r311, 1;
	xor.b32  	%r313, %r284, %r304;
	xor.b32  	%r314, %r313, %r260;
	xor.b32  	%r315, %r314, %r252;
	shf.l.wrap.b32 	%r316, %r315, %r315, 1;
	xor.b32  	%r317, %r288, %r308;
	xor.b32  	%r318, %r317, %r264;
	xor.b32  	%r319, %r318, %r256;
	shf.l.wrap.b32 	%r320, %r319, %r319, 1;
	xor.b32  	%r321, %r292, %r312;
	xor.b32  	%r322, %r321, %r268;
	xor.b32  	%r323, %r322, %r260;
	shf.l.wrap.b32 	%r324, %r323, %r323, 1;
	xor.b32  	%r325, %r296, %r316;
	xor.b32  	%r326, %r325, %r272;
	xor.b32  	%r327, %r326, %r264;
	shf.l.wrap.b32 	%r328, %r327, %r327, 1;
	xor.b32  	%r329, %r300, %r320;
	xor.b32  	%r330, %r329, %r276;
	xor.b32  	%r331, %r330, %r268;
	shf.l.wrap.b32 	%r332, %r331, %r331, 1;
	xor.b32  	%r333, %r304, %r324;
	xor.b32  	%r334, %r333, %r280;
	xor.b32  	%r335, %r334, %r272;
	shf.l.wrap.b32 	%r336, %r335, %r335, 1;
	xor.b32  	%r337, %r308, %r328;
	xor.b32  	%r338, %r337, %r284;
	xor.b32  	%r339, %r338, %r276;
	shf.l.wrap.b32 	%r340, %r339, %r339, 1;
	xor.b32  	%r341, %r312, %r332;
	xor.b32  	%r342, %r341, %r288;
	xor.b32  	%r343, %r342, %r280;
	shf.l.wrap.b32 	%r344, %r343, %r343, 1;
	xor.b32  	%r345, %r316, %r336;
	xor.b32  	%r346, %r345, %r292;
	xor.b32  	%r347, %r346, %r284;
	shf.l.wrap.b32 	%r348, %r347, %r347, 1;
	xor.b32  	%r349, %r320, %r340;
	xor.b32  	%r350, %r349, %r296;
	xor.b32  	%r351, %r350, %r288;
	shf.l.wrap.b32 	%r352, %r351, %r351, 1;
	xor.b32  	%r353, %r324, %r344;
	xor.b32  	%r354, %r353, %r300;
	xor.b32  	%r355, %r354, %r292;
	shf.l.wrap.b32 	%r356, %r355, %r355, 1;
	xor.b32  	%r357, %r328, %r348;
	xor.b32  	%r358, %r357, %r304;
	xor.b32  	%r359, %r358, %r296;
	shf.l.wrap.b32 	%r360, %r359, %r359, 1;
	xor.b32  	%r361, %r332, %r352;
	xor.b32  	%r362, %r361, %r308;
	xor.b32  	%r363, %r362, %r300;
	shf.l.wrap.b32 	%r364, %r363, %r363, 1;
	xor.b32  	%r365, %r336, %r356;
	xor.b32  	%r366, %r365, %r312;
	xor.b32  	%r367, %r366, %r304;
	shf.l.wrap.b32 	%r368, %r367, %r367, 1;
	xor.b32  	%r369, %r340, %r360;
	xor.b32  	%r370, %r369, %r316;
	xor.b32  	%r371, %r370, %r308;
	shf.l.wrap.b32 	%r372, %r371, %r371, 1;
	xor.b32  	%r373, %r344, %r364;
	xor.b32  	%r374, %r373, %r320;
	xor.b32  	%r375, %r374, %r312;
	shf.l.wrap.b32 	%r376, %r375, %r375, 1;
	xor.b32  	%r377, %r348, %r368;
	xor.b32  	%r378, %r377, %r324;
	xor.b32  	%r379, %r378, %r316;
	shf.l.wrap.b32 	%r380, %r379, %r379, 1;
	xor.b32  	%r381, %r352, %r372;
	xor.b32  	%r382, %r381, %r328;
	xor.b32  	%r383, %r382, %r320;
	shf.l.wrap.b32 	%r384, %r383, %r383, 1;
	xor.b32  	%r385, %r356, %r376;
	xor.b32  	%r386, %r385, %r332;
	xor.b32  	%r387, %r386, %r324;
	shf.l.wrap.b32 	%r388, %r387, %r387, 1;
	xor.b32  	%r389, %r360, %r380;
	xor.b32  	%r390, %r389, %r336;
	xor.b32  	%r391, %r390, %r328;
	shf.l.wrap.b32 	%r392, %r391, %r391, 1;
	xor.b32  	%r393, %r364, %r384;
	xor.b32  	%r394, %r393, %r340;
	xor.b32  	%r395, %r394, %r332;
	shf.l.wrap.b32 	%r396, %r395, %r395, 1;
	xor.b32  	%r397, %r368, %r388;
	xor.b32  	%r398, %r397, %r344;
	xor.b32  	%r399, %r398, %r336;
	shf.l.wrap.b32 	%r400, %r399, %r399, 1;
	xor.b32  	%r401, %r372, %r392;
	xor.b32  	%r402, %r401, %r348;
	xor.b32  	%r403, %r402, %r340;
	shf.l.wrap.b32 	%r404, %r403, %r403, 1;
	add.s32 	%r405, %r13, -1615554381;
	shf.l.wrap.b32 	%r406, %r405, %r405, 5;
	add.s32 	%r407, %r406, %r22;
	add.s32 	%r408, %r407, 1722862861;
	not.b32 	%r409, %r408;
	and.b32  	%r410, %r405, 1506887872;
	sub.s32 	%r411, 1615554380, %r13;
	and.b32  	%r412, %r411, 2079550178;
	or.b32  	%r413, %r410, %r412;
	shf.l.wrap.b32 	%r414, %r408, %r408, 5;
	add.s32 	%r415, %r414, %r413;
	add.s32 	%r416, %r415, %r31;
	add.s32 	%r417, %r416, -214083945;
	shf.l.wrap.b32 	%r418, %r405, %r405, 30;
	and.b32  	%r419, %r408, %r418;
	and.b32  	%r420, %r409, 1506887872;
	or.b32  	%r421, %r419, %r420;
	shf.l.wrap.b32 	%r422, %r417, %r417, 5;
	add.s32 	%r423, %r422, %r421;
	add.s32 	%r424, %r423, %r40;
	add.s32 	%r425, %r424, -696916869;
	shf.l.wrap.b32 	%r426, %r408, %r408, 30;
	and.b32  	%r427, %r417, %r426;
	not.b32 	%r428, %r417;
	and.b32  	%r429, %r418, %r428;
	or.b32  	%r430, %r427, %r429;
	shf.l.wrap.b32 	%r431, %r425, %r425, 5;
	add.s32 	%r432, %r431, %r430;
	add.s32 	%r433, %r432, %r49;
	add.s32 	%r434, %r433, -1269579175;
	shf.l.wrap.b32 	%r435, %r417, %r417, 30;
	and.b32  	%r436, %r425, %r435;
	not.b32 	%r437, %r425;
	and.b32  	%r438, %r426, %r437;
	or.b32  	%r439, %r436, %r438;
	shf.l.wrap.b32 	%r440, %r434, %r434, 5;
	add.s32 	%r441, %r440, %r418;
	add.s32 	%r442, %r441, %r439;
	add.s32 	%r443, %r442, %r58;
	add.s32 	%r444, %r443, 1518500249;
	shf.l.wrap.b32 	%r445, %r425, %r425, 30;
	and.b32  	%r446, %r434, %r445;
	not.b32 	%r447, %r434;
	and.b32  	%r448, %r435, %r447;
	or.b32  	%r449, %r446, %r448;
	shf.l.wrap.b32 	%r450, %r444, %r444, 5;
	add.s32 	%r451, %r450, %r426;
	add.s32 	%r452, %r451, %r449;
	add.s32 	%r453, %r452, %r67;
	add.s32 	%r454, %r453, 1518500249;
	shf.l.wrap.b32 	%r455, %r434, %r434, 30;
	and.b32  	%r456, %r444, %r455;
	not.b32 	%r457, %r444;
	and.b32  	%r458, %r445, %r457;
	or.b32  	%r459, %r456, %r458;
	shf.l.wrap.b32 	%r460, %r454, %r454, 5;
	add.s32 	%r461, %r460, %r435;
	add.s32 	%r462, %r461, %r459;
	add.s32 	%r463, %r462, %r76;
	add.s32 	%r464, %r463, 1518500249;
	shf.l.wrap.b32 	%r465, %r444, %r444, 30;
	and.b32  	%r466, %r454, %r465;
	not.b32 	%r467, %r454;
	and.b32  	%r468, %r455, %r467;
	or.b32  	%r469, %r466, %r468;
	shf.l.wrap.b32 	%r470, %r464, %r464, 5;
	add.s32 	%r471, %r470, %r445;
	add.s32 	%r472, %r471, %r469;
	add.s32 	%r473, %r472, %r85;
	add.s32 	%r474, %r473, 1518500249;
	shf.l.wrap.b32 	%r475, %r454, %r454, 30;
	and.b32  	%r476, %r464, %r475;
	not.b32 	%r477, %r464;
	and.b32  	%r478, %r465, %r477;
	or.b32  	%r479, %r476, %r478;
	shf.l.wrap.b32 	%r480, %r474, %r474, 5;
	add.s32 	%r481, %r480, %r455;
	add.s32 	%r482, %r481, %r479;
	add.s32 	%r483, %r482, %r94;
	add.s32 	%r484, %r483, 1518500249;
	shf.l.wrap.b32 	%r485, %r464, %r464, 30;
	and.b32  	%r486, %r474, %r485;
	not.b32 	%r487, %r474;
	and.b32  	%r488, %r475, %r487;
	or.b32  	%r489, %r486, %r488;
	shf.l.wrap.b32 	%r490, %r484, %r484, 5;
	add.s32 	%r491, %r490, %r465;
	add.s32 	%r492, %r491, %r489;
	add.s32 	%r493, %r492, %r103;
	add.s32 	%r494, %r493, 1518500249;
	shf.l.wrap.b32 	%r495, %r474, %r474, 30;
	and.b32  	%r496, %r484, %r495;
	not.b32 	%r497, %r484;
	and.b32  	%r498, %r485, %r497;
	or.b32  	%r499, %r496, %r498;
	shf.l.wrap.b32 	%r500, %r494, %r494, 5;
	add.s32 	%r501, %r500, %r475;
	add.s32 	%r502, %r501, %r499;
	add.s32 	%r503, %r502, %r112;
	add.s32 	%r504, %r503, 1518500249;
	shf.l.wrap.b32 	%r505, %r484, %r484, 30;
	and.b32  	%r506, %r494, %r505;
	not.b32 	%r507, %r494;
	and.b32  	%r508, %r495, %r507;
	or.b32  	%r509, %r506, %r508;
	shf.l.wrap.b32 	%r510, %r504, %r504, 5;
	add.s32 	%r511, %r510, %r485;
	add.s32 	%r512, %r511, %r509;
	add.s32 	%r513, %r512, %r121;
	add.s32 	%r514, %r513, 1518500249;
	shf.l.wrap.b32 	%r515, %r494, %r494, 30;
	and.b32  	%r516, %r504, %r515;
	not.b32 	%r517, %r504;
	and.b32  	%r518, %r505, %r517;
	or.b32  	%r519, %r516, %r518;
	shf.l.wrap.b32 	%r520, %r514, %r514, 5;
	add.s32 	%r521, %r520, %r495;
	add.s32 	%r522, %r521, %r519;
	add.s32 	%r523, %r522, %r130;
	add.s32 	%r524, %r523, 1518500249;
	shf.l.wrap.b32 	%r525, %r504, %r504, 30;
	and.b32  	%r526, %r514, %r525;
	not.b32 	%r527, %r514;
	and.b32  	%r528, %r515, %r527;
	or.b32  	%r529, %r526, %r528;
	shf.l.wrap.b32 	%r530, %r524, %r524, 5;
	add.s32 	%r531, %r530, %r505;
	add.s32 	%r532, %r531, %r529;
	add.s32 	%r533, %r532, %r139;
	add.s32 	%r534, %r533, 1518500249;
	shf.l.wrap.b32 	%r535, %r514, %r514, 30;
	and.b32  	%r536, %r524, %r535;
	not.b32 	%r537, %r524;
	and.b32  	%r538, %r525, %r537;
	or.b32  	%r539, %r536, %r538;
	shf.l.wrap.b32 	%r540, %r534, %r534, 5;
	add.s32 	%r541, %r540, %r515;
	add.s32 	%r542, %r541, %r539;
	add.s32 	%r543, %r542, %r148;
	add.s32 	%r544, %r543, 1518500249;
	shf.l.wrap.b32 	%r545, %r524, %r524, 30;
	and.b32  	%r546, %r534, %r545;
	not.b32 	%r547, %r534;
	and.b32  	%r548, %r535, %r547;
	or.b32  	%r549, %r546, %r548;
	shf.l.wrap.b32 	%r550, %r544, %r544, 5;
	add.s32 	%r551, %r550, %r525;
	add.s32 	%r552, %r551, %r549;
	add.s32 	%r553, %r552, %r152;
	add.s32 	%r554, %r553, 1518500249;
	shf.l.wrap.b32 	%r555, %r534, %r534, 30;
	and.b32  	%r556, %r544, %r555;
	not.b32 	%r557, %r544;
	and.b32  	%r558, %r545, %r557;
	or.b32  	%r559, %r556, %r558;
	shf.l.wrap.b32 	%r560, %r554, %r554, 5;
	add.s32 	%r561, %r560, %r535;
	add.s32 	%r562, %r561, %r559;
	add.s32 	%r563, %r562, %r156;
	add.s32 	%r564, %r563, 1518500249;
	shf.l.wrap.b32 	%r565, %r544, %r544, 30;
	and.b32  	%r566, %r554, %r565;
	not.b32 	%r567, %r554;
	and.b32  	%r568, %r555, %r567;
	or.b32  	%r569, %r566, %r568;
	shf.l.wrap.b32 	%r570, %r564, %r564, 5;
	add.s32 	%r571, %r570, %r545;
	add.s32 	%r572, %r571, %r569;
	add.s32 	%r573, %r572, %r160;
	add.s32 	%r574, %r573, 1518500249;
	shf.l.wrap.b32 	%r575, %r554, %r554, 30;
	and.b32  	%r576, %r564, %r575;
	not.b32 	%r577, %r564;
	and.b32  	%r578, %r565, %r577;
	or.b32  	%r579, %r576, %r578;
	shf.l.wrap.b32 	%r580, %r574, %r574, 5;
	add.s32 	%r581, %r580, %r555;
	add.s32 	%r582, %r581, %r579;
	add.s32 	%r583, %r582, %r164;
	add.s32 	%r584, %r583, 1518500249;
	shf.l.wrap.b32 	%r585, %r564, %r564, 30;
	xor.b32  	%r586, %r585, %r575;
	xor.b32  	%r587, %r586, %r574;
	shf.l.wrap.b32 	%r588, %r584, %r584, 5;
	add.s32 	%r589, %r588, %r565;
	add.s32 	%r590, %r589, %r587;
	add.s32 	%r591, %r590, %r168;
	add.s32 	%r592, %r591, 1859775393;
	shf.l.wrap.b32 	%r593, %r574, %r574, 30;
	xor.b32  	%r594, %r593, %r585;
	xor.b32  	%r595, %r594, %r584;
	shf.l.wrap.b32 	%r596, %r592, %r592, 5;
	add.s32 	%r597, %r596, %r575;
	add.s32 	%r598, %r597, %r595;
	add.s32 	%r599, %r598, %r172;
	add.s32 	%r600, %r599, 1859775393;
	shf.l.wrap.b32 	%r601, %r584, %r584, 30;
	xor.b32  	%r602, %r601, %r593;
	xor.b32  	%r603, %r602, %r592;
	shf.l.wrap.b32 	%r604, %r600, %r600, 5;
	add.s32 	%r605, %r604, %r585;
	add.s32 	%r606, %r605, %r603;
	add.s32 	%r607, %r606, %r176;
	add.s32 	%r608, %r607, 1859775393;
	shf.l.wrap.b32 	%r609, %r592, %r592, 30;
	xor.b32  	%r610, %r609, %r601;
	xor.b32  	%r611, %r610, %r600;
	shf.l.wrap.b32 	%r612, %r608, %r608, 5;
	add.s32 	%r613, %r612, %r593;
	add.s32 	%r614, %r613, %r611;
	add.s32 	%r615, %r614, %r180;
	add.s32 	%r616, %r615, 1859775393;
	shf.l.wrap.b32 	%r617, %r600, %r600, 30;
	xor.b32  	%r618, %r617, %r609;
	xor.b32  	%r619, %r618, %r608;
	shf.l.wrap.b32 	%r620, %r616, %r616, 5;
	add.s32 	%r621, %r620, %r601;
	add.s32 	%r622, %r621, %r619;
	add.s32 	%r623, %r622, %r184;
	add.s32 	%r624, %r623, 1859775393;
	shf.l.wrap.b32 	%r625, %r608, %r608, 30;
	xor.b32  	%r626, %r625, %r617;
	xor.b32  	%r627, %r626, %r616;
	shf.l.wrap.b32 	%r628, %r624, %r624, 5;
	add.s32 	%r629, %r628, %r609;
	add.s32 	%r630, %r629, %r627;
	add.s32 	%r631, %r630, %r188;
	add.s32 	%r632, %r631, 1859775393;
	shf.l.wrap.b32 	%r633, %r616, %r616, 30;
	xor.b32  	%r634, %r633, %r625;
	xor.b32  	%r635, %r634, %r624;
	shf.l.wrap.b32 	%r636, %r632, %r632, 5;
	add.s32 	%r637, %r636, %r617;
	add.s32 	%r638, %r637, %r635;
	add.s32 	%r639, %r638, %r192;
	add.s32 	%r640, %r639, 1859775393;
	shf.l.wrap.b32 	%r641, %r624, %r624, 30;
	xor.b32  	%r642, %r641, %r633;
	xor.b32  	%r643, %r642, %r632;
	shf.l.wrap.b32 	%r644, %r640, %r640, 5;
	add.s32 	%r645, %r644, %r625;
	add.s32 	%r646, %r645, %r643;
	add.s32 	%r647, %r646, %r196;
	add.s32 	%r648, %r647, 1859775393;
	shf.l.wrap.b32 	%r649, %r632, %r632, 30;
	xor.b32  	%r650, %r649, %r641;
	xor.b32  	%r651, %r650, %r640;
	shf.l.wrap.b32 	%r652, %r648, %r648, 5;
	add.s32 	%r653, %r652, %r633;
	add.s32 	%r654, %r653, %r651;
	add.s32 	%r655, %r654, %r200;
	add.s32 	%r656, %r655, 1859775393;
	shf.l.wrap.b32 	%r657, %r640, %r640, 30;
	xor.b32  	%r658, %r657, %r649;
	xor.b32  	%r659, %r658, %r648;
	shf.l.wrap.b32 	%r660, %r656, %r656, 5;
	add.s32 	%r661, %r660, %r641;
	add.s32 	%r662, %r661, %r659;
	add.s32 	%r663, %r662, %r204;
	add.s32 	%r664, %r663, 1859775393;
	shf.l.wrap.b32 	%r665, %r648, %r648, 30;
	xor.b32  	%r666, %r665, %r657;
	xor.b32  	%r667, %r666, %r656;
	shf.l.wrap.b32 	%r668, %r664, %r664, 5;
	add.s32 	%r669, %r668, %r649;
	add.s32 	%r670, %r669, %r667;
	add.s32 	%r671, %r670, %r208;
	add.s32 	%r672, %r671, 1859775393;
	shf.l.wrap.b32 	%r673, %r656, %r656, 30;
	xor.b32  	%r674, %r673, %r665;
	xor.b32  	%r675, %r674, %r664;
	shf.l.wrap.b32 	%r676, %r672, %r672, 5;
	add.s32 	%r677, %r676, %r657;
	add.s32 	%r678, %r677, %r675;
	add.s32 	%r679, %r678, %r212;
	add.s32 	%r680, %r679, 1859775393;
	shf.l.wrap.b32 	%r681, %r664, %r664, 30;
	xor.b32  	%r682, %r681, %r673;
	xor.b32  	%r683, %r682, %r672;
	shf.l.wrap.b32 	%r684, %r680, %r680, 5;
	add.s32 	%r685, %r684, %r665;
	add.s32 	%r686, %r685, %r683;
	add.s32 	%r687, %r686, %r216;
	add.s32 	%r688, %r687, 1859775393;
	shf.l.wrap.b32 	%r689, %r672, %r672, 30;
	xor.b32  	%r690, %r689, %r681;
	xor.b32  	%r691, %r690, %r680;
	shf.l.wrap.b32 	%r692, %r688, %r688, 5;
	add.s32 	%r693, %r692, %r673;
	add.s32 	%r694, %r693, %r691;
	add.s32 	%r695, %r694, %r220;
	add.s32 	%r696, %r695, 1859775393;
	shf.l.wrap.b32 	%r697, %r680, %r680, 30;
	xor.b32  	%r698, %r697, %r689;
	xor.b32  	%r699, %r698, %r688;
	shf.l.wrap.b32 	%r700, %r696, %r696, 5;
	add.s32 	%r701, %r700, %r681;
	add.s32 	%r702, %r701, %r699;
	add.s32 	%r703, %r702, %r224;
	add.s32 	%r704, %r703, 1859775393;
	shf.l.wrap.b32 	%r705, %r688, %r688, 30;
	xor.b32  	%r706, %r705, %r697;
	xor.b32  	%r707, %r706, %r696;
	shf.l.wrap.b32 	%r708, %r704, %r704, 5;
	add.s32 	%r709, %r708, %r689;
	add.s32 	%r710, %r709, %r707;
	add.s32 	%r711, %r710, %r228;
	add.s32 	%r712, %r711, 1859775393;
	shf.l.wrap.b32 	%r713, %r696, %r696, 30;
	xor.b32  	%r714, %r713, %r705;
	xor.b32  	%r715, %r714, %r704;
	shf.l.wrap.b32 	%r716, %r712, %r712, 5;
	add.s32 	%r717, %r716, %r697;
	add.s32 	%r718, %r717, %r715;
	add.s32 	%r719, %r718, %r232;
	add.s32 	%r720, %r719, 1859775393;
	shf.l.wrap.b32 	%r721, %r704, %r704, 30;
	xor.b32  	%r722, %r721, %r713;
	xor.b32  	%r723, %r722, %r712;
	shf.l.wrap.b32 	%r724, %r720, %r720, 5;
	add.s32 	%r725, %r724, %r705;
	add.s32 	%r726, %r725, %r723;
	add.s32 	%r727, %r726, %r236;
	add.s32 	%r728, %r727, 1859775393;
	shf.l.wrap.b32 	%r729, %r712, %r712, 30;
	xor.b32  	%r730, %r729, %r721;
	xor.b32  	%r731, %r730, %r720;
	shf.l.wrap.b32 	%r732, %r728, %r728, 5;
	add.s32 	%r733, %r732, %r713;
	add.s32 	%r734, %r733, %r731;
	add.s32 	%r735, %r734, %r240;
	add.s32 	%r736, %r735, 1859775393;
	shf.l.wrap.b32 	%r737, %r720, %r720, 30;
	xor.b32  	%r738, %r737, %r729;
	xor.b32  	%r739, %r738, %r728;
	shf.l.wrap.b32 	%r740, %r736, %r736, 5;
	add.s32 	%r741, %r740, %r721;
	add.s32 	%r742, %r741, %r739;
	add.s32 	%r743, %r742, %r244;
	add.s32 	%r744, %r743, 1859775393;
	shf.l.wrap.b32 	%r745, %r728, %r728, 30;
	or.b32  	%r746, %r745, %r737;
	and.b32  	%r747, %r736, %r746;
	and.b32  	%r748, %r745, %r737;
	or.b32  	%r749, %r747, %r748;
	shf.l.wrap.b32 	%r750, %r744, %r744, 5;
	add.s32 	%r751, %r750, %r729;
	add.s32 	%r752, %r751, %r749;
	add.s32 	%r753, %r752, %r248;
	add.s32 	%r754, %r753, -1894007588;
	shf.l.wrap.b32 	%r755, %r736, %r736, 30;
	or.b32  	%r756, %r755, %r745;
	and.b32  	%r757, %r744, %r756;
	and.b32  	%r758, %r755, %r745;
	or.b32  	%r759, %r757, %r758;
	shf.l.wrap.b32 	%r760, %r754, %r754, 5;
	add.s32 	%r761, %r760, %r737;
	add.s32 	%r762, %r761, %r759;
	add.s32 	%r763, %r762, %r252;
	add.s32 	%r764, %r763, -1894007588;
	shf.l.wrap.b32 	%r765, %r744, %r744, 30;
	or.b32  	%r766, %r765, %r755;
	and.b32  	%r767, %r754, %r766;
	and.b32  	%r768, %r765, %r755;
	or.b32  	%r769, %r767, %r768;
	shf.l.wrap.b32 	%r770, %r764, %r764, 5;
	add.s32 	%r771, %r770, %r745;
	add.s32 	%r772, %r771, %r769;
	add.s32 	%r773, %r772, %r256;
	add.s32 	%r774, %r773, -1894007588;
	shf.l.wrap.b32 	%r775, %r754, %r754, 30;
	or.b32  	%r776, %r775, %r765;
	and.b32  	%r777, %r764, %r776;
	and.b32  	%r778, %r775, %r765;
	or.b32  	%r779, %r777, %r778;
	shf.l.wrap.b32 	%r780, %r774, %r774, 5;
	add.s32 	%r781, %r780, %r755;
	add.s32 	%r782, %r781, %r779;
	add.s32 	%r783, %r782, %r260;
	add.s32 	%r784, %r783, -1894007588;
	shf.l.wrap.b32 	%r785, %r764, %r764, 30;
	or.b32  	%r786, %r785, %r775;
	and.b32  	%r787, %r774, %r786;
	and.b32  	%r788, %r785, %r775;
	or.b32  	%r789, %r787, %r788;
	shf.l.wrap.b32 	%r790, %r784, %r784, 5;
	add.s32 	%r791, %r790, %r765;
	add.s32 	%r792, %r791, %r789;
	add.s32 	%r793, %r792, %r264;
	add.s32 	%r794, %r793, -1894007588;
	shf.l.wrap.b32 	%r795, %r774, %r774, 30;
	or.b32  	%r796, %r795, %r785;
	and.b32  	%r797, %r784, %r796;
	and.b32  	%r798, %r795, %r785;
	or.b32  	%r799, %r797, %r798;
	shf.l.wrap.b32 	%r800, %r794, %r794, 5;
	add.s32 	%r801, %r800, %r775;
	add.s32 	%r802, %r801, %r799;
	add.s32 	%r803, %r802, %r268;
	add.s32 	%r804, %r803, -1894007588;
	shf.l.wrap.b32 	%r805, %r784, %r784, 30;
	or.b32  	%r806, %r805, %r795;
	and.b32  	%r807, %r794, %r806;
	and.b32  	%r808, %r805, %r795;
	or.b32  	%r809, %r807, %r808;
	shf.l.wrap.b32 	%r810, %r804, %r804, 5;
	add.s32 	%r811, %r810, %r785;
	add.s32 	%r812, %r811, %r809;
	add.s32 	%r813, %r812, %r272;
	add.s32 	%r814, %r813, -1894007588;
	shf.l.wrap.b32 	%r815, %r794, %r794, 30;
	or.b32  	%r816, %r815, %r805;
	and.b32  	%r817, %r804, %r816;
	and.b32  	%r818, %r815, %r805;
	or.b32  	%r819, %r817, %r818;
	shf.l.wrap.b32 	%r820, %r814, %r814, 5;
	add.s32 	%r821, %r820, %r795;
	add.s32 	%r822, %r821, %r819;
	add.s32 	%r823, %r822, %r276;
	add.s32 	%r824, %r823, -1894007588;
	shf.l.wrap.b32 	%r825, %r804, %r804, 30;
	or.b32  	%r826, %r825, %r815;
	and.b32  	%r827, %r814, %r826;
	and.b32  	%r828, %r825, %r815;
	or.b32  	%r829, %r827, %r828;
	shf.l.wrap.b32 	%r830, %r824, %r824, 5;
	add.s32 	%r831, %r830, %r805;
	add.s32 	%r832, %r831, %r829;
	add.s32 	%r833, %r832, %r280;
	add.s32 	%r834, %r833, -1894007588;
	shf.l.wrap.b32 	%r835, %r814, %r814, 30;
	or.b32  	%r836, %r835, %r825;
	and.b32  	%r837, %r824, %r836;
	and.b32  	%r838, %r835, %r825;
	or.b32  	%r839, %r837, %r838;
	shf.l.wrap.b32 	%r840, %r834, %r834, 5;
	add.s32 	%r841, %r840, %r815;
	add.s32 	%r842, %r841, %r839;
	add.s32 	%r843, %r842, %r284;
	add.s32 	%r844, %r843, -1894007588;
	shf.l.wrap.b32 	%r845, %r824, %r824, 30;
	or.b32  	%r846, %r845, %r835;
	and.b32  	%r847, %r834, %r846;
	and.b32  	%r848, %r845, %r835;
	or.b32  	%r849, %r847, %r848;
	shf.l.wrap.b32 	%r850, %r844, %r844, 5;
	add.s32 	%r851, %r850, %r825;
	add.s32 	%r852, %r851, %r849;
	add.s32 	%r853, %r852, %r288;
	add.s32 	%r854, %r853, -1894007588;
	shf.l.wrap.b32 	%r855, %r834, %r834, 30;
	or.b32  	%r856, %r855, %r845;
	and.b32  	%r857, %r844, %r856;
	and.b32  	%r858, %r855, %r845;
	or.b32  	%r859, %r857, %r858;
	shf.l.wrap.b32 	%r860, %r854, %r854, 5;
	add.s32 	%r861, %r860, %r835;
	add.s32 	%r862, %r861, %r859;
	add.s32 	%r863, %r862, %r292;
	add.s32 	%r864, %r863, -1894007588;
	shf.l.wrap.b32 	%r865, %r844, %r844, 30;
	or.b32  	%r866, %r865, %r855;
	and.b32  	%r867, %r854, %r866;
	and.b32  	%r868, %r865, %r855;
	or.b32  	%r869, %r867, %r868;
	shf.l.wrap.b32 	%r870, %r864, %r864, 5;
	add.s32 	%r871, %r870, %r845;
	add.s32 	%r872, %r871, %r869;
	add.s32 	%r873, %r872, %r296;
	add.s32 	%r874, %r873, -1894007588;
	shf.l.wrap.b32 	%r875, %r854, %r854, 30;
	or.b32  	%r876, %r875, %r865;
	and.b32  	%r877, %r864, %r876;
	and.b32  	%r878, %r875, %r865;
	or.b32  	%r879, %r877, %r878;
	shf.l.wrap.b32 	%r880, %r874, %r874, 5;
	add.s32 	%r881, %r880, %r855;
	add.s32 	%r882, %r881, %r879;
	add.s32 	%r883, %r882, %r300;
	add.s32 	%r884, %r883, -1894007588;
	shf.l.wrap.b32 	%r885, %r864, %r864, 30;
	or.b32  	%r886, %r885, %r875;
	and.b32  	%r887, %r874, %r886;
	and.b32  	%r888, %r885, %r875;
	or.b32  	%r889, %r887, %r888;
	shf.l.wrap.b32 	%r890, %r884, %r884, 5;
	add.s32 	%r891, %r890, %r865;
	add.s32 	%r892, %r891, %r889;
	add.s32 	%r893, %r892, %r304;
	add.s32 	%r894, %r893, -1894007588;
	shf.l.wrap.b32 	%r895, %r874, %r874, 30;
	or.b32  	%r896, %r895, %r885;
	and.b32  	%r897, %r884, %r896;
	and.b32  	%r898, %r895, %r885;
	or.b32  	%r899, %r897, %r898;
	shf.l.wrap.b32 	%r900, %r894, %r894, 5;
	add.s32 	%r901, %r900, %r875;
	add.s32 	%r902, %r901, %r899;
	add.s32 	%r903, %r902, %r308;
	add.s32 	%r904, %r903, -1894007588;
	shf.l.wrap.b32 	%r905, %r884, %r884, 30;
	or.b32  	%r906, %r905, %r895;
	and.b32  	%r907, %r894, %r906;
	and.b32  	%r908, %r905, %r895;
	or.b32  	%r909, %r907, %r908;
	shf.l.wrap.b32 	%r910, %r904, %r904, 5;
	add.s32 	%r911, %r910, %r885;
	add.s32 	%r912, %r911, %r909;
	add.s32 	%r913, %r912, %r312;
	add.s32 	%r914, %r913, -1894007588;
	shf.l.wrap.b32 	%r915, %r894, %r894, 30;
	or.b32  	%r916, %r915, %r905;
	and.b32  	%r917, %r904, %r916;
	and.b32  	%r918, %r915, %r905;
	or.b32  	%r919, %r917, %r918;
	shf.l.wrap.b32 	%r920, %r914, %r914, 5;
	add.s32 	%r921, %r920, %r895;
	add.s32 	%r922, %r921, %r919;
	add.s32 	%r923, %r922, %r316;
	add.s32 	%r924, %r923, -1894007588;
	shf.l.wrap.b32 	%r925, %r904, %r904, 30;
	or.b32  	%r926, %r925, %r915;
	and.b32  	%r927, %r914, %r926;
	and.b32  	%r928, %r925, %r915;
	or.b32  	%r929, %r927, %r928;
	shf.l.wrap.b32 	%r930, %r924, %r924, 5;
	add.s32 	%r931, %r930, %r905;
	add.s32 	%r932, %r931, %r929;
	add.s32 	%r933, %r932, %r320;
	add.s32 	%r934, %r933, -1894007588;
	shf.l.wrap.b32 	%r935, %r914, %r914, 30;
	or.b32  	%r936, %r935, %r925;
	and.b32  	%r937, %r924, %r936;
	and.b32  	%r938, %r935, %r925;
	or.b32  	%r939, %r937, %r938;
	shf.l.wrap.b32 	%r940, %r934, %r934, 5;
	add.s32 	%r941, %r940, %r915;
	add.s32 	%r942, %r941, %r939;
	add.s32 	%r943, %r942, %r324;
	add.s32 	%r944, %r943, -1894007588;
	shf.l.wrap.b32 	%r945, %r924, %r924, 30;
	xor.b32  	%r946, %r945, %r935;
	xor.b32  	%r947, %r946, %r934;
	shf.l.wrap.b32 	%r948, %r944, %r944, 5;
	add.s32 	%r949, %r948, %r925;
	add.s32 	%r950, %r949, %r947;
	add.s32 	%r951, %r950, %r328;
	add.s32 	%r952, %r951, -899497514;
	shf.l.wrap.b32 	%r953, %r934, %r934, 30;
	xor.b32  	%r954, %r953, %r945;
	xor.b32  	%r955, %r954, %r944;
	shf.l.wrap.b32 	%r956, %r952, %r952, 5;
	add.s32 	%r957, %r956, %r935;
	add.s32 	%r958, %r957, %r955;
	add.s32 	%r959, %r958, %r332;
	add.s32 	%r960, %r959, -899497514;
	shf.l.wrap.b32 	%r961, %r944, %r944, 30;
	xor.b32  	%r962, %r961, %r953;
	xor.b32  	%r963, %r962, %r952;
	shf.l.wrap.b32 	%r964, %r960, %r960, 5;
	add.s32 	%r965, %r964, %r945;
	add.s32 	%r966, %r965, %r963;
	add.s32 	%r967, %r966, %r336;
	add.s32 	%r968, %r967, -899497514;
	shf.l.wrap.b32 	%r969, %r952, %r952, 30;
	xor.b32  	%r970, %r969, %r961;
	xor.b32  	%r971, %r970, %r960;
	shf.l.wrap.b32 	%r972, %r968, %r968, 5;
	add.s32 	%r973, %r972, %r953;
	add.s32 	%r974, %r973, %r971;
	add.s32 	%r975, %r974, %r340;
	add.s32 	%r976, %r975, -899497514;
	shf.l.wrap.b32 	%r977, %r960, %r960, 30;
	xor.b32  	%r978, %r977, %r969;
	xor.b32  	%r979, %r978, %r968;
	shf.l.wrap.b32 	%r980, %r976, %r976, 5;
	add.s32 	%r981, %r980, %r961;
	add.s32 	%r982, %r981, %r979;
	add.s32 	%r983, %r982, %r344;
	add.s32 	%r984, %r983, -899497514;
	shf.l.wrap.b32 	%r985, %r968, %r968, 30;
	xor.b32  	%r986, %r985, %r977;
	xor.b32  	%r987, %r986, %r976;
	shf.l.wrap.b32 	%r988, %r984, %r984, 5;
	add.s32 	%r989, %r988, %r969;
	add.s32 	%r990, %r989, %r987;
	add.s32 	%r991, %r990, %r348;
	add.s32 	%r992, %r991, -899497514;
	shf.l.wrap.b32 	%r993, %r976, %r976, 30;
	xor.b32  	%r994, %r993, %r985;
	xor.b32  	%r995, %r994, %r984;
	shf.l.wrap.b32 	%r996, %r992, %r992, 5;
	add.s32 	%r997, %r996, %r977;
	add.s32 	%r998, %r997, %r995;
	add.s32 	%r999, %r998, %r352;
	add.s32 	%r1000, %r999, -899497514;
	shf.l.wrap.b32 	%r1001, %r984, %r984, 30;
	xor.b32  	%r1002, %r1001, %r993;
	xor.b32  	%r1003, %r1002, %r992;
	shf.l.wrap.b32 	%r1004, %r1000, %r1000, 5;
	add.s32 	%r1005, %r1004, %r985;
	add.s32 	%r1006, %r1005, %r1003;
	add.s32 	%r1007, %r1006, %r356;
	add.s32 	%r1008, %r1007, -899497514;
	shf.l.wrap.b32 	%r1009, %r992, %r992, 30;
	xor.b32  	%r1010, %r1009, %r1001;
	xor.b32  	%r1011, %r1010, %r1000;
	shf.l.wrap.b32 	%r1012, %r1008, %r1008, 5;
	add.s32 	%r1013, %r1012, %r993;
	add.s32 	%r1014, %r1013, %r1011;
	add.s32 	%r1015, %r1014, %r360;
	add.s32 	%r1016, %r1015, -899497514;
	shf.l.wrap.b32 	%r1017, %r1000, %r1000, 30;
	xor.b32  	%r1018, %r1017, %r1009;
	xor.b32  	%r1019, %r1018, %r1008;
	shf.l.wrap.b32 	%r1020, %r1016, %r1016, 5;
	add.s32 	%r1021, %r1020, %r1001;
	add.s32 	%r1022, %r1021, %r1019;
	add.s32 	%r1023, %r1022, %r364;
	add.s32 	%r1024, %r1023, -899497514;
	shf.l.wrap.b32 	%r1025, %r1008, %r1008, 30;
	xor.b32  	%r1026, %r1025, %r1017;
	xor.b32  	%r1027, %r1026, %r1016;
	shf.l.wrap.b32 	%r1028, %r1024, %r1024, 5;
	add.s32 	%r1029, %r1028, %r1009;
	add.s32 	%r1030, %r1029, %r1027;
	add.s32 	%r1031, %r1030, %r368;
	add.s32 	%r1032, %r1031, -899497514;
	shf.l.wrap.b32 	%r1033, %r1016, %r1016, 30;
	xor.b32  	%r1034, %r1033, %r1025;
	xor.b32  	%r1035, %r1034, %r1024;
	shf.l.wrap.b32 	%r1036, %r1032, %r1032, 5;
	add.s32 	%r1037, %r1036, %r1017;
	add.s32 	%r1038, %r1037, %r1035;
	add.s32 	%r1039, %r1038, %r372;
	add.s32 	%r1040, %r1039, -899497514;
	shf.l.wrap.b32 	%r1041, %r1024, %r1024, 30;
	xor.b32  	%r1042, %r1041, %r1033;
	xor.b32  	%r1043, %r1042, %r1032;
	shf.l.wrap.b32 	%r1044, %r1040, %r1040, 5;
	add.s32 	%r1045, %r1044, %r1025;
	add.s32 	%r1046, %r1045, %r1043;
	add.s32 	%r1047, %r1046, %r376;
	add.s32 	%r1048, %r1047, -899497514;
	shf.l.wrap.b32 	%r1049, %r1032, %r1032, 30;
	xor.b32  	%r1050, %r1049, %r1041;
	xor.b32  	%r1051, %r1050, %r1040;
	shf.l.wrap.b32 	%r1052, %r1048, %r1048, 5;
	add.s32 	%r1053, %r1052, %r1033;
	add.s32 	%r1054, %r1053, %r1051;
	add.s32 	%r1055, %r1054, %r380;
	add.s32 	%r1056, %r1055, -899497514;
	shf.l.wrap.b32 	%r1057, %r1040, %r1040, 30;
	xor.b32  	%r1058, %r1057, %r1049;
	xor.b32  	%r1059, %r1058, %r1048;
	shf.l.wrap.b32 	%r1060, %r1056, %r1056, 5;
	add.s32 	%r1061, %r1060, %r1041;
	add.s32 	%r1062, %r1061, %r1059;
	add.s32 	%r1063, %r1062, %r384;
	add.s32 	%r1064, %r1063, -899497514;
	shf.l.wrap.b32 	%r1065, %r1048, %r1048, 30;
	xor.b32  	%r1066, %r1065, %r1057;
	xor.b32  	%r1067, %r1066, %r1056;
	shf.l.wrap.b32 	%r1068, %r1064, %r1064, 5;
	add.s32 	%r1069, %r1068, %r1049;
	add.s32 	%r1070, %r1069, %r1067;
	add.s32 	%r1071, %r1070, %r388;
	add.s32 	%r1072, %r1071, -899497514;
	shf.l.wrap.b32 	%r1073, %r1056, %r1056, 30;
	xor.b32  	%r1074, %r1073, %r1065;
	xor.b32  	%r1075, %r1074, %r1064;
	shf.l.wrap.b32 	%r1076, %r1072, %r1072, 5;
	add.s32 	%r1077, %r1076, %r1057;
	add.s32 	%r1078, %r1077, %r1075;
	add.s32 	%r1079, %r1078, %r392;
	add.s32 	%r1080, %r1079, -899497514;
	shf.l.wrap.b32 	%r1081, %r1064, %r1064, 30;
	xor.b32  	%r1082, %r1081, %r1073;
	xor.b32  	%r1083, %r1082, %r1072;
	shf.l.wrap.b32 	%r1084, %r1080, %r1080, 5;
	add.s32 	%r1085, %r1084, %r1065;
	add.s32 	%r1086, %r1085, %r1083;
	add.s32 	%r1087, %r1086, %r396;
	add.s32 	%r1088, %r1087, -899497514;
	shf.l.wrap.b32 	%r1089, %r1072, %r1072, 30;
	xor.b32  	%r1090, %r1089, %r1081;
	xor.b32  	%r1091, %r1090, %r1080;
	shf.l.wrap.b32 	%r1092, %r1088, %r1088, 5;
	add.s32 	%r1093, %r1092, %r1073;
	add.s32 	%r1094, %r1093, %r1091;
	add.s32 	%r1095, %r1094, %r400;
	add.s32 	%r1096, %r1095, -899497514;
	shf.l.wrap.b32 	%r1097, %r1080, %r1080, 30;
	xor.b32  	%r1098, %r1097, %r1089;
	xor.b32  	%r1099, %r1098, %r1088;
	shf.l.wrap.b32 	%r1100, %r1096, %r1096, 5;
	add.s32 	%r1101, %r1100, %r1081;
	add.s32 	%r1102, %r1101, %r1099;
	add.s32 	%r1103, %r1102, %r404;
	shf.l.wrap.b32 	%r1104, %r1088, %r1088, 30;
	add.s32 	%r1105, %r1103, 833086679;
	add.s32 	%r1106, %r1095, -1171231393;
	add.s32 	%r1107, %r1104, -1732584194;
	add.s32 	%r1108, %r1097, 271733878;
	add.s32 	%r1109, %r1089, -1009589776;
	shr.u32 	%r1110, %r1105, 24;
	st.global.u8 	[%rd9], %r1110;
	shr.u32 	%r1111, %r1105, 16;
	st.global.u8 	[%rd9+1], %r1111;
	shr.u32 	%r1112, %r1105, 8;
	st.global.u8 	[%rd9+2], %r1112;
	st.global.u8 	[%rd9+3], %r1105;
	shr.u32 	%r1113, %r1106, 24;
	st.global.u8 	[%rd9+4], %r1113;
	shr.u32 	%r1114, %r1106, 16;
	st.global.u8 	[%rd9+5], %r1114;
	shr.u32 	%r1115, %r1106, 8;
	st.global.u8 	[%rd9+6], %r1115;
	st.global.u8 	[%rd9+7], %r1106;
	shr.u32 	%r1116, %r1107, 24;
	st.global.u8 	[%rd9+8], %r1116;
	shr.u32 	%r1117, %r1107, 16;
	st.global.u8 	[%rd9+9], %r1117;
	shr.u32 	%r1118, %r1107, 8;
	st.global.u8 	[%rd9+10], %r1118;
	st.global.u8 	[%rd9+11], %r1107;
	shr.u32 	%r1119, %r1108, 24;
	st.global.u8 	[%rd9+12], %r1119;
	shr.u32 	%r1120, %r1108, 16;
	st.global.u8 	[%rd9+13], %r1120;
	shr.u32 	%r1121, %r1108, 8;
	st.global.u8 	[%rd9+14], %r1121;
	st.global.u8 	[%rd9+15], %r1108;
	shr.u32 	%r1122, %r1109, 24;
	st.global.u8 	[%rd9+16], %r1122;
	shr.u32 	%r1123, %r1109, 16;
	st.global.u8 	[%rd9+17], %r1123;
	shr.u32 	%r1124, %r1109, 8;
	st.global.u8 	[%rd9+18], %r1124;
	st.global.u8 	[%rd9+19], %r1109;
$L__BB46_2:
	ret;

}
	// .globl	_Z11sha1_kernelILi47EEvPKhPhm
.visible .entry _Z11sha1_kernelILi47EEvPKhPhm(
	.param .u64 .ptr .align 1 _Z11sha1_kernelILi47EEvPKhPhm_param_0,
	.param .u64 .ptr .align 1 _Z11sha1_kernelILi47EEvPKhPhm_param_1,
	.param .u64 _Z11sha1_kernelILi47EEvPKhPhm_param_2
)
{
	.reg .pred 	%p<2>;
	.reg .b16 	%rs<17>;
	.reg .b32 	%r<1125>;
	.reg .b64 	%rd<10>;

	ld.param.u64 	%rd2, [_Z11sha1_kernelILi47EEvPKhPhm_param_0];
	ld.param.u64 	%rd3, [_Z11sha1_kernelILi47EEvPKhPhm_param_1];
	ld.param.u64 	%rd4, [_Z11sha1_kernelILi47EEvPKhPhm_param_2];
	mov.u32 	%r1, %ctaid.x;
	mov.u32 	%r2, %ntid.x;
	mov.u32 	%r3, %tid.x;
	mad.lo.s32 	%r4, %r1, %r2, %r3;
	cvt.u64.u32 	%rd1, %r4;
	setp.le.u64 	%p1, %rd4, %rd1;
	@%p1 bra 	$L__BB47_2;
	cvta.to.global.u64 	%rd5, %rd3;
	cvta.to.global.u64 	%rd6, %rd2;
	shl.b64 	%rd7, %rd1, 6;
	add.s64 	%rd8, %rd6, %rd7;
	mad.lo.s64 	%rd9, %rd1, 20, %rd5;
	ld.global.u8 	%r5, [%rd8];
	shl.b32 	%r6, %r5, 24;
	ld.global.u8 	%r7, [%rd8+1];
	shl.b32 	%r8, %r7, 16;
	or.b32  	%r9, %r8, %r6;
	ld.global.u8 	%rs1, [%rd8+2];
	mul.wide.u16 	%r10, %rs1, 256;
	or.b32  	%r11, %r9, %r10;
	ld.global.u8 	%r12, [%rd8+3];
	or.b32  	%r13, %r11, %r12;
	ld.global.u8 	%r14, [%rd8+4];
	shl.b32 	%r15, %r14, 24;
	ld.global.u8 	%r16, [%rd8+5];
	shl.b32 	%r17, %r16, 16;
	or.b32  	%r18, %r17, %r15;
	ld.global.u8 	%rs2, [%rd8+6];
	mul.wide.u16 	%r19, %rs2, 256;
	or.b32  	%r20, %r18, %r19;
	ld.global.u8 	%r21, [%rd8+7];
	or.b32  	%r22, %r20, %r21;
	ld.global.u8 	%r23, [%rd8+8];
	shl.b32 	%r24, %r23, 24;
	ld.global.u8 	%r25, [%rd8+9];
	shl.b32 	%r26, %r25, 16;
	or.b32  	%r27, %r26, %r24;
	ld.global.u8 	%rs3, [%rd8+10];
	mul.wide.u16 	%r28, %rs3, 256;
	or.b32  	%r29, %r27, %r28;
	ld.global.u8 	%r30, [%rd8+11];
	or.b32  	%r31, %r29, %r30;
	ld.global.u8 	%r32, [%rd8+12];
	shl.b32 	%r33, %r32, 24;
	ld.global.u8 	%r34, [%rd8+13];
	shl.b32 	%r35, %r34, 16;
	or.b32  	%r36, %r35, %r33;
	ld.global.u8 	%rs4, [%rd8+14];
	mul.wide.u16 	%r37, %rs4, 256;
	or.b32  	%r38, %r36, %r37;
	ld.global.u8 	%r39, [%rd8+15];
	or.b32  	%r40, %r38, %r39;
	ld.global.u8 	%r41, [%rd8+16];
	shl.b32 	%r42, %r41, 24;
	ld.global.u8 	%r43, [%rd8+17];
	shl.b32 	%r44, %r43, 16;
	or.b32  	%r45, %r44, %r42;
	ld.global.u8 	%rs5, [%rd8+18];
	mul.wide.u16 	%r46, %rs5, 256;
	or.b32  	%r47, %r45, %r46;
	ld.global.u8 	%r48, [%rd8+19];
	or.b32  	%r49, %r47, %r48;
	ld.global.u8 	%r50, [%rd8+20];
	shl.b32 	%r51, %r50, 24;
	ld.global.u8 	%r52, [%rd8+21];
	shl.b32 	%r53, %r52, 16;
	or.b32  	%r54, %r53, %r51;
	ld.global.u8 	%rs6, [%rd8+22];
	mul.wide.u16 	%r55, %rs6, 256;
	or.b32  	%r56, %r54, %r55;
	ld.global.u8 	%r57, [%rd8+23];
	or.b32  	%r58, %r56, %r57;
	ld.global.u8 	%r59, [%rd8+24];
	shl.b32 	%r60, %r59, 24;
	ld.global.u8 	%r61, [%rd8+25];
	shl.b32 	%r62, %r61, 16;
	or.b32  	%r63, %r62, %r60;
	ld.global.u8 	%rs7, [%rd8+26];
	mul.wide.u16 	%r64, %rs7, 256;
	or.b32  	%r65, %r63, %r64;
	ld.global.u8 	%r66, [%rd8+27];
	or.b32  	%r67, %r65, %r66;
	ld.global.u8 	%r68, [%rd8+28];
	shl.b32 	%r69, %r68, 24;
	ld.global.u8 	%r70, [%rd8+29];
	shl.b32 	%r71, %r70, 16;
	or.b32  	%r72, %r71, %r69;
	ld.global.u8 	%rs8, [%rd8+30];
	mul.wide.u16 	%r73, %rs8, 256;
	or.b32  	%r74, %r72, %r73;
	ld.global.u8 	%r75, [%rd8+31];
	or.b32  	%r76, %r74, %r75;
	ld.global.u8 	%r77, [%rd8+32];
	shl.b32 	%r78, %r77, 24;
	ld.global.u8 	%r79, [%rd8+33];
	shl.b32 	%r80, %r79, 16;
	or.b32  	%r81, %r80, %r78;
	ld.global.u8 	%rs9, [%rd8+34];
	mul.wide.u16 	%r82, %rs9, 256;
	or.b32  	%r83, %r81, %r82;
	ld.global.u8 	%r84, [%rd8+35];
	or.b32  	%r85, %r83, %r84;
	ld.global.u8 	%r86, [%rd8+36];
	shl.b32 	%r87, %r86, 24;
	ld.global.u8 	%r88, [%rd8+37];
	shl.b32 	%r89, %r88, 16;
	or.b32  	%r90, %r89, %r87;
	ld.global.u8 	%rs10, [%rd8+38];
	mul.wide.u16 	%r91, %rs10, 256;
	or.b32  	%r92, %r90, %r91;
	ld.global.u8 	%r93, [%rd8+39];
	or.b32  	%r94, %r92, %r93;
	ld.global.u8 	%r95, [%rd8+40];
	shl.b32 	%r96, %r95, 24;
	ld.global.u8 	%r97, [%rd8+41];
	shl.b32 	%r98, %r97, 16;
	or.b32  	%r99, %r98, %r96;
	ld.global.u8 	%rs11, [%rd8+42];
	mul.wide.u16 	%r100, %rs11, 256;
	or.b32  	%r101, %r99, %r100;
	ld.global.u8 	%r102, [%rd8+43];
	or.b32  	%r103, %r101, %r102;
	ld.global.u8 	%r104, [%rd8+44];
	shl.b32 	%r105, %r104, 24;
	ld.global.u8 	%r106, [%rd8+45];
	shl.b32 	%r107, %r106, 16;
	or.b32  	%r108, %r107, %r105;
	ld.global.u8 	%rs12, [%rd8+46];
	mul.wide.u16 	%r109, %rs12, 256;
	or.b32  	%r110, %r108, %r109;
	ld.global.u8 	%r111, [%rd8+47];
	or.b32  	%r112, %r110, %r111;
	ld.global.u8 	%r113, [%rd8+48];
	shl.b32 	%r114, %r113, 24;
	ld.global.u8 	%r115, [%rd8+49];
	shl.b32 	%r116, %r115, 16;
	or.b32  	%r117, %r116, %r114;
	ld.global.u8 	%rs13, [%rd8+50];
	mul.wide.u16 	%r118, %rs13, 256;
	or.b32  	%r119, %r117, %r118;
	ld.global.u8 	%r120, [%rd8+51];
	or.b32  	%r121, %r119, %r120;
	ld.global.u8 	%r122, [%rd8+52];
	shl.b32 	%r123, %r122, 24;
	ld.global.u8 	%r124, [%rd8+53];
	shl.b32 	%r125, %r124, 16;
	or.b32  	%r126, %r125, %r123;
	ld.global.u8 	%rs14, [%rd8+54];
	mul.wide.u16 	%r127, %rs14, 256;
	or.b32  	%r128, %r126, %r127;
	ld.global.u8 	%r129, [%rd8+55];
	or.b32  	%r130, %r128, %r129;
	ld.global.u8 	%r131, [%rd8+56];
	shl.b32 	%r132, %r131, 24;
	ld.global.u8 	%r133, [%rd8+57];
	shl.b32 	%r134, %r133, 16;
	or.b32  	%r135, %r134, %r132;
	ld.global.u8 	%rs15, [%rd8+58];
	mul.wide.u16 	%r136, %rs15, 256;
	or.b32  	%r137, %r135, %r136;
	ld.global.u8 	%r138, [%rd8+59];
	or.b32  	%r139, %r137, %r138;
	ld.global.u8 	%r140, [%rd8+60];
	shl.b32 	%r141, %r140, 24;
	ld.global.u8 	%r142, [%rd8+61];
	shl.b32 	%r143, %r142, 16;
	or.b32  	%r144, %r143, %r141;
	ld.global.u8 	%rs16, [%rd8+62];
	mul.wide.u16 	%r145, %rs16, 256;
	or.b32  	%r146, %r144, %r145;
	ld.global.u8 	%r147, [%rd8+63];
	or.b32  	%r148, %r146, %r147;
	xor.b32  	%r149, %r85, %r130;
	xor.b32  	%r150, %r149, %r31;
	xor.b32  	%r151, %r150, %r13;
	shf.l.wrap.b32 	%r152, %r151, %r151, 1;
	xor.b32  	%r153, %r94, %r139;
	xor.b32  	%r154, %r153, %r40;
	xor.b32  	%r155, %r154, %r22;
	shf.l.wrap.b32 	%r156, %r155, %r155, 1;
	xor.b32  	%r157, %r103, %r148;
	xor.b32  	%r158, %r157, %r49;
	xor.b32  	%r159, %r158, %r31;
	shf.l.wrap.b32 	%r160, %r159, %r159, 1;
	xor.b32  	%r161, %r112, %r152;
	xor.b32  	%r162, %r161, %r58;
	xor.b32  	%r163, %r162, %r40;
	shf.l.wrap.b32 	%r164, %r163, %r163, 1;
	xor.b32  	%r165, %r121, %r156;
	xor.b32  	%r166, %r165, %r67;
	xor.b32  	%r167, %r166, %r49;
	shf.l.wrap.b32 	%r168, %r167, %r167, 1;
	xor.b32  	%r169, %r130, %r160;
	xor.b32  	%r170, %r169, %r76;
	xor.b32  	%r171, %r170, %r58;
	shf.l.wrap.b32 	%r172, %r171, %r171, 1;
	xor.b32  	%r173, %r139, %r164;
	xor.b32  	%r174, %r173, %r85;
	xor.b32  	%r175, %r174, %r67;
	shf.l.wrap.b32 	%r176, %r175, %r175, 1;
	xor.b32  	%r177, %r148, %r168;
	xor.b32  	%r178, %r177, %r94;
	xor.b32  	%r179, %r178, %r76;
	shf.l.wrap.b32 	%r180, %r179, %r179, 1;
	xor.b32  	%r181, %r152, %r172;
	xor.b32  	%r182, %r181, %r103;
	xor.b32  	%r183, %r182, %r85;
	shf.l.wrap.b32 	%r184, %r183, %r183, 1;
	xor.b32  	%r185, %r156, %r176;
	xor.b32  	%r186, %r185, %r112;
	xor.b32  	%r187, %r186, %r94;
	shf.l.wrap.b32 	%r188, %r187, %r187, 1;
	xor.b32  	%r189, %r160, %r180;
	xor.b32  	%r190, %r189, %r121;
	xor.b32  	%r191, %r190, %r103;
	shf.l.wrap.b32 	%r192, %r191, %r191, 1;
	xor.b32  	%r193, %r164, %r184;
	xor.b32  	%r194, %r193, %r130;
	xor.b32  	%r195, %r194, %r112;
	shf.l.wrap.b32 	%r196, %r195, %r195, 1;
	xor.b32  	%r197, %r168, %r188;
	xor.b32  	%r198, %r197, %r139;
	xor.b32  	%r199, %r198, %r121;
	shf.l.wrap.b32 	%r200, %r199, %r199, 1;
	xor.b32  	%r201, %r172, %r192;
	xor.b32  	%r202, %r201, %r148;
	xor.b32  	%r203, %r202, %r130;
	shf.l.wrap.b32 	%r204, %r203, %r203, 1;
	xor.b32  	%r205, %r176, %r196;
	xor.b32  	%r206, %r205, %r152;
	xor.b32  	%r207, %r206, %r139;
	shf.l.wrap.b32 	%r208, %r207, %r207, 1;
	xor.b32  	%r209, %r180, %r200;
	xor.b32  	%r210, %r209, %r156;
	xor.b32  	%r211, %r210, %r148;
	shf.l.wrap.b32 	%r212, %r211, %r211, 1;
	xor.b32  	%r213, %r184, %r204;
	xor.b32  	%r214, %r213, %r160;
	xor.b32  	%r215, %r214, %r152;
	shf.l.wrap.b32 	%r216, %r215, %r215, 1;
	xor.b32  	%r217, %r188, %r208;
	xor.b32  	%r218, %r217, %r164;
	xor.b32  	%r219, %r218, %r156;
	shf.l.wrap.b32 	%r220, %r219, %r219, 1;
	xor.b32  	%r221, %r192, %r212;
	xor.b32  	%r222, %r221, %r168;
	xor.b32  	%r223, %r222, %r160;
	shf.l.wrap.b32 	%r224, %r223, %r223, 1;
	xor.b32  	%r225, %r196, %r216;
	xor.b32  	%r226, %r225, %r172;
	xor.b32  	%r227, %r226, %r164;
	shf.l.wrap.b32 	%r228, %r227, %r227, 1;
	xor.b32  	%r229, %r200, %r220;
	xor.b32  	%r230, %r229, %r176;
	xor.b32  	%r231, %r230, %r168;
	shf.l.wrap.b32 	%r232, %r231, %r231, 1;
	xor.b32  	%r233, %r204, %r224;
	xor.b32  	%r234, %r233, %r180;
	xor.b32  	%r235, %r234, %r172;
	shf.l.wrap.b32 	%r236, %r235, %r235, 1;
	xor.b32  	%r237, %r208, %r228;
	xor.b32  	%r238, %r237, %r184;
	xor.b32  	%r239, %r238, %r176;
	shf.l.wrap.b32 	%r240, %r239, %r239, 1;
	xor.b32  	%r241, %r212, %r232;
	xor.b32  	%r242, %r241, %r188;
	xor.b32  	%r243, %r242, %r180;
	shf.l.wrap.b32 	%r244, %r243, %r243, 1;
	xor.b32  	%r245, %r216, %r236;
	xor.b32  	%r246, %r245, %r192;
	xor.b32  	%r247, %r246, %r184;
	shf.l.wrap.b32 	%r248, %r247, %r247, 1;
	xor.b32  	%r249, %r220, %r240;
	xor.b32  	%r250, %r249, %r196;
	xor.b32  	%r251, %r250, %r188;
	shf.l.wrap.b32 	%r252, %r251, %r251, 1;
	xor.b32  	%r253, %r224, %r244;
	xor.b32  	%r254, %r253, %r200;
	xor.b32  	%r255, %r254, %r192;
	shf.l.wrap.b32 	%r256, %r255, %r255, 1;
	xor.b32  	%r257, %r228, %r248;
	xor.b32  	%r258, %r257, %r204;
	xor.b32  	%r259, %r258, %r196;
	shf.l.wrap.b32 	%r260, %r259, %r259, 1;
	xor.b32  	%r261, %r232, %r252;
	xor.b32  	%r262, %r261, %r208;
	xor.b32  	%r263, %r262, %r200;
	shf.l.wrap.b32 	%r264, %r263, %r263, 1;
	xor.b32  	%r265, %r236, %r256;
	xor.b32  	%r266, %r265, %r212;
	xor.b32  	%r267, %r266, %r204;
	shf.l.wrap.b32 	%r268, %r267, %r267, 1;
	xor.b32  	%r269, %r240, %r260;
	xor.b32  	%r270, %r269, %r216;
	xor.b32  	%r271, %r270, %r208;
	shf.l.wrap.b32 	%r272, %r271, %r271, 1;
	xor.b32  	%r273, %r244, %r264;
	xor.b32  	%r274, %r273, %r220;
	xor.b32  	%r275, %r274, %r212;
	shf.l.wrap.b32 	%r276, %r275, %r275, 1;
	xor.b32  	%r277, %r248, %r268;
	xor.b32  	%r278, %r277, %r224;
	xor.b32  	%r279, %r278, %r216;
	shf.l.wrap.b32 	%r280, %r279, %r279, 1;
	xor.b32  	%r281, %r252, %r272;
	xor.b32  	%r282, %r281, %r228;
	xor.b32  	%r283, %r282, %r220;
	shf.l.wrap.b32 	%r284, %r283, %r283, 1;
	xor.b32  	%r285, %r256, %r276;
	xor.b32  	%r286, %r285, %r232;
	xor.b32  	%r287, %r286, %r224;
	shf.l.wrap.b32 	%r288, %r287, %r287, 1;
	xor.b32  	%r289, %r260, %r280;
	xor.b32  	%r290, %r289, %r236;
	xor.b32  	%r291, %r290, %r228;
	shf.l.wrap.b32 	%r292, %r291, %r291, 1;
	xor.b32  	%r293, %r264, %r284;
	xor.b32  	%r294, %r293, %r240;
	xor.b32  	%r295, %r294, %r232;
	shf.l.wrap.b32 	%r296, %r295, %r295, 1;
	xor.b32  	%r297, %r268, %r288;
	xor.b32  	%r298, %r297, %r244;
	xor.b32  	%r299, %r298, %r236;
	shf.l.wrap.b32 	%r300, %r299, %r299, 1;
	xor.b32  	%r301, %r272, %r292;
	xor.b32  	%r302, %r301, %r248;
	xor.b32  	%r303, %r302, %r240;
	shf.l.wrap.b32 	%r304, %r303, %r303, 1;
	xor.b32  	%r305, %r276, %r296;
	xor.b32  	%r306, %r305, %r252;
	xor.b32  	%r307, %r306, %r244;
	shf.l.wrap.b32 	%r308, %r307, %r307, 1;
	xor.b32  	%r309, %r280, %r300;
	xor.b32  	%r310, %r309, %r256;
	xor.b32  	%r311, %r310, %r248;
	shf.l.wrap.b32 	%r312, %r311, %r311, 1;
	xor.b32  	%r313, %r284, %r304;
	xor.b32  	%r314, %r313, %r260;
	xor.b32  	%r315, %r314, %r252;
	shf.l.wrap.b32 	%r316, %r315, %r315, 1;
	xor.b32  	%r317, %r288, %r308;
	xor.b32  	%r318, %r317, %r264;
	xor.b32  	%r319, %r318, %r256;
	shf.l.wrap.b32 	%r320, %r319, %r319, 1;
	xor.b32  	%r321, %r292, %r312;
	xor.b32  	%r322, %r321, %r268;
	xor.b32  	%r323, %r322, %r260;
	shf.l.wrap.b32 	%r324, %r323, %r323, 1;
	xor.b32  	%r325, %r296, %r316;
	xor.b32  	%r326, %r325, %r272;
	xor.b32  	%r327, %r326, %r264;
	shf.l.wrap.b32 	%r328, %r327, %r327, 1;
	xor.b32  	%r329, %r300, %r320;
	xor.b32  	%r330, %r329, %r276;
	xor.b32  	%r331, %r330, %r268;
	shf.l.wrap.b32 	%r332, %r331, %r331, 1;
	xor.b32  	%r333, %r304, %r324;
	xor.b32  	%r334, %r333, %r280;
	xor.b32  	%r335, %r334, %r272;
	shf.l.wrap.b32 	%r336, %r335, %r335, 1;
	xor.b32  	%r337, %r308, %r328;
	xor.b32  	%r338, %r337, %r284;
	xor.b32  	%r339, %r338, %r276;
	shf.l.wrap.b32 	%r340, %r339, %r339, 1;
	xor.b32  	%r341, %r312, %r332;
	xor.b32  	%r342, %r341, %r288;
	xor.b32  	%r343, %r342, %r280;
	shf.l.wrap.b32 	%r344, %r343, %r343, 1;
	xor.b32  	%r345, %r316, %r336;
	xor.b32  	%r346, %r345, %r292;
	xor.b32  	%r347, %r346, %r284;
	shf.l.wrap.b32 	%r348, %r347, %r347, 1;
	xor.b32  	%r349, %r320, %r340;
	xor.b32  	%r350, %r349, %r296;
	xor.b32  	%r351, %r350, %r288;
	shf.l.wrap.b32 	%r352, %r351, %r351, 1;
	xor.b32  	%r353, %r324, %r344;
	xor.b32  	%r354, %r353, %r300;
	xor.b32  	%r355, %r354, %r292;
	shf.l.wrap.b32 	%r356, %r355, %r355, 1;
	xor.b32  	%r357, %r328, %r348;
	xor.b32  	%r358, %r357, %r304;
	xor.b32  	%r359, %r358, %r296;
	shf.l.wrap.b32 	%r360, %r359, %r359, 1;
	xor.b32  	%r361, %r332, %r352;
	xor.b32  	%r362, %r361, %r308;
	xor.b32  	%r363, %r362, %r300;
	shf.l.wrap.b32 	%r364, %r363, %r363, 1;
	xor.b32  	%r365, %r336, %r356;
	xor.b32  	%r366, %r365, %r312;
	xor.b32  	%r367, %r366, %r304;
	shf.l.wrap.b32 	%r368, %r367, %r367, 1;
	xor.b32  	%r369, %r340, %r360;
	xor.b32  	%r370, %r369, %r316;
	xor.b32  	%r371, %r370, %r308;
	shf.l.wrap.b32 	%r372, %r371, %r371, 1;
	xor.b32  	%r373, %r344, %r364;
	xor.b32  	%r374, %r373, %r320;
	xor.b32  	%r375, %r374, %r312;
	shf.l.wrap.b32 	%r376, %r375, %r375, 1;
	xor.b32  	%r377, %r348, %r368;
	xor.b32  	%r378, %r377, %r324;
	xor.b32  	%r379, %r378, %r316;
	shf.l.wrap.b32 	%r380, %r379, %r379, 1;
	xor.b32  	%r381, %r352, %r372;
	xor.b32  	%r382, %r381, %r328;
	xor.b32  	%r383, %r382, %r320;
	shf.l.wrap.b32 	%r384, %r383, %r383, 1;
	xor.b32  	%r385, %r356, %r376;
	xor.b32  	%r386, %r385, %r332;
	xor.b32  	%r387, %r386, %r324;
	shf.l.wrap.b32 	%r388, %r387, %r387, 1;
	xor.b32  	%r389, %r360, %r380;
	xor.b32  	%r390, %r389, %r336;
	xor.b32  	%r391, %r390, %r328;
	shf.l.wrap.b32 	%r392, %r391, %r391, 1;
	xor.b32  	%r393, %r364, %r384;
	xor.b32  	%r394, %r393, %r340;
	xor.b32  	%r395, %r394, %r332;
	shf.l.wrap.b32 	%r396, %r395, %r395, 1;
	xor.b32  	%r397, %r368, %r388;
	xor.b32  	%r398, %r397, %r344;
	xor.b32  	%r399, %r398, %r336;
	shf.l.wrap.b32 	%r400, %r399, %r399, 1;
	xor.b32  	%r401, %r372, %r392;
	xor.b32  	%r402, %r401, %r348;
	xor.b32  	%r403, %r402, %r340;
	shf.l.wrap.b32 	%r404, %r403, %r403, 1;
	add.s32 	%r405, %r13, -1615554381;
	shf.l.wrap.b32 	%r406, %r405, %r405, 5;
	add.s32 	%r407, %r406, %r22;
	add.s32 	%r408, %r407, 1722862861;
	not.b32 	%r409, %r408;
	and.b32  	%r410, %r405, 1506887872;
	sub.s32 	%r411, 1615554380, %r13;
	and.b32  	%r412, %r411, 2079550178;
	or.b32  	%r413, %r410, %r412;
	shf.l.wrap.b32 	%r414, %r408, %r408, 5;
	add.s32 	%r415, %r414, %r413;
	add.s32 	%r416, %r415, %r31;
	add.s32 	%r417, %r416, -214083945;
	shf.l.wrap.b32 	%r418, %r405, %r405, 30;
	and.b32  	%r419, %r408, %r418;
	and.b32  	%r420, %r409, 1506887872;
	or.b32  	%r421, %r419, %r420;
	shf.l.wrap.b32 	%r422, %r417, %r417, 5;
	add.s32 	%r423, %r422, %r421;
	add.s32 	%r424, %r423, %r40;
	add.s32 	%r425, %r424, -696916869;
	shf.l.wrap.b32 	%r426, %r408, %r408, 30;
	and.b32  	%r427, %r417, %r426;
	not.b32 	%r428, %r417;
	and.b32  	%r429, %r418, %r428;
	or.b32  	%r430, %r427, %r429;
	shf.l.wrap.b32 	%r431, %r425, %r425, 5;
	add.s32 	%r432, %r431, %r430;
	add.s32 	%r433, %r432, %r49;
	add.s32 	%r434, %r433, -1269579175;
	shf.l.wrap.b32 	%r435, %r417, %r417, 30;
	and.b32  	%r436, %r425, %r435;
	not.b32 	%r437, %r425;
	and.b32  	%r438, %r426, %r437;
	or.b32  	%r439, %r436, %r438;
	shf.l.wrap.b32 	%r440, %r434, %r434, 5;
	add.s32 	%r441, %r440, %r418;
	add.s32 	%r442, %r441, %r439;
	add.s32 	%r443, %r442, %r58;
	add.s32 	%r444, %r443, 1518500249;
	shf.l.wrap.b32 	%r445, %r425, %r425, 30;
	and.b32  	%r446, %r434, %r445;
	not.b32 	%r447, %r434;
	and.b32  	%r448, %r435, %r447;
	or.b32  	%r449, %r446, %r448;
	shf.l.wrap.b32 	%r450, %r444, %r444, 5;
	add.s32 	%r451, %r450, %r426;
	add.s32 	%r452, %r451, %r449;
	add.s32 	%r453, %r452, %r67;
	add.s32 	%r454, %r453, 1518500249;
	shf.l.wrap.b32 	%r455, %r434, %r434, 30;
	and.b32  	%r456, %r444, %r455;
	not.b32 	%r457, %r444;
	and.b32  	%r458, %r445, %r457;
	or.b32  	%r459, %r456, %r458;
	shf.l.wrap.b32 	%r460, %r454, %r454, 5;
	add.s32 	%r461, %r460, %r435;
	add.s32 	%r462, %r461, %r459;
	add.s32 	%r463, %r462, %r76;
	add.s32 	%r464, %r463, 1518500249;
	shf.l.wrap.b32 	%r465, %r444, %r444, 30;
	and.b32  	%r466, %r454, %r465;
	not.b32 	%r467, %r454;
	and.b32  	%r468, %r455, %r467;
	or.b32  	%r469, %r466, %r468;
	shf.l.wrap.b32 	%r470, %r464, %r464, 5;
	add.s32 	%r471, %r470, %r445;
	add.s32 	%r472, %r471, %r469;
	add.s32 	%r473, %r472, %r85;
	add.s32 	%r474, %r473, 1518500249;
	shf.l.wrap.b32 	%r475, %r454, %r454, 30;
	and.b32  	%r476, %r464, %r475;
	not.b32 	%r477, %r464;
	and.b32  	%r478, %r465, %r477;
	or.b32  	%r479, %r476, %r478;
	shf.l.wrap.b32 	%r480, %r474, %r474, 5;
	add.s32 	%r481, %r480, %r455;
	add.s32 	%r482, %r481, %r479;
	add.s32 	%r483, %r482, %r94;
	add.s32 	%r484, %r483, 1518500249;
	shf.l.wrap.b32 	%r485, %r464, %r464, 30;
	and.b32  	%r486, %r474, %r485;
	not.b32 	%r487, %r474;
	and.b32  	%r488, %r475, %r487;
	or.b32  	%r489, %r486, %r488;
	shf.l.wrap.b32 	%r490, %r484, %r484, 5;
	add.s32 	%r491, %r490, %r465;
	add.s32 	%r492, %r491, %r489;
	add.s32 	%r493, %r492, %r103;
	add.s32 	%r494, %r493, 1518500249;
	shf.l.wrap.b32 	%r495, %r474, %r474, 30;
	and.b32  	%r496, %r484, %r495;
	not.b32 	%r497, %r484;
	and.b32  	%r498, %r485, %r497;
	or.b32  	%r499, %r496, %r498;
	shf.l.wrap.b32 	%r500, %r494, %r494, 5;
	add.s32 	%r501, %r500, %r475;
	add.s32 	%r502, %r501, %r499;
	add.s32 	%r503, %r502, %r112;
	add.s32 	%r504, %r503, 1518500249;
	shf.l.wrap.b32 	%r505, %r484, %r484, 30;
	and.b32  	%r506, %r494, %r505;
	not.b32 	%r507, %r494;
	and.b32  	%r508, %r495, %r507;
	or.b32  	%r509, %r506, %r508;
	shf.l.wrap.b32 	%r510, %r504, %r504, 5;
	add.s32 	%r511, %r510, %r485;
	add.s32 	%r512, %r511, %r509;
	add.s32 	%r513, %r512, %r121;
	add.s32 	%r514, %r513, 1518500249;
	shf.l.wrap.b32 	%r515, %r494, %r494, 30;
	and.b32  	%r516, %r504, %r515;
	not.b32 	%r517, %r504;
	and.b32  	%r518, %r505, %r517;
	or.b32  	%r519, %r516, %r518;
	shf.l.wrap.b32 	%r520, %r514, %r514, 5;
	add.s32 	%r521, %r520, %r495;
	add.s32 	%r522, %r521, %r519;
	add.s32 	%r523, %r522, %r130;
	add.s32 	%r524, %r523, 1518500249;
	shf.l.wrap.b32 	%r525, %r504, %r504, 30;
	and.b32  	%r526, %r514, %r525;
	not.b32 	%r527, %r514;
	and.b32  	%r528, %r515, %r527;
	or.b32  	%r529, %r526, %r528;
	shf.l.wrap.b32 	%r530, %r524, %r524, 5;
	add.s32 	%r531, %r530, %r505;
	add.s32 	%r532, %r531, %r529;
	add.s32 	%r533, %r532, %r139;
	add.s32 	%r534, %r533, 1518500249;
	shf.l.wrap.b32 	%r535, %r514, %r514, 30;
	and.b32  	%r536, %r524, %r535;
	not.b32 	%r537, %r524;
	and.b32  	%r538, %r525, %r537;
	or.b32  	%r539, %r536, %r538;
	shf.l.wrap.b32 	%r540, %r534, %r534, 5;
	add.s32 	%r541, %r540, %r515;
	add.s32 	%r542, %r541, %r539;
	add.s32 	%r543, %r542, %r148;
	add.s32 	%r544, %r543, 1518500249;
	shf.l.wrap.b32 	%r545, %r524, %r524, 30;
	and.b32  	%r546, %r534, %r545;
	not.b32 	%r547, %r534;
	and.b32  	%r548, %r535, %r547;
	or.b32  	%r549, %r546, %r548;
	shf.l.wrap.b32 	%r550, %r544, %r544, 5;
	add.s32 	%r551, %r550, %r525;
	add.s32 	%r552, %r551, %r549;
	add.s32 	%r553, %r552, %r152;
	add.s32 	%r554, %r553, 1518500249;
	shf.l.wrap.b32 	%r555, %r534, %r534, 30;
	and.b32  	%r556, %r544, %r555;
	not.b32 	%r557, %r544;
	and.b32  	%r558, %r545, %r557;
	or.b32  	%r559, %r556, %r558;
	shf.l.wrap.b32 	%r560, %r554, %r554, 5;
	add.s32 	%r561, %r560, %r535;
	add.s32 	%r562, %r561, %r559;
	add.s32 	%r563, %r562, %r156;
	add.s32 	%r564, %r563, 1518500249;
	shf.l.wrap.b32 	%r565, %r544, %r544, 30;
	and.b32  	%r566, %r554, %r565;
	not.b32 	%r567, %r554;
	and.b32  	%r568, %r555, %r567;
	or.b32  	%r569, %r566, %r568;
	shf.l.wrap.b32 	%r570, %r564, %r564, 5;
	add.s32 	%r571, %r570, %r545;
	add.s32 	%r572, %r571, %r569;
	add.s32 	%r573, %r572, %r160;
	add.s32 	%r574, %r573, 1518500249;
	shf.l.wrap.b32 	%r575, %r554, %r554, 30;
	and.b32  	%r576, %r564, %r575;
	not.b32 	%r577, %r564;
	and.b32  	%r578, %r565, %r577;
	or.b32  	%r579, %r576, %r578;
	shf.l.wrap.b32 	%r580, %r574, %r574, 5;
	add.s32 	%r581, %r580, %r555;
	add.s32 	%r582, %r581, %r579;
	add.s32 	%r583, %r582, %r164;
	add.s32 	%r584, %r583, 1518500249;
	shf.l.wrap.b32 	%r585, %r564, %r564, 30;
	xor.b32  	%r586, %r585, %r575;
	xor.b32  	%r587, %r586, %r574;
	shf.l.wrap.b32 	%r588, %r584, %r584, 5;
	add.s32 	%r589, %r588, %r565;
	add.s32 	%r590, %r589, %r587;
	add.s32 	%r591, %r590, %r168;
	add.s32 	%r592, %r591, 1859775393;
	shf.l.wrap.b32 	%r593, %r574, %r574, 30;
	xor.b32  	%r594, %r593, %r585;
	xor.b32  	%r595, %r594, %r584;
	shf.l.wrap.b32 	%r596, %r592, %r592, 5;
	add.s32 	%r597, %r596, %r575;
	add.s32 	%r598, %r597, %r595;
	add.s32 	%r599, %r598, %r172;
	add.s32 	%r600, %r599, 1859775393;
	shf.l.wrap.b32 	%r601, %r584, %r584, 30;
	xor.b32  	%r602, %r601, %r593;
	xor.b32  	%r603, %r602, %r592;
	shf.l.wrap.b32 	%r604, %r600, %r600, 5;
	add.s32 	%r605, %r604, %r585;
	add.s32 	%r606, %r605, %r603;
	add.s32 	%r607, %r606, %r176;
	add.s32 	%r608, %r607, 1859775393;
	shf.l.wrap.b32 	%r609, %r592, %r592, 30;
	xor.b32  	%r610, %r609, %r601;
	xor.b32  	%r611, %r610, %r600;
	shf.l.wrap.b32 	%r612, %r608, %r608, 5;
	add.s32 	%r613, %r612, %r593;
	add.s32 	%r614, %r613, %r611;
	add.s32 	%r615, %r614, %r180;
	add.s32 	%r616, %r615, 1859775393;
	shf.l.wrap.b32 	%r617, %r600, %r600, 30;
	xor.b32  	%r618, %r617, %r609;
	xor.b32  	%r619, %r618, %r608;
	shf.l.wrap.b32 	%r620, %r616, %r616, 5;
	add.s32 	%r621, %r620, %r601;
	add.s32 	%r622, %r621, %r619;
	add.s32 	%r623, %r622, %r184;
	add.s32 	%r624, %r623, 1859775393;
	shf.l.wrap.b32 	%r625, %r608, %r608, 30;
	xor.b32  	%r626, %r625, %r617;
	xor.b32  	%r627, %r626, %r616;
	shf.l.wrap.b32 	%r628, %r624, %r624, 5;
	add.s32 	%r629, %r628, %r609;
	add.s32 	%r630, %r629, %r627;
	add.s32 	%r631, %r630, %r188;
	add.s32 	%r632, %r631, 1859775393;
	shf.l.wrap.b32 	%r633, %r616, %r616, 30;
	xor.b32  	%r634, %r633, %r625;
	xor.b32  	%r635, %r634, %r624;
	shf.l.wrap.b32 	%r636, %r632, %r632, 5;
	add.s32 	%r637, %r636, %r617;
	add.s32 	%r638, %r637, %r635;
	add.s32 	%r639, %r638, %r192;
	add.s32 	%r640, %r639, 1859775393;
	shf.l.wrap.b32 	%r641, %r624, %r624, 30;
	xor.b32  	%r642, %r641, %r633;
	xor.b32  	%r643, %r642, %r632;
	shf.l.wrap.b32 	%r644, %r640, %r640, 5;
	add.s32 	%r645, %r644, %r625;
	add.s32 	%r646, %r645, %r643;
	add.s32 	%r647, %r646, %r196;
	add.s32 	%r648, %r647, 1859775393;
	shf.l.wrap.b32 	%r649, %r632, %r632, 30;
	xor.b32  	%r650, %r649, %r641;
	xor.b32  	%r651, %r650, %r640;
	shf.l.wrap.b32 	%r652, %r648, %r648, 5;
	add.s32 	%r653, %r652, %r633;
	add.s32 	%r654, %r653, %r651;
	add.s32 	%r655, %r654, %r200;
	add.s32 	%r656, %r655, 1859775393;
	shf.l.wrap.b32 	%r657, %r640, %r640, 30;
	xor.b32  	%r658, %r657, %r649;
	xor.b32  	%r659, %r658, %r648;
	shf.l.wrap.b32 	%r660, %r656, %r656, 5;
	add.s32 	%r661, %r660, %r641;
	add.s32 	%r662, %r661, %r659;
	add.s32 	%r663, %r662, %r204;
	add.s32 	%r664, %r663, 1859775393;
	shf.l.wrap.b32 	%r665, %r648, %r648, 30;
	xor.b32  	%r666, %r665, %r657;
	xor.b32  	%r667, %r666, %r656;
	shf.l.wrap.b32 	%r668, %r664, %r664, 5;
	add.s32 	%r669, %r668, %r649;
	add.s32 	%r670, %r669, %r667;
	add.s32 	%r671, %r670, %r208;
	add.s32 	%r672, %r671, 1859775393;
	shf.l.wrap.b32 	%r673, %r656, %r656, 30;
	xor.b32  	%r674, %r673, %r665;
	xor.b32  	%r675, %r674, %r664;
	shf.l.wrap.b32 	%r676, %r672, %r672, 5;
	add.s32 	%r677, %r676, %r657;
	add.s32 	%r678, %r677, %r675;
	add.s32 	%r679, %r678, %r212;
	add.s32 	%r680, %r679, 1859775393;
	shf.l.wrap.b32 	%r681, %r664, %r664, 30;
	xor.b32  	%r682, %r681, %r673;
	xor.b32  	%r683, %r682, %r672;
	shf.l.wrap.b32 	%r684, %r680, %r680, 5;
	add.s32 	%r685, %r684, %r665;
	add.s32 	%r686, %r685, %r683;
	add.s32 	%r687, %r686, %r216;
	add.s32 	%r688, %r687, 1859775393;
	shf.l.wrap.b32 	%r689, %r672, %r672, 30;
	xor.b32  	%r690, %r689, %r681;
	xor.b32  	%r691, %r690, %r680;
	shf.l.wrap.b32 	%r692, %r688, %r688, 5;
	add.s32 	%r693, %r692, %r673;
	add.s32 	%r694, %r693, %r691;
	add.s32 	%r695, %r694, %r220;
	add.s32 	%r696, %r695, 1859775393;
	shf.l.wrap.b32 	%r697, %r680, %r680, 30;
	xor.b32  	%r698, %r697, %r689;
	xor.b32  	%r699, %r698, %r688;
	shf.l.wrap.b32 	%r700, %r696, %r696, 5;
	add.s32 	%r701, %r700, %r681;
	add.s32 	%r702, %r701, %r699;
	add.s32 	%r703, %r702, %r224;
	add.s32 	%r704, %r703, 1859775393;
	shf.l.wrap.b32 	%r705, %r688, %r688, 30;
	xor.b32  	%r706, %r705, %r697;
	xor.b32  	%r707, %r706, %r696;
	shf.l.wrap.b32 	%r708, %r704, %r704, 5;
	add.s32 	%r709, %r708, %r689;
	add.s32 	%r710, %r709, %r707;
	add.s32 	%r711, %r710, %r228;
	add.s32 	%r712, %r711, 1859775393;
	shf.l.wrap.b32 	%r713, %r696, %r696, 30;
	xor.b32  	%r714, %r713, %r705;
	xor.b32  	%r715, %r714, %r704;
	shf.l.wrap.b32 	%r716, %r712, %r712, 5;
	add.s32 	%r717, %r716, %r697;
	add.s32 	%r718, %r717, %r715;
	add.s32 	%r719, %r718, %r232;
	add.s32 	%r720, %r719, 1859775393;
	shf.l.wrap.b32 	%r721, %r704, %r704, 30;
	xor.b32  	%r722, %r721, %r713;
	xor.b32  	%r723, %r722, %r712;
	shf.l.wrap.b32 	%r724, %r720, %r720, 5;
	add.s32 	%r725, %r724, %r705;
	add.s32 	%r726, %r725, %r723;
	add.s32 	%r727, %r726, %r236;
	add.s32 	%r728, %r727, 1859775393;
	shf.l.wrap.b32 	%r729, %r712, %r712, 30;
	xor.b32  	%r730, %r729, %r721;
	xor.b32  	%r731, %r730, %r720;
	shf.l.wrap.b32 	%r732, %r728, %r728, 5;
	add.s32 	%r733, %r732, %r713;
	add.s32 	%r734, %r733, %r731;
	add.s32 	%r735, %r734, %r240;
	add.s32 	%r736, %r735, 1859775393;
	shf.l.wrap.b32 	%r737, %r720, %r720, 30;
	xor.b32  	%r738, %r737, %r729;
	xor.b32  	%r739, %r738, %r728;
	shf.l.wrap.b32 	%r740, %r736, %r736, 5;
	add.s32 	%r741, %r740, %r721;
	add.s32 	%r742, %r741, %r739;
	add.s32 	%r743, %r742, %r244;
	add.s32 	%r744, %r743, 1859775393;
	shf.l.wrap.b32 	%r745, %r728, %r728, 30;
	or.b32  	%r746, %r745, %r737;
	and.b32  	%r747, %r736, %r746;
	and.b32  	%r748, %r745, %r737;
	or.b32  	%r749, %r747, %r748;
	shf.l.wrap.b32 	%r750, %r744, %r744, 5;
	add.s32 	%r751, %r750, %r729;
	add.s32 	%r752, %r751, %r749;
	add.s32 	%r753, %r752, %r248;
	add.s32 	%r754, %r753, -1894007588;
	shf.l.wrap.b32 	%r755, %r736, %r736, 30;
	or.b32  	%r756, %r755, %r745;
	and.b32  	%r757, %r744, %r756;
	and.b32  	%r758, %r755, %r745;
	or.b32  	%r759, %r757, %r758;
	shf.l.wrap.b32 	%r760, %r754, %r754, 5;
	add.s32 	%r761, %r760, %r737;
	add.s32 	%r762, %r761, %r759;
	add.s32 	%r763, %r762, %r252;
	add.s32 	%r764, %r763, -1894007588;
	shf.l.wrap.b32 	%r765, %r744, %r744, 30;
	or.b32  	%r766, %r765, %r755;
	and.b32  	%r767, %r754, %r766;
	and.b32  	%r768, %r765, %r755;
	or.b32  	%r769, %r767, %r768;
	shf.l.wrap.b32 	%r770, %r764, %r764, 5;
	add.s32 	%r771, %r770, %r745;
	add.s32 	%r772, %r771, %r769;
	add.s32 	%r773, %r772, %r256;
	add.s32 	%r774, %r773, -1894007588;
	shf.l.wrap.b32 	%r775, %r754, %r754, 30;
	or.b32  	%r776, %r775, %r765;
	and.b32  	%r777, %r764, %r776;
	and.b32  	%r778, %r775, %r765;
	or.b32  	%r779, %r777, %r778;
	shf.l.wrap.b32 	%r780, %r774, %r774, 5;
	add.s32 	%r781, %r780, %r755;
	add.s32 	%r782, %r781, %r779;
	add.s32 	%r783, %r782, %r260;
	add.s32 	%r784, %r783, -1894007588;
	shf.l.wrap.b32 	%r785, %r764, %r764, 30;
	or.b32  	%r786, %r785, %r775;
	and.b32  	%r787, %r774, %r786;
	and.b32  	%r788, %r785, %r775;
	or.b32  	%r789, %r787, %r788;
	shf.l.wrap.b32 	%r790, %r784, %r784, 5;
	add.s32 	%r791, %r790, %r765;
	add.s32 	%r792, %r791, %r789;
	add.s32 	%r793, %r792, %r264;
	add.s32 	%r794, %r793, -1894007588;
	shf.l.wrap.b32 	%r795, %r774, %r774, 30;
	or.b32  	%r796, %r795, %r785;
	and.b32  	%r797, %r784, %r796;
	and.b32  	%r798, %r795, %r785;
	or.b32  	%r799, %r797, %r798;
	shf.l.wrap.b32 	%r800, %r794, %r794, 5;
	add.s32 	%r801, %r800, %r775;
	add.s32 	%r802, %r801, %r799;
	add.s32 	%r803, %r802, %r268;
	add.s32 	%r804, %r803, -1894007588;
	shf.l.wrap.b32 	%r805, %r784, %r784, 30;
	or.b32  	%r806, %r805, %r795;
	and.b32  	%r807, %r794, %r806;
	and.b32  	%r808, %r805, %r795;
	or.b32  	%r809, %r807, %r808;
	shf.l.wrap.b32 	%r810, %r804, %r804, 5;
	add.s32 	%r811, %r810, %r785;
	add.s32 	%r812, %r811, %r809;
	add.s32 	%r813, %r812, %r272;
	add.s32 	%r814, %r813, -1894007588;
	shf.l.wrap.b32 	%r815, %r794, %r794, 30;
	or.b32  	%r816, %r815, %r805;
	and.b32  	%r817, %r804, %r816;
	and.b32  	%r818, %r815, %r805;
	or.b32  	%r819, %r817, %r818;
	shf.l.wrap.b32 	%r820, %r814, %r814, 5;
	add.s32 	%r821, %r820, %r795;
	add.s32 	%r822, %r821, %r819;
	add.s32 	%r823, %r822, %r276;
	add.s32 	%r824, %r823, -1894007588;
	shf.l.wrap.b32 	%r825, %r804, %r804, 30;
	or.b32  	%r826, %r825, %r815;
	and.b32  	%r827, %r814, %r826;
	and.b32  	%r828, %r825, %r815;
	or.b32  	%r829, %r827, %r828;
	shf.l.wrap.b32 	%r830, %r824, %r824, 5;
	add.s32 	%r831, %r830, %r805;
	add.s32 	%r832, %r831, %r829;
	add.s32 	%r833, %r832, %r280;
	add.s32 	%r834, %r833, -1894007588;
	shf.l.wrap.b32 	%r835, %r814, %r814, 30;
	or.b32  	%r836, %r835, %r825;
	and.b32  	%r837, %r824, %r836;
	and.b32  	%r838, %r835, %r825;
	or.b32  	%r839, %r837, %r838;
	shf.l.wrap.b32 	%r840, %r834, %r834, 5;
	add.s32 	%r841, %r840, %r815;
	add.s32 	%r842, %r841, %r839;
	add.s32 	%r843, %r842, %r284;
	add.s32 	%r844, %r843, -1894007588;
	shf.l.wrap.b32 	%r845, %r824, %r824, 30;
	or.b32  	%r846, %r845, %r835;
	and.b32  	%r847, %r834, %r846;
	and.b32  	%r848, %r845, %r835;
	or.b32  	%r849, %r847, %r848;
	shf.l.wrap.b32 	%r850, %r844, %r844, 5;
	add.s32 	%r851, %r850, %r825;
	add.s32 	%r852, %r851, %r849;
	add.s32 	%r853, %r852, %r288;
	add.s32 	%r854, %r853, -1894007588;
	shf.l.wrap.b32 	%r855, %r834, %r834, 30;
	or.b32  	%r856, %r855, %r845;
	and.b32  	%r857, %r844, %r856;
	and.b32  	%r858, %r855, %r845;
	or.b32  	%r859, %r857, %r858;
	shf.l.wrap.b32 	%r860, %r854, %r854, 5;
	add.s32 	%r861, %r860, %r835;
	add.s32 	%r862, %r861, %r859;
	add.s32 	%r863, %r862, %r292;
	add.s32 	%r864, %r863, -1894007588;
	shf.l.wrap.b32 	%r865, %r844, %r844, 30;
	or.b32  	%r866, %r865, %r855;
	and.b32  	%r867, %r854, %r866;
	and.b32  	%r868, %r865, %r855;
	or.b32  	%r869, %r867, %r868;
	shf.l.wrap.b32 	%r870, %r864, %r864, 5;
	add.s32 	%r871, %r870, %r845;
	add.s32 	%r872, %r871, %r869;
	add.s32 	%r873, %r872, %r296;
	add.s32 	%r874, %r873, -1894007588;
	shf.l.wrap.b32 	%r875, %r854, %r854, 30;
	or.b32  	%r876, %r875, %r865;
	and.b32  	%r877, %r864, %r876;
	and.b32  	%r878, %r875, %r865;
	or.b32  	%r879, %r877, %r878;
	shf.l.wrap.b32 	%r880, %r874, %r874, 5;
	add.s32 	%r881, %r880, %r855;
	add.s32 	%r882, %r881, %r879;
	add.s32 	%r883, %r882, %r300;
	add.s32 	%r884, %r883, -1894007588;
	shf.l.wrap.b32 	%r885, %r864, %r864, 30;
	or.b32  	%r886, %r885, %r875;
	and.b32  	%r887, %r874, %r886;
	and.b32  	%r888, %r885, %r875;
	or.b32  	%r889, %r887, %r888;
	shf.l.wrap.b32 	%r890, %r884, %r884, 5;
	add.s32 	%r891, %r890, %r865;
	add.s32 	%r892, %r891, %r889;
	add.s32 	%r893, %r892, %r304;
	add.s32 	%r894, %r893, -1894007588;
	shf.l.wrap.b32 	%r895, %r874, %r874, 30;
	or.b32  	%r896, %r895, %r885;
	and.b32  	%r897, %r884, %r896;
	and.b32  	%r898, %r895, %r885;
	or.b32  	%r899, %r897, %r898;
	shf.l.wrap.b32 	%r900, %r894, %r894, 5;
	add.s32 	%r901, %r900, %r875;
	add.s32 	%r902, %r901, %r899;
	add.s32 	%r903, %r902, %r308;
	add.s32 	%r904, %r903, -1894007588;
	shf.l.wrap.b32 	%r905, %r884, %r884, 30;
	or.b32  	%r906, %r905, %r895;
	and.b32  	%r907, %r894, %r906;
	and.b32  	%r908, %r905, %r895;
	or.b32  	%r909, %r907, %r908;
	shf.l.wrap.b32 	%r910, %r904, %r904, 5;
	add.s32 	%r911, %r910, %r885;
	add.s32 	%r912, %r911, %r909;
	add.s32 	%r913, %r912, %r312;
	add.s32 	%r914, %r913, -1894007588;
	shf.l.wrap.b32 	%r915, %r894, %r894, 30;
	or.b32  	%r916, %r915, %r905;
	and.b32  	%r917, %r904, %r916;
	and.b32  	%r918, %r915, %r905;
	or.b32  	%r919, %r917, %r918;
	shf.l.wrap.b32 	%r920, %r914, %r914, 5;
	add.s32 	%r921, %r920, %r895;
	add.s32 	%r922, %r921, %r919;
	add.s32 	%r923, %r922, %r316;
	add.s32 	%r924, %r923, -1894007588;
	shf.l.wrap.b32 	%r925, %r904, %r904, 30;
	or.b32  	%r926, %r925, %r915;
	and.b32  	%r927, %r914, %r926;
	and.b32  	%r928, %r925, %r915;
	or.b32  	%r929, %r927, %r928;
	shf.l.wrap.b32 	%r930, %r924, %r924, 5;
	add.s32 	%r931, %r930, %r905;
	add.s32 	%r932, %r931, %r929;
	add.s32 	%r933, %r932, %r320;
	add.s32 	%r934, %r933, -1894007588;
	shf.l.wrap.b32 	%r935, %r914, %r914, 30;
	or.b32  	%r936, %r935, %r925;
	and.b32  	%r937, %r924, %r936;
	and.b32  	%r938, %r935, %r925;
	or.b32  	%r939, %r937, %r938;
	shf.l.wrap.b32 	%r940, %r934, %r934, 5;
	add.s32 	%r941, %r940, %r915;
	add.s32 	%r942, %r941, %r939;
	add.s32 	%r943, %r942, %r324;
	add.s32 	%r944, %r943, -1894007588;
	shf.l.wrap.b32 	%r945, %r924, %r924, 30;
	xor.b32  	%r946, %r945, %r935;
	xor.b32  	%r947, %r946, %r934;
	shf.l.wrap.b32 	%r948, %r944, %r944, 5;
	add.s32 	%r949, %r948, %r925;
	add.s32 	%r950, %r949, %r947;
	add.s32 	%r951, %r950, %r328;
	add.s32 	%r952, %r951, -899497514;
	shf.l.wrap.b32 	%r953, %r934, %r934, 30;
	xor.b32  	%r954, %r953, %r945;
	xor.b32  	%r955, %r954, %r944;
	shf.l.wrap.b32 	%r956, %r952, %r952, 5;
	add.s32 	%r957, %r956, %r935;
	add.s32 	%r958, %r957, %r955;
	add.s32 	%r959, %r958, %r332;
	add.s32 	%r960, %r959, -899497514;
	shf.l.wrap.b32 	%r961, %r944, %r944, 30;
	xor.b32  	%r962, %r961, %r953;
	xor.b32  	%r963, %r962, %r952;
	shf.l.wrap.b32 	%r964, %r960, %r960, 5;
	add.s32 	%r965, %r964, %r945;
	add.s32 	%r966, %r965, %r963;
	add.s32 	%r967, %r966, %r336;
	add.s32 	%r968, %r967, -899497514;
	shf.l.wrap.b32 	%r969, %r952, %r952, 30;
	xor.b32  	%r970, %r969, %r961;
	xor.b32  	%r971, %r970, %r960;
	shf.l.wrap.b32 	%r972, %r968, %r968, 5;
	add.s32 	%r973, %r972, %r953;
	add.s32 	%r974, %r973, %r971;
	add.s32 	%r975, %r974, %r340;
	add.s32 	%r976, %r975, -899497514;
	shf.l.wrap.b32 	%r977, %r960, %r960, 30;
	xor.b32  	%r978, %r977, %r969;
	xor.b32  	%r979, %r978, %r968;
	shf.l.wrap.b32 	%r980, %r976, %r976, 5;
	add.s32 	%r981, %r980, %r961;
	add.s32 	%r982, %r981, %r979;
	add.s32 	%r983, %r982, %r344;
	add.s32 	%r984, %r983, -899497514;
	shf.l.wrap.b32 	%r985, %r968, %r968, 30;
	xor.b32  	%r986, %r985, %r977;
	xor.b32  	%r987, %r986, %r976;
	shf.l.wrap.b32 	%r988, %r984, %r984, 5;
	add.s32 	%r989, %r988, %r969;
	add.s32 	%r990, %r989, %r987;
	add.s32 	%r991, %r990, %r348;
	add.s32 	%r992, %r991, -899497514;
	shf.l.wrap.b32 	%r993, %r976, %r976, 30;
	xor.b32  	%r994, %r993, %r985;
	xor.b32  	%r995, %r994, %r984;
	shf.l.wrap.b32 	%r996, %r992, %r992, 5;
	add.s32 	%r997, %r996, %r977;
	add.s32 	%r998, %r997, %r995;
	add.s32 	%r999, %r998, %r352;
	add.s32 	%r1000, %r999, -899497514;
	shf.l.wrap.b32 	%r1001, %r984, %r984, 30;
	xor.b32  	%r1002, %r1001, %r993;
	xor.b32  	%r1003, %r1002, %r992;
	shf.l.wrap.b32 	%r1004, %r1000, %r1000, 5;
	add.s32 	%r1005, %r1004, %r985;
	add.s32 	%r1006, %r1005, %r1003;
	add.s32 	%r1007, %r1006, %r356;
	add.s32 	%r1008, %r1007, -899497514;
	shf.l.wrap.b32 	%r1009, %r992, %r992, 30;
	xor.b32  	%r1010, %r1009, %r1001;
	xor.b32  	%r1011, %r1010, %r1000;
	shf.l.wrap.b32 	%r1012, %r1008, %r1008, 5;
	add.s32 	%r1013, %r1012, %r993;
	add.s32 	%r1014, %r1013, %r1011;
	add.s32 	%r1015, %r1014, %r360;
	add.s32 	%r1016, %r1015, -899497514;
	shf.l.wrap.b32 	%r1017, %r1000, %r1000, 30;
	xor.b32  	%r1018, %r1017, %r1009;
	xor.b32  	%r1019, %r1018, %r1008;
	shf.l.wrap.b32 	%r1020, %r1016, %r1016, 5;
	add.s32 	%r1021, %r1020, %r1001;
	add.s32 	%r1022, %r1021, %r1019;
	add.s32 	%r1023, %r1022, %r364;
	add.s32 	%r1024, %r1023, -899497514;
	shf.l.wrap.b32 	%r1025, %r1008, %r1008, 30;
	xor.b32  	%r1026, %r1025, %r1017;
	xor.b32  	%r1027, %r1026, %r1016;
	shf.l.wrap.b32 	%r1028, %r1024, %r1024, 5;
	add.s32 	%r1029, %r1028, %r1009;
	add.s32 	%r1030, %r1029, %r1027;
	add.s32 	%r1031, %r1030, %r368;
	add.s32 	%r1032, %r1031, -899497514;
	shf.l.wrap.b32 	%r1033, %r1016, %r1016, 30;
	xor.b32  	%r1034, %r1033, %r1025;
	xor.b32  	%r1035, %r1034, %r1024;
	shf.l.wrap.b32 	%r1036, %r1032, %r1032, 5;
	add.s32 	%r1037, %r1036, %r1017;
	add.s32 	%r1038, %r1037, %r1035;
	add.s32 	%r1039, %r1038, %r372;
	add.s32 	%r1040, %r1039, -899497514;
	shf.l.wrap.b32 	%r1041, %r1024, %r1024, 30;
	xor.b32  	%r1042, %r1041, %r1033;
	xor.b32  	%r1043, %r1042, %r1032;
	shf.l.wrap.b32 	%r1044, %r1040, %r1040, 5;
	add.s32 	%r1045, %r1044, %r1025;
	add.s32 	%r1046, %r1045, %r1043;
	add.s32 	%r1047, %r1046, %r376;
	add.s32 	%r1048, %r1047, -899497514;
	shf.l.wrap.b32 	%r1049, %r1032, %r1032, 30;
	xor.b32  	%r1050, %r1049, %r1041;
	xor.b32  	%r1051, %r1050, %r1040;
	shf.l.wrap.b32 	%r1052, %r1048, %r1048, 5;
	add.s32 	%r1053, %r1052, %r1033;
	add.s32 	%r1054, %r1053, %r1051;
	add.s32 	%r1055, %r1054, %r380;
	add.s32 	%r1056, %r1055, -899497514;
	shf.l.wrap.b32 	%r1057, %r1040, %r1040, 30;
	xor.b32  	%r1058, %r1057, %r1049;
	xor.b32  	%r1059, %r1058, %r1048;
	shf.l.wrap.b32 	%r1060, %r1056, %r1056, 5;
	add.s32 	%r1061, %r1060, %r1041;
	add.s32 	%r1062, %r1061, %r1059;
	add.s32 	%r1063, %r1062, %r384;
	add.s32 	%r1064, %r1063, -899497514;
	shf.l.wrap.b32 	%r1065, %r1048, %r1048, 30;
	xor.b32  	%r1066, %r1065, %r1057;
	xor.b32  	%r1067, %r1066, %r1056;
	shf.l.wrap.b32 	%r1068, %r1064, %r1064, 5;
	add.s32 	%r1069, %r1068, %r1049;
	add.s32 	%r1070, %r1069, %r1067;
	add.s32 	%r1071, %r1070, %r388;
	add.s32 	%r1072, %r1071, -899497514;
	shf.l.wrap.b32 	%r1073, %r1056, %r1056, 30;
	xor.b32  	%r1074, %r1073, %r1065;
	xor.b32  	%r1075, %r1074, %r1064;
	shf.l.wrap.b32 	%r1076, %r1072, %r1072, 5;
	add.s32 	%r1077, %r1076, %r1057;
	add.s32 	%r1078, %r1077, %r1075;
	add.s32 	%r1079, %r1078, %r392;
	add.s32 	%r1080, %r1079, -899497514;
	shf.l.wrap.b32 	%r1081, %r1064, %r1064, 30;
	xor.b32  	%r1082, %r1081, %r1073;
	xor.b32  	%r1083, %r1082, %r1072;
	shf.l.wrap.b32 	%r1084, %r1080, %r1080, 5;
	add.s32 	%r1085, %r1084, %r1065;
	add.s32 	%r1086, %r1085, %r1083;
	add.s32 	%r1087, %r1086, %r396;
	add.s32 	%r1088, %r1087, -899497514;
	shf.l.wrap.b32 	%r1089, %r1072, %r1072, 30;
	xor.b32  	%r1090, %r1089, %r1081;
	xor.b32  	%r1091, %r1090, %r1080;
	shf.l.wrap.b32 	%r1092, %r1088, %r1088, 5;
	add.s32 	%r1093, %r1092, %r1073;
	add.s32 	%r1094, %r1093, %r1091;
	add.s32 	%r1095, %r1094, %r400;
	add.s32 	%r1096, %r1095, -899497514;
	shf.l.wrap.b32 	%r1097, %r1080, %r1080, 30;
	xor.b32  	%r1098, %r1097, %r1089;
	xor.b32  	%r1099, %r1098, %r1088;
	shf.l.wrap.b32 	%r1100, %r1096, %r1096, 5;
	add.s32 	%r1101, %r1100, %r1081;
	add.s32 	%r1102, %r1101, %r1099;
	add.s32 	%r1103, %r1102, %r404;
	shf.l.wrap.b32 	%r1104, %r1088, %r1088, 30;
	add.s32 	%r1105, %r1103, 833086679;
	add.s32 	%r1106, %r1095, -1171231393;
	add.s32 	%r1107, %r1104, -1732584194;
	add.s32 	%r1108, %r1097, 271733878;
	add.s32 	%r1109, %r1089, -1009589776;
	shr.u32 	%r1110, %r1105, 24;
	st.global.u8 	[%rd9], %r1110;
	shr.u32 	%r1111, %r1105, 16;
	st.global.u8 	[%rd9+1], %r1111;
	shr.u32 	%r1112, %r1105, 8;
	st.global.u8 	[%rd9+2], %r1112;
	st.global.u8 	[%rd9+3], %r1105;
	shr.u32 	%r1113, %r1106, 24;
	st.global.u8 	[%rd9+4], %r1113;
	shr.u32 	%r1114, %r1106, 16;
	st.global.u8 	[%rd9+5], %r1114;
	shr.u32 	%r1115, %r1106, 8;
	st.global.u8 	[%rd9+6], %r1115;
	st.global.u8 	[%rd9+7], %r1106;
	shr.u32 	%r1116, %r1107, 24;
	st.global.u8 	[%rd9+8], %r1116;
	shr.u32 	%r1117, %r1107, 16;
	st.global.u8 	[%rd9+9], %r1117;
	shr.u32 	%r1118, %r1107, 8;
	st.global.u8 	[%rd9+10], %r1118;
	st.global.u8 	[%rd9+11], %r1107;
	shr.u32 	%r1119, %r1108, 24;
	st.global.u8 	[%rd9+12], %r1119;
	shr.u32 	%r1120, %r1108, 16;
	st.global.u8 	[%rd9+13], %r1120;
	shr.u32 	%r1121, %r1108, 8;
	st.global.u8 	[%rd9+14], %r1121;
	st.global.u8 	[%rd9+15], %r1108;
	shr.u32 	%r1122, %r1109, 24;
	st.global.u8 	[%rd9+16], %r1122;
	shr.u32 	%r1123, %r1109, 16;
	st.global.u8 	[%rd9+17], %r1123;
	shr.u32 	%r1124, %r1109, 8;
	st.global.u8 	[%rd9+18], %r1124;
	st.global.u8 	[%rd9+19], %r1109;
$L__BB47_2:
	ret;

}
	// .globl	_Z11sha1_kernelILi48EEvPKhPhm
.visible .entry _Z11sha1_kernelILi48EEvPKhPhm(
	.param .u64 .ptr .align 1 _Z11sha1_kernelILi48EEvPKhPhm_param_0,
	.param .u64 .ptr .align 1 _Z11sha1_kernelILi48EEvPKhPhm_param_1,
	.param .u64 _Z11sha1_kernelILi48EEvPKhPhm_param_2
)
{
	.reg .pred 	%p<2>;
	.reg .b16 	%rs<17>;
	.reg .b32 	%r<1125>;
	.reg .b64 	%rd<10>;

	ld.param.u64 	%rd2, [_Z11sha1_kernelILi48EEvPKhPhm_param_0];
	ld.param.u64 	%rd3, [_Z11sha1_kernelILi48EEvPKhPhm_param_1];
	ld.param.u64 	%rd4, [_Z11sha1_kernelILi48EEvPKhPhm_param_2];
	mov.u32 	%r1, %ctaid.x;
	mov.u32 	%r2, %ntid.x;
	mov.u32 	%r3, %tid.x;
	mad.lo.s32 	%r4, %r1, %r2, %r3;
	cvt.u64.u32 	%rd1, %r4;
	setp.le.u64 	%p1, %rd4, %rd1;
	@%p1 bra 	$L__BB48_2;
	cvta.to.global.u64 	%rd5, %rd3;
	cvta.to.global.u64 	%rd6, %rd2;
	shl.b64 	%rd7, %rd1, 6;
	add.s64 	%rd8, %rd6, %rd7;
	mad.lo.s64 	%rd9, %rd1, 20, %rd5;
	ld.global.u8 	%r5, [%rd8];
	shl.b32 	%r6, %r5, 24;
	ld.global.u8 	%r7, [%rd8+1];
	shl.b32 	%r8, %r7, 16;
	or.b32  	%r9, %r8, %r6;
	ld.global.u8 	%rs1, [%rd8+2];
	mul.wide.u16 	%r10, %rs1, 256;
	or.b32  	%r11, %r9, %r10;
	ld.global.u8 	%r12, [%rd8+3];
	or.b32  	%r13, %r11, %r12;
	ld.global.u8 	%r14, [%rd8+4];
	shl.b32 	%r15, %r14, 24;
	ld.global.u8 	%r16, [%rd8+5];
	shl.b32 	%r17, %r16, 16;
	or.b32  	%r18, %r17, %r15;
	ld.global.u8 	%rs2, [%rd8+6];
	mul.wide.u16 	%r19, %rs2, 256;
	or.b32  	%r20, %r18, %r19;
	ld.global.u8 	%r21, [%rd8+7];
	or.b32  	%r22, %r20, %r21;
	ld.global.u8 	%r23, [%rd8+8];
	shl.b32 	%r24, %r23, 24;
	ld.global.u8 	%r25, [%rd8+9];
	shl.b32 	%r26, %r25, 16;
	or.b32  	%r27, %r26, %r24;
	ld.global.u8 	%rs3, [%rd8+10];
	mul.wide.u16 	%r28, %rs3, 256;
	or.b32  	%r29, %r27, %r28;
	ld.global.u8 	%r30, [%rd8+11];
	or.b32  	%r31, %r29, %r30;
	ld.global.u8 	%r32, [%rd8+12];
	shl.b32 	%r33, %r32, 24;
	ld.global.u8 	%r34, [%rd8+13];
	shl.b32 	%r35, %r34, 16;
	or.b32  	%r36, %r35, %r33;
	ld.global.u8 	%rs4, [%rd8+14];
	mul.wide.u16 	%r37, %rs4, 256;
	or.b32  	%r38, %r36, %r37;
	ld.global.u8 	%r39, [%rd8+15];
	or.b32  	%r40, %r38, %r39;
	ld.global.u8 	%r41, [%rd8+16];
	shl.b32 	%r42, %r41, 24;
	ld.global.u8 	%r43, [%rd8+17];
	shl.b32 	%r44, %r43, 16;
	or.b32  	%r45, %r44, %r42;
	ld.global.u8 	%rs5, [%rd8+18];
	mul.wide.u16 	%r46, %rs5, 256;
	or.b32  	%r47, %r45, %r46;
	ld.global.u8 	%r48, [%rd8+19];
	or.b32  	%r49, %r47, %r48;
	ld.global.u8 	%r50, [%rd8+20];
	shl.b32 	%r51, %r50, 24;
	ld.global.u8 	%r52, [%rd8+21];
	shl.b32 	%r53, %r52, 16;
	or.b32  	%r54, %r53, %r51;
	ld.global.u8 	%rs6, [%rd8+22];
	mul.wide.u16 	%r55, %rs6, 256;
	or.b32  	%r56, %r54, %r55;
	ld.global.u8 	%r57, [%rd8+23];
	or.b32  	%r58, %r56, %r57;
	ld.global.u8 	%r59, [%rd8+24];
	shl.b32 	%r60, %r59, 24;
	ld.global.u8 	%r61, [%rd8+25];
	shl.b32 	%r62, %r61, 16;
	or.b32  	%r63, %r62, %r60;
	ld.global.u8 	%rs7, [%rd8+26];
	mul.wide.u16 	%r64, %rs7, 256;
	or.b32  	%r65, %r63, %r64;
	ld.global.u8 	%r66, [%rd8+27];
	or.b32  	%r67, %r65, %r66;
	ld.global.u8 	%r68, [%rd8+28];
	shl.b32 	%r69, %r68, 24;
	ld.global.u8 	%r70, [%rd8+29];
	shl.b32 	%r71, %r70, 16;
	or.b32  	%r72, %r71, %r69;
	ld.global.u8 	%rs8, [%rd8+30];
	mul.wide.u16 	%r73, %rs8, 256;
	or.b32  	%r74, %r72, %r73;
	ld.global.u8 	%r75, [%rd8+31];
	or.b32  	%r76, %r74, %r75;
	ld.global.u8 	%r77, [%rd8+32];
	shl.b32 	%r78, %r77, 24;
	ld.global.u8 	%r79, [%rd8+33];
	shl.b32 	%r80, %r79, 16;
	or.b32  	%r81, %r80, %r78;
	ld.global.u8 	%rs9, [%rd8+34];
	mul.wide.u16 	%r82, %rs9, 256;
	or.b32  	%r83, %r81, %r82;
	ld.global.u8 	%r84, [%rd8+35];
	or.b32  	%r85, %r83, %r84;
	ld.global.u8 	%r86, [%rd8+36];
	shl.b32 	%r87, %r86, 24;
	ld.global.u8 	%r88, [%rd8+37];
	shl.b32 	%r89, %r88, 16;
	or.b32  	%r90, %r89, %r87;
	ld.global.u8 	%rs10, [%rd8+38];
	mul.wide.u16 	%r91, %rs10, 256;
	or.b32  	%r92, %r90, %r91;
	ld.global.u8 	%r93, [%rd8+39];
	or.b32  	%r94, %r92, %r93;
	ld.global.u8 	%r95, [%rd8+40];
	shl.b32 	%r96, %r95, 24;
	ld.global.u8 	%r97, [%rd8+41];
	shl.b32 	%r98, %r97, 16;
	or.b32  	%r99, %r98, %r96;
	ld.global.u8 	%rs11, [%rd8+42];
	mul.wide.u16 	%r100, %rs11, 256;
	or.b32  	%r101, %r99, %r100;
	ld.global.u8 	%r102, [%rd8+43];
	or.b32  	%r103, %r101, %r102;
	ld.global.u8 	%r104, [%rd8+44];
	shl.b32 	%r105, %r104, 24;
	ld.global.u8 	%r106, [%rd8+45];
	shl.b32 	%r107, %r106, 16;
	or.b32  	%r108, %r107, %r105;
	ld.global.u8 	%rs12, [%rd8+46];
	mul.wide.u16 	%r109, %rs12, 256;
	or.b32  	%r110, %r108, %r109;
	ld.global.u8 	%r111, [%rd8+47];
	or.b32  	%r112, %r110, %r111;
	ld.global.u8 	%r113, [%rd8+48];
	shl.b32 	%r114, %r113, 24;
	ld.global.u8 	%r115, [%rd8+49];
	shl.b32 	%r116, %r115, 16;
	or.b32  	%r117, %r116, %r114;
	ld.global.u8 	%rs13, [%rd8+50];
	mul.wide.u16 	%r118, %rs13, 256;
	or.b32  	%r119, %r117, %r118;
	ld.global.u8 	%r120, [%rd8+51];
	or.b32  	%r121, %r119, %r120;
	ld.global.u8 	%r122, [%rd8+52];
	shl.b32 	%r123, %r122, 24;
	ld.global.u8 	%r124, [%rd8+53];
	shl.b32 	%r125, %r124, 16;
	or.b32  	%r126, %r125, %r123;
	ld.global.u8 	%rs14, [%rd8+54];
	mul.wide.u16 	%r127, %rs14, 256;
	or.b32  	%r128, %r126, %r127;
	ld.global.u8 	%r129, [%rd8+55];
	or.b32  	%r130, %r128, %r129;
	ld.global.u8 	%r131, [%rd8+56];
	shl.b32 	%r132, %r131, 24;
	ld.global.u8 	%r133, [%rd8+57];
	shl.b32 	%r134, %r133, 16;
	or.b32  	%r135, %r134, %r132;
	ld.global.u8 	%rs15, [%rd8+58];
	mul.wide.u16 	%r136, %rs15, 256;
	or.b32  	%r137, %r135, %r136;
	ld.global.u8 	%r138, [%rd8+59];
	or.b32  	%r139, %r137, %r138;
	ld.global.u8 	%r140, [%rd8+60];
	shl.b32 	%r141, %r140, 24;
	ld.global.u8 	%r142, [%rd8+61];
	shl.b32 	%r143, %r142, 16;
	or.b32  	%r144, %r143, %r141;
	ld.global.u8 	%rs16, [%rd8+62];
	mul.wide.u16 	%r145, %rs16, 256;
	or.b32  	%r146, %r144, %r145;
	ld.global.u8 	%r147, [%rd8+63];
	or.b32  	%r148, %r146, %r147;
	xor.b32  	%r149, %r85, %r130;
	xor.b32  	%r150, %r149, %r31;
	xor.b32  	%r151, %r150, %r13;
	shf.l.wrap.b32 	%r152, %r151, %r151, 1;
	xor.b32  	%r153, %r94, %r139;
	xor.b32  	%r154, %r153, %r40;
	xor.b32  	%r155, %r154, %r22;
	shf.l.wrap.b32 	%r156, %r155, %r155, 1;
	xor.b32  	%r157, %r103, %r148;
	xor.b32  	%r158, %r157, %r49;
	xor.b32  	%r159, %r158, %r31;
	shf.l.wrap.b32 	%r160, %r159, %r159, 1;
	xor.b32  	%r161, %r112, %r152;
	xor.b32  	%r162, %r161, %r58;
	xor.b32  	%r163, %r162, %r40;
	shf.l.wrap.b32 	%r164, %r163, %r163, 1;
	xor.b32  	%r165, %r121, %r156;
	xor.b32  	%r166, %r165, %r67;
	xor.b32  	%r167, %r166, %r49;
	shf.l.wrap.b32 	%r168, %r167, %r167, 1;
	xor.b32  	%r169, %r130, %r160;
	xor.b32  	%r170, %r169, %r76;
	xor.b32  	%r171, %r170, %r58;
	shf.l.wrap.b32 	%r172, %r171, %r171, 1;
	xor.b32  	%r173, %r139, %r164;
	xor.b32  	%r174, %r173, %r85;
	xor.b32  	%r175, %r174, %r67;
	shf.l.wrap.b32 	%r176, %r175, %r175, 1;
	xor.b32  	%r177, %r148, %r168;
	xor.b32  	%r178, %r177, %r94;
	xor.b32  	%r179, %r178, %r76;
	shf.l.wrap.b32 	%r180, %r179, %r179, 1;
	xor.b32  	%r181, %r152, %r172;
	xor.b32  	%r182, %r181, %r103;
	xor.b32  	%r183, %r182, %r85;
	shf.l.wrap.b32 	%r184, %r183, %r183, 1;
	xor.b32  	%r185, %r156, %r176;
	xor.b32  	%r186, %r185, %r112;
	xor.b32  	%r187, %r186, %r94;
	shf.l.wrap.b32 	%r188, %r187, %r187, 1;
	xor.b32  	%r189, %r160, %r180;
	xor.b32  	%r190, %r189, %r121;
	xor.b32  	%r191, %r190, %r103;
	shf.l.wrap.b32 	%r192, %r191, %r191, 1;
	xor.b32  	%r193, %r164, %r184;
	xor.b32  	%r194, %r193, %r130;
	xor.b32  	%r195, %r194, %r112;
	shf.l.wrap.b32 	%r196, %r195, %r195, 1;
	xor.b32  	%r197, %r168, %r188;
	xor.b32  	%r198, %r197, %r139;
	xor.b32  	%r199, %r198, %r121;
	shf.l.wrap.b32 	%r200, %r199, %r199, 1;
	xor.b32  	%r201, %r172, %r192;
	xor.b32  	%r202, %r201, %r148;
	xor.b32  	%r203, %r202, %r130;
	shf.l.wrap.b32 	%r204, %r203, %r203, 1;
	xor.b32  	%r205, %r176, %r196;
	xor.b32  	%r206, %r205, %r152;
	xor.b32  	%r207, %r206, %r139;
	shf.l.wrap.b32 	%r208, %r207, %r207, 1;
	xor.b32  	%r209, %r180, %r200;
	xor.b32  	%r210, %r209, %r156;
	xor.b32  	%r211, %r210, %r148;
	shf.l.wrap.b32 	%r212, %r211, %r211, 1;
	xor.b32  	%r213, %r184, %r204;
	xor.b32  	%r214, %r213, %r160;
	xor.b32  	%r215, %r214, %r152;
	shf.l.wrap.b32 	%r216, %r215, %r215, 1;
	xor.b32  	%r217, %r188, %r208;
	xor.b32  	%r218, %r217, %r164;
	xor.b32  	%r219, %r218, %r156;
	shf.l.wrap.b32 	%r220, %r219, %r219, 1;
	xor.b32  	%r221, %r192, %r212;
	xor.b32  	%r222, %r221, %r168;
	xor.b32  	%r223, %r222, %r160;
	shf.l.wrap.b32 	%r224, %r223, %r223, 1;
	xor.b32  	%r225, %r196, %r216;
	xor.b32  	%r226, %r225, %r172;
	xor.b32  	%r227, %r226, %r164;
	shf.l.wrap.b32 	%r228, %r227, %r227, 1;
	xor.b32  	%r229, %r200, %r220;
	xor.b32  	%r230, %r229, %r176;
	xor.b32  	%r231, %r230, %r168;
	shf.l.wrap.b32 	%r232, %r231, %r231, 1;
	xor.b32  	%r233, %r204, %r224;
	xor.b32  	%r234, %r233, %r180;
	xor.b32  	%r235, %r234, %r172;
	shf.l.wrap.b32 	%r236, %r235, %r235, 1;
	xor.b32  	%r237, %r208, %r228;
	xor.b32  	%r238, %r237, %r184;
	xor.b32  	%r239, %r238, %r176;
	shf.l.wrap.b32 	%r240, %r239, %r239, 1;
	xor.b32  	%r241, %r212, %r232;
	xor.b32  	%r242, %r241, %r188;
	xor.b32  	%r243, %r242, %r180;
	shf.l.wrap.b32 	%r244, %r243, %r243, 1;
	xor.b32  	%r245, %r216, %r236;
	xor.b32  	%r246, %r245, %r192;
	xor.b32  	%r247, %r246, %r184;
	shf.l.wrap.b32 	%r248, %r247, %r247, 1;
	xor.b32  	%r249, %r220, %r240;
	xor.b32  	%r250, %r249, %r196;
	xor.b32  	%r251, %r250, %r188;
	shf.l.wrap.b32 	%r252, %r251, %r251, 1;
	xor.b32  	%r253, %r224, %r244;
	xor.b32  	%r254, %r253, %r200;
	xor.b32  	%r255, %r254, %r192;
	shf.l.wrap.b32 	%r256, %r255, %r255, 1;
	xor.b32  	%r257, %r228, %r248;
	xor.b32  	%r258, %r257, %r204;
	xor.b32  	%r259, %r258, %r196;
	shf.l.wrap.b32 	%r260, %r259, %r259, 1;
	xor.b32  	%r261, %r232, %r252;
	xor.b32  	%r262, %r261, %r208;
	xor.b32  	%r263, %r262, %r200;
	shf.l.wrap.b32 	%r264, %r263, %r263, 1;
	xor.b32  	%r265, %r236, %r256;
	xor.b32  	%r266, %r265, %r212;
	xor.b32  	%r267, %r266, %r204;
	shf.l.wrap.b32 	%r268, %r267, %r267, 1;
	xor.b32  	%r269, %r240, %r260;
	xor.b32  	%r270, %r269, %r216;
	xor.b32  	%r271, %r270, %r208;
	shf.l.wrap.b32 	%r272, %r271, %r271, 1;
	xor.b32  	%r273, %r244, %r264;
	xor.b32  	%r274, %r273, %r220;
	xor.b32  	%r275, %r274, %r212;
	shf.l.wrap.b32 	%r276, %r275, %r275, 1;
	xor.b32  	%r277, %r248, %r268;
	xor.b32  	%r278, %r277, %r224;
	xor.b32  	%r279, %r278, %r216;
	shf.l.wrap.b32 	%r280, %r279, %r279, 1;
	xor.b32  	%r281, %r252, %r272;
	xor.b32  	%r282, %r281, %r228;
	xor.b32  	%r283, %r282, %r220;
	shf.l.wrap.b32 	%r284, %r283, %r283, 1;
	xor.b32  	%r285, %r256, %r276;
	xor.b32  	%r286, %r285, %r232;
	xor.b32  	%r287, %r286, %r224;
	shf.l.wrap.b32 	%r288, %r287, %r287, 1;
	xor.b32  	%r289, %r260, %r280;
	xor.b32  	%r290, %r289, %r236;
	xor.b32  	%r291, %r290, %r228;
	shf.l.wrap.b32 	%r292, %r291, %r291, 1;
	xor.b32  	%r293, %r264, %r284;
	xor.b32  	%r294, %r293, %r240;
	xor.b32  	%r295, %r294, %r232;
	shf.l.wrap.b32 	%r296, %r295, %r295, 1;
	xor.b32  	%r297, %r268, %r288;
	xor.b32  	%r298, %r297, %r244;
	xor.b32  	%r299, %r298, %r236;
	shf.l.wrap.b32 	%r300, %r299, %r299, 1;
	xor.b32  	%r301, %r272, %r292;
	xor.b32  	%r302, %r301, %r248;
	xor.b32  	%r303, %r302, %r240;
	shf.l.wrap.b32 	%r304, %r303, %r303, 1;
	xor.b32  	%r305, %r276, %r296;
	xor.b32  	%r306, %r305, %r252;
	xor.b32  	%r307, %r306, %r244;
	shf.l.wrap.b32 	%r308, %r307, %r307, 1;
	xor.b32  	%r309, %r280, %r300;
	xor.b32  	%r310, %r309, %r256;
	xor.b32  	%r311, %r310, %r248;
	shf.l.wrap.b32 	%r312, %r311, %r311, 1;
	xor.b32  	%r313, %r284, %r304;
	xor.b32  	%r314, %r313, %r260;
	xor.b32  	%r315, %r314, %r252;
	shf.l.wrap.b32 	%r316, %r315, %r315, 1;
	xor.b32  	%r317, %r288, %r308;
	xor.b32  	%r318, %r317, %r264;
	xor.b32  	%r319, %r318, %r256;
	shf.l.wrap.b32 	%r320, %r319, %r319, 1;
	xor.b32  	%r321, %r292, %r312;
	xor.b32  	%r322, %r321, %r268;
	xor.b32  	%r323, %r322, %r260;
	shf.l.wrap.b32 	%r324, %r323, %r323, 1;
	xor.b32  	%r325, %r296, %r316;
	xor.b32  	%r326, %r325, %r272;
	xor.b32  	%r327, %r326, %r264;
	shf.l.wrap.b32 	%r328, %r327, %r327, 1;
	xor.b32  	%r329, %r300, %r320;
	xor.b32  	%r330, %r329, %r276;
	xor.b32  	%r331, %r330, %r268;
	shf.l.wrap.b32 	%r332, %r331, %r331, 1;
	xor.b32  	%r333, %r304, %r324;
	xor.b32  	%r334, %r333, %r280;
	xor.b32  	%r335, %r334, %r272;
	shf.l.wrap.b32 	%r336, %r335, %r335, 1;
	xor.b32  	%r337, %r308, %r328;
	xor.b32  	%r338, %r337, %r284;
	xor.b32  	%r339, %r338, %r276;
	shf.l.wrap.b32 	%r340, %r339, %r339, 1;
	xor.b32  	%r341, %r312, %r332;
	xor.b32  	%r342, %r341, %r288;
	xor.b32  	%r343, %r342, %r280;
	shf.l.wrap.b32 	%r344, %r343, %r343, 1;
	xor.b32  	%r345, %r316, %r336;
	xor.b32  	%r346, %r345, %r292;
	xor.b32  	%r347, %r346, %r284;
	shf.l.wrap.b32 	%r348, %r347, %r347, 1;
	xor.b32  	%r349, %r320, %r340;
	xor.b32  	%r350, %r349, %r296;
	xor.b32  	%r351, %r350, %r288;
	shf.l.wrap.b32 	%r352, %r351, %r351, 1;
	xor.b32  	%r353, %r324, %r344;
	xor.b32  	%r354, %r353, %r300;
	xor.b32  	%r355, %r354, %r292;
	shf.l.wrap.b32 	%r356, %r355, %r355, 1;
	xor.b32  	%r357, %r328, %r348;
	xor.b32  	%r358, %r357, %r304;
	xor.b32  	%r359, %r358, %r296;
	shf.l.wrap.b32 	%r360, %r359, %r359, 1;
	xor.b32  	%r361, %r332, %r352;
	xor.b32  	%r362, %r361, %r308;
	xor.b32  	%r363, %r362, %r300;
	shf.l.wrap.b32 	%r364, %r363, %r363, 1;
	xor.b32  	%r365, %r336, %r356;
	xor.b32  	%r366, %r365, %r312;
	xor.b32  	%r367, %r366, %r304;
	shf.l.wrap.b32 	%r368, %r367, %r367, 1;
	xor.b32  	%r369, %r340, %r360;
	xor.b32  	%r370, %r369, %r316;
	xor.b32  	%r371, %r370, %r308;
	shf.l.wrap.b32 	%r372, %r371, %r371, 1;
	xor.b32  	%r373, %r344, %r364;
	xor.b32  	%r374, %r373, %r320;
	xor.b32  	%r375, %r374, %r312;
	shf.l.wrap.b32 	%r376, %r375, %r375, 1;
	xor.b32  	%r377, %r348, %r368;
	xor.b32  	%r378, %r377, %r324;
	xor.b32  	%r379, %r378, %r316;
	shf.l.wrap.b32 	%r380, %r379, %r379, 1;
	xor.b32  	%r381, %r352, %r372;
	xor.b32  	%r382, %r381, %r328;
	xor.b32  	%r383, %r382, %r320;
	shf.l.wrap.b32 	%r384, %r383, %r383, 1;
	xor.b32  	%r385, %r356, %r376;
	xor.b32  	%r386, %r385, %r332;
	xor.b32  	%r387, %r386, %r324;
	shf.l.wrap.b32 	%r388, %r387, %r387, 1;
	xor.b32  	%r389, %r360, %r380;
	xor.b32  	%r390, %r389, %r336;
	xor.b32  	%r391, %r390, %r328;
	shf.l.wrap.b32 	%r392, %r391, %r391, 1;
	xor.b32  	%r393, %r364, %r384;
	xor.b32  	%r394, %r393, %r340;
	xor.b32  	%r395, %r394, %r332;
	shf.l.wrap.b32 	%r396, %r395, %r395, 1;
	xor.b32  	%r397, %r368, %r388;
	xor.b32  	%r398, %r397, %r344;
	xor.b32  	%r399, %r398, %r336;
	shf.l.wrap.b32 	%r400, %r399, %r399, 1;
	xor.b32  	%r401, %r372, %r392;
	xor.b32  	%r402, %r401, %r348;
	xor.b32  	%r403, %r402, %r340;
	shf.l.wrap.b32 	%r404, %r403, %r403, 1;
	add.s32 	%r405, %r13, -1615554381;
	shf.l.wrap.b32 	%r406, %r405, %r405, 5;
	add.s32 	%r407, %r406, %r22;
	add.s32 	%r408, %r407, 1722862861;
	not.b32 	%r409, %r408;
	and.b32  	%r410, %r405, 1506887872;
	sub.s32 	%r411, 1615554380, %r13;
	and.b32  	%r412, %r411, 2079550178;
	or.b32  	%r413, %r410, %r412;
	shf.l.wrap.b32 	%r414, %r408, %r408, 5;
	add.s32 	%r415, %r414, %r413;
	add.s32 	%r416, %r415, %r31;
	add.s32 	%r417, %r416, -214083945;
	shf.l.wrap.b32 	%r418, %r405, %r405, 30;
	and.b32  	%r419, %r408, %r418;
	and.b32  	%r420, %r409, 1506887872;
	or.b32  	%r421, %r419, %r420;
	shf.l.wrap.b32 	%r422, %r417, %r417, 5;
	add.s32 	%r423, %r422, %r421;
	add.s32 	%r424, %r423, %r40;
	add.s32 	%r425, %r424, -696916869;
	shf.l.wrap.b32 	%r426, %r408, %r408, 30;
	and.b32  	%r427, %r417, %r426;
	not.b32 	%r428, %r417;
	and.b32  	%r429, %r418, %r428;
	or.b32  	%r430, %r427, %r429;
	shf.l.wrap.b32 	%r431, %r425, %r425, 5;
	add.s32 	%r432, %r431, %r430;
	add.s32 	%r433, %r432, %r49;
	add.s32 	%r434, %r433, -1269579175;
	shf.l.wrap.b32 	%r435, %r417, %r417, 30;
	and.b32  	%r436, %r425, %r435;
	not.b32 	%r437, %r425;
	and.b32  	%r438, %r426, %r437;
	or.b32  	%r439, %r436, %r438;
	shf.l.wrap.b32 	%r440, %r434, %r434, 5;
	add.s32 	%r441, %r440, %r418;
	add.s32 	%r442, %r441, %r439;
	add.s32 	%r443, %r442, %r58;
	add.s32 	%r444, %r443, 1518500249;
	shf.l.wrap.b32 	%r445, %r425, %r425, 30;
	and.b32  	%r446, %r434, %r445;
	not.b32 	%r447, %r434;
	and.b32  	%r448, %r435, %r447;
	or.b32  	%r449, %r446, %r448;
	shf.l.wrap.b32 	%r450, %r444, %r444, 5;
	add.s32 	%r451, %r450, %r426;
	add.s32 	%r452, %r451, %r449;
	add.s32 	%r453, %r452, %r67;
	add.s32 	%r454, %r453, 1518500249;
	shf.l.wrap.b32 	%r455, %r434, %r434, 30;
	and.b32  	%r456, %r444, %r455;
	not.b32 	%r457, %r444;
	and.b32  	%r458, %r445, %r457;
	or.b32  	%r459, %r456, %r458;
	shf.l.wrap.b32 	%r460, %r454, %r454, 5;
	add.s32 	%r461, %r460, %r435;
	add.s32 	%r462, %r461, %r459;
	add.s32 	%r463, %r462, %r76;
	add.s32 	%r464, %r463, 1518500249;
	shf.l.wrap.b32 	%r465, %r444, %r444, 30;
	and.b32  	%r466, %r454, %r465;
	not.b32 	%r467, %r454;
	and.b32  	%r468, %r455, %r467;
	or.b32  	%r469, %r466, %r468;
	shf.l.wrap.b32 	%r470, %r464, %r464, 5;
	add.s32 	%r471, %r470, %r445;
	add.s32 	%r472, %r471, %r469;
	add.s32 	%r473, %r472, %r85;
	add.s32 	%r474, %r473, 1518500249;
	shf.l.wrap.b32 	%r475, %r454, %r454, 30;
	and.b32  	%r476, %r464, %r475;
	not.b32 	%r477, %r464;
	and.b32  	%r478, %r465, %r477;
	or.b32  	%r479, %r476, %r478;
	shf.l.wrap.b32 	%r480, %r474, %r474, 5;
	add.s32 	%r481, %r480, %r455;
	add.s32 	%r482, %r481, %r479;
	add.s32 	%r483, %r482, %r94;
	add.s32 	%r484, %r483, 1518500249;
	shf.l.wrap.b32 	%r485, %r464, %r464, 30;
	and.b32  	%r486, %r474, %r485;
	not.b32 	%r487, %r474;
	and.b32  	%r488, %r475, %r487;
	or.b32  	%r489, %r486, %r488;
	shf.l.wrap.b32 	%r490, %r484, %r484, 5;
	add.s32 	%r491, %r490, %r465;
	add.s32 	%r492, %r491, %r489;
	add.s32 	%r493, %r492, %r103;
	add.s32 	%r494, %r493, 1518500249;
	shf.l.wrap.b32 	%r495, %r474, %r474, 30;
	and.b32  	%r496, %r484, %r495;
	not.b32 	%r497, %r484;
	and.b32  	%r498, %r485, %r497;
	or.b32  	%r499, %r496, %r498;
	shf.l.wrap.b32 	%r500, %r494, %r494, 5;
	add.s32 	%r501, %r500, %r475;
	add.s32 	%r502, %r501, %r499;
	add.s32 	%r503, %r502, %r112;
	add.s32 	%r504, %r503, 1518500249;
	shf.l.wrap.b32 	%r505, %r484, %r484, 30;
	and.b32  	%r506, %r494, %r505;
	not.b32 	%r507, %r494;
	and.b32  	%r508, %r495, %r507;
	or.b32  	%r509, %r506, %r508;
	shf.l.wrap.b32 	%r510, %r504, %r504, 5;
	add.s32 	%r511, %r510, %r485;
	add.s32 	%r512, %r511, %r509;
	add.s32 	%r513, %r512, %r121;
	add.s32 	%r514, %r513, 1518500249;
	shf.l.wrap.b32 	%r515, %r494, %r494, 30;
	and.b32  	%r516, %r504, %r515;
	not.b32 	%r517, %r504;
	and.b32  	%r518, %r505, %r517;
	or.b32  	%r519, %r516, %r518;
	shf.l.wrap.b32 	%r520, %r514, %r514, 5;
	add.s32 	%r521, %r520, %r495;
	add.s32 	%r522, %r521, %r519;
	add.s32 	%r523, %r522, %r130;
	add.s32 	%r524, %r523, 1518500249;
	shf.l.wrap.b32 	%r525, %r504, %r504, 30;
	and.b32  	%r526, %r514, %r525;
	not.b32 	%r527, %r514;
	and.b32  	%r528, %r515, %r527;
	or.b32  	%r529, %r526, %r528;
	shf.l.wrap.b32 	%r530, %r524, %r524, 5;
	add.s32 	%r531, %r530, %r505;
	add.s32 	%r532, %r531, %r529;
	add.s32 	%r533, %r532, %r139;
	add.s32 	%r534, %r533, 1518500249;
	shf.l.wrap.b32 	%r535, %r514, %r514, 30;
	and.b32  	%r536, %r524, %r535;
	not.b32 	%r537, %r524;
	and.b32  	%r538, %r525, %r537;
	or.b32  	%r539, %r536, %r538;
	shf.l.wrap.b32 	%r540, %r534, %r534, 5;
	add.s32 	%r541, %r540, %r515;
	add.s32 	%r542, %r541, %r539;
	add.s32 	%r543, %r542, %r148;
	add.s32 	%r544, %r543, 1518500249;
	shf.l.wrap.b32 	%r545, %r524, %r524, 30;
	and.b32  	%r546, %r534, %r545;
	not.b32 	%r547, %r534;
	and.b32  	%r548, %r535, %r547;
	or.b32  	%r549, %r546, %r548;
	shf.l.wrap.b32 	%r550, %r544, %r544, 5;
	add.s32 	%r551, %r550, %r525;
	add.s32 	%r552, %r551, %r549;
	add.s32 	%r553, %r552, %r152;
	add.s32 	%r554, %r553, 1518500249;
	shf.l.wrap.b32 	%r555, %r534, %r534, 30;
	and.b32  	%r556, %r544, %r555;
	not.b32 	%r557, %r544;
	and.b32  	%r558, %r545, %r557;
	or.b32  	%r559, %r556, %r558;
	shf.l.wrap.b32 	%r560, %r554, %r554, 5;
	add.s32 	%r561, %r560, %r535;
	add.s32 	%r562, %r561, %r559;
	add.s32 	%r563, %r562, %r156;
	add.s32 	%r564, %r563, 1518500249;
	shf.l.wrap.b32 	%r565, %r544, %r544, 30;
	and.b32  	%r566, %r554, %r565;
	not.b32 	%r567, %r554;
	and.b32  	%r568, %r555, %r567;
	or.b32  	%r569, %r566, %r568;
	shf.l.wrap.b32 	%r570, %r564, %r564, 5;
	add.s32 	%r571, %r570, %r545;
	add.s32 	%r572, %r571, %r569;
	add.s32 	%r573, %r572, %r160;
	add.s32 	%r574, %r573, 1518500249;
	shf.l.wrap.b32 	%r575, %r554, %r554, 30;
	and.b32  	%r576, %r564, %r575;
	not.b32 	%r577, %r564;
	and.b32  	%r578, %r565, %r577;
	or.b32  	%r579, %r576, %r578;
	shf.l.wrap.b32 	%r580, %r574, %r574, 5;
	add.s32 	%r581, %r580, %r555;
	add.s32 	%r582, %r581, %r579;
	add.s32 	%r583, %r582, %r164;
	add.s32 	%r584, %r583, 1518500249;
	shf.l.wrap.b32 	%r585, %r564, %r564, 30;
	xor.b32  	%r586, %r585, %r575;
	xor.b32  	%r587, %r586, %r574;
	shf.l.wrap.b32 	%r588, %r584, %r584, 5;
	add.s32 	%r589, %r588, %r565;
	add.s32 	%r590, %r589, %r587;
	add.s32 	%r591, %r590, %r168;
	add.s32 	%r592, %r591, 1859775393;
	shf.l.wrap.b32 	%r593, %r574, %r574, 30;
	xor.b32  	%r594, %r593, %r585;
	xor.b32  	%r595, %r594, %r584;
	shf.l.wrap.b32 	%r596, %r592, %r592, 5;
	add.s32 	%r597, %r596, %r575;
	add.s32 	%r598, %r597, %r595;
	add.s32 	%r599, %r598, %r172;
	add.s32 	%r600, %r599, 1859775393;
	shf.l.wrap.b32 	%r601, %r584, %r584, 30;
	xor.b32  	%r602, %r601, %r593;
	xor.b32  	%r603, %r602, %r592;
	shf.l.wrap.b32 	%r604, %r600, %r600, 5;
	add.s32 	%r605, %r604, %r585;
	add.s32 	%r606, %r605, %r603;
	add.s32 	%r607, %r606, %r176;
	add.s32 	%r608, %r607, 1859775393;
	shf.l.wrap.b32 	%r609, %r592, %r592, 30;
	xor.b32  	%r610, %r609, %r601;
	xor.b32  	%r611, %r610, %r600;
	shf.l.wrap.b32 	%r612, %r608, %r608, 5;
	add.s32 	%r613, %r612, %r593;
	add.s32 	%r614, %r613, %r611;
	add.s32 	%r615, %r614, %r180;
	add.s32 	%r616, %r615, 1859775393;
	shf.l.wrap.b32 	%r617, %r600, %r600, 30;
	xor.b32  	%r618, %r617, %r609;
	xor.b32  	%r619, %r618, %r608;
	shf.l.wrap.b32 	%r620, %r616, %r616, 5;
	add.s32 	%r621, %r620, %r601;
	add.s32 	%r622, %r621, %r619;
	add.s32 	%r623, %r622, %r184;
	add.s32 	%r624, %r623, 1859775393;
	shf.l.wrap.b32 	%r625, %r608, %r608, 30;
	xor.b32  	%r626, %r625, %r617;
	xor.b32  	%r627, %r626, %r616;
	shf.l.wrap.b32 	%r628, %r624, %r624, 5;
	add.s32 	%r629, %r628, %r609;
	add.s32 	%r630, %r629, %r627;
	add.s32 	%r631, %r630, %r188;
	add.s32 	%r632, %r631, 1859775393;
	shf.l.wrap.b32 	%r633, %r616, %r616, 30;
	xor.b32  	%r634, %r633, %r625;
	xor.b32  	%r635, %r634, %r624;
	shf.l.wrap.b32 	%r636, %r632, %r632, 5;
	add.s32 	%r637, %r636, %r617;
	add.s32 	%r638, %r637, %r635;
	add.s32 	%r639, %r638, %r192;
	add.s32 	%r640, %r639, 1859775393;
	shf.l.wrap.b32 	%r641, %r624, %r624, 30;
	xor.b32  	%r642, %r641, %r633;
	xor.b32  	%r643, %r642, %r632;
	shf.l.wrap.b32 	%r644, %r640, %r640, 5;
	add.s32 	%r645, %r644, %r625;
	add.s32 	%r646, %r645, %r643;
	add.s32 	%r647, %r646, %r196;
	add.s32 	%r648, %r647, 1859775393;
	shf.l.wrap.b32 	%r649, %r632, %r632, 30;
	xor.b32  	%r650, %r649, %r641;
	xor.b32  	%r651, %r650, %r640;
	shf.l.wrap.b32 	%r652, %r648, %r648, 5;
	add.s32 	%r653, %r652, %r633;
	add.s32 	%r654, %r653, %r651;
	add.s32 	%r655, %r654, %r200;
	add.s32 	%r656, %r655, 1859775393;
	shf.l.wrap.b32 	%r657, %r640, %r640, 30;
	xor.b32  	%r658, %r657, %r649;
	xor.b32  	%r659, %r658, %r648;
	shf.l.wrap.b32 	%r660, %r656, %r656, 5;
	add.s32 	%r661, %r660, %r641;
	add.s32 	%r662, %r661, %r659;
	add.s32 	%r663, %r662, %r204;
	add.s32 	%r664, %r663, 1859775393;
	shf.l.wrap.b32 	%r665, %r648, %r648, 30;
	xor.b32  	%r666, %r665, %r657;
	xor.b32  	%r667, %r666, %r656;
	shf.l.wrap.b32 	%r668, %r664, %r664, 5;
	add.s32 	%r669, %r668, %r649;
	add.s32 	%r670, %r669, %r667;
	add.s32 	%r671, %r670, %r208;
	add.s32 	%r672, %r671, 1859775393;
	shf.l.wrap.b32 	%r673, %r656, %r656, 30;
	xor.b32  	%r674, %r673, %r665;
	xor.b32  	%r675, %r674, %r664;
	shf.l.wrap.b32 	%r676, %r672, %r672, 5;
	add.s32 	%r677, %r676, %r657;
	add.s32 	%r678, %r677, %r675;
	add.s32 	%r679, %r678, %r212;
	add.s32 	%r680, %r679, 1859775393;
	shf.l.wrap.b32 	%r681, %r664, %r664, 30;
	xor.b32  	%r682, %r681, %r673;
	xor.b32  	%r683, %r682, %r672;
	shf.l.wrap.b32 	%r684, %r680, %r680, 5;
	add.s32 	%r685, %r684, %r665;
	add.s32 	%r686, %r685, %r683;
	add.s32 	%r687, %r686, %r216;
	add.s32 	%r688, %r687, 1859775393;
	shf.l.wrap.b32 	%r689, %r672, %r672, 30;
	xor.b32  	%r690, %r689, %r681;
	xor.b32  	%r691, %r690, %r680;
	shf.l.wrap.b32 	%r692, %r688, %r688, 5;
	add.s32 	%r693, %r692, %r673;
	add.s32 	%r694, %r693, %r691;
	add.s32 	%r695, %r694, %r220;
	add.s32 	%r696, %r695, 1859775393;
	shf.l.wrap.b32 	%r697, %r680, %r680, 30;
	xor.b32  	%r698, %r697, %r689;
	xor.b32  	%r699, %r698, %r688;
	shf.l.wrap.b32 	%r700, %r696, %r696, 5;
	add.s32 	%r701, %r700, %r681;
	add.s32 	%r702, %r701, %r699;
	add.s32 	%r703, %r702, %r224;
	add.s32 	%r704, %r703, 1859775393;
	shf.l.wrap.b32 	%r705, %r688, %r688, 30;
	xor.b32  	%r706, %r705, %r697;
	xor.b32  	%r707, %r706, %r696;
	shf.l.wrap.b32 	%r708, %r704, %r704, 5;
	add.s32 	%r709, %r708, %r689;
	add.s32 	%r710, %r709, %r707;
	add.s32 	%r711, %r710, %r228;
	add.s32 	%r712, %r711, 1859775393;
	shf.l.wrap.b32 	%r713, %r696, %r696, 30;
	xor.b32  	%r714, %r713, %r705;
	xor.b32  	%r715, %r714, %r704;
	shf.l.wrap.b32 	%r716, %r712, %r712, 5;
	add.s32 	%r717, %r716, %r697;
	add.s32 	%r718, %r717, %r715;
	add.s32 	%r719, %r718, %r232;
	add.s32 	%r720, %r719, 1859775393;
	shf.l.wrap.b32 	%r721, %r704, %r704, 30;
	xor.b32  	%r722, %r721, %r713;
	xor.b32  	%r723, %r722, %r712;
	shf.l.wrap.b32 	%r724, %r720, %r720, 5;
	add.s32 	%r725, %r724, %r705;
	add.s32 	%r726, %r725, %r723;
	add.s32 	%r727, %r726, %r236;
	add.s32 	%r728, %r727, 1859775393;
	shf.l.wrap.b32 	%r729, %r712, %r712, 30;
	xor.b32  	%r730, %r729, %r721;
	xor.b32  	%r731, %r730, %r720;
	shf.l.wrap.b32 	%r732, %r728, %r728, 5;
	add.s32 	%r733, %r732, %r713;
	add.s32 	%r734, %r733, %r731;
	add.s32 	%r735, %r734, %r240;
	add.s32 	%r736, %r735, 1859775393;
	shf.l.wrap.b32 	%r737, %r720, %r720, 30;
	xor.b32  	%r738, %r737, %r729;
	xor.b32  	%r739, %r738, %r728;
	shf.l.wrap.b32 	%r740, %r736, %r736, 5;
	add.s32 	%r741, %r740, %r721;
	add.s32 	%r742, %r741, %r739;
	add.s32 	%r743, %r742, %r244;
	add.s32 	%r744, %r743, 1859775393;
	shf.l.wrap.b32 	%r745, %r728, %r728, 30;
	or.b32  	%r746, %r745, %r737;
	and.b32  	%r747, %r736, %r746;
	and.b32  	%r748, %r745, %r737;
	or.b32  	%r749, %r747, %r748;
	shf.l.wrap.b32 	%r750, %r744, %r744, 5;
	add.s32 	%r751, %r750, %r729;
	add.s32 	%r752, %r751, %r749;
	add.s32 	%r753, %r752, %r248;
	add.s32 	%r754, %r753, -1894007588;
	shf.l.wrap.b32 	%r755, %r736, %r736, 30;
	or.b32  	%r756, %r755, %r745;
	and.b32  	%r757, %r744, %r756;
	and.b32  	%r758, %r755, %r745;
	or.b32  	%r759, %r757, %r758;
	shf.l.wrap.b32 	%r760, %r754, %r754, 5;
	add.s32 	%r761, %r760, %r737;
	add.s32 	%r762, %r761, %r759;
	add.s32 	%r763, %r762, %r252;
	add.s32 	%r764, %r763, -1894007588;
	shf.l.wrap.b32 	%r765, %r744, %r744, 30;
	or.b32  	%r766, %r765, %r755;
	and.b32  	%r767, %r754, %r766;
	and.b32  	%r768, %r765, %r755;
	or.b32  	%r769, %r767, %r768;
	shf.l.wrap.b32 	%r770, %r764, %r764, 5;
	add.s32 	%r771, %r770, %r745;
	add.s32 	%r772, %r771, %r769;
	add.s32 	%r773, %r772, %r256;
	add.s32 	%r774, %r773, -1894007588;
	shf.l.wrap.b32 	%r775, %r754, %r754, 30;
	or.b32  	%r776, %r775, %r765;
	and.b32  	%r777, %r764, %r776;
	and.b32  	%r778, %r775, %r765;
	or.b32  	%r779, %r777, %r778;
	shf.l.wrap.b32 	%r780, %r774, %r774, 5;
	add.s32 	%r781, %r780, %r755;
	add.s32 	%r782, %r781, %r779;
	add.s32 	%r783, %r782, %r260;
	add.s32 	%r784, %r783, -1894007588;
	shf.l.wrap.b32 	%r785, %r764, %r764, 30;
	or.b32  	%r786, %r785, %r775;
	and.b32  	%r787, %r774, %r786;
	and.b32  	%r788, %r785, %r775;
	or.b32  	%r789, %r787, %r788;
	shf.l.wrap.b32 	%r790, %r784, %r784, 5;
	add.s32 	%r791, %r790, %r765;
	add.s32 	%r792, %r791, %r789;
	add.s32 	%r793, %r792, %r264;
	add.s32 	%r794, %r793, -1894007588;
	shf.l.wrap.b32 	%r795, %r774, %r774, 30;
	or.b32  	%r796, %r795, %r785;
	and.b32  	%r797, %r784, %r796;
	and.b32  	%r798, %r795, %r785;
	or.b32  	%r799, %r797, %r798;
	shf.l.wrap.b32 	%r800, %r794, %r794, 5;
	add.s32 	%r801, %r800, %r775;
	add.s32 	%r802, %r801, %r799;
	add.s32 	%r803, %r802, %r268;
	add.s32 	%r804, %r803, -1894007588;
	shf.l.wrap.b32 	%r805, %r784, %r784, 30;
	or.b32  	%r806, %r805, %r795;
	and.b32  	%r807, %r794, %r806;
	and.b32  	%r808, %r805, %r795;
	or.b32  	%r809, %r807, %r808;
	shf.l.wrap.b32 	%r810, %r804, %r804, 5;
	add.s32 	%r811, %r810, %r785;
	add.s32 	%r812, %r811, %r809;
	add.s32 	%r813, %r812, %r272;
	add.s32 	%r814, %r813, -1894007588;
	shf.l.wrap.b32 	%r815, %r794, %r794, 30;
	or.b32  	%r816, %r815, %r805;
	and.b32  	%r817, %r804, %r816;
	and.b32  	%r818, %r815, %r805;
	or.b32  	%r819, %r817, %r818;
	shf.l.wrap.b32 	%r820, %r814, %r814, 5;
	add.s32 	%r821, %r820, %r795;
	add.s32 	%r822, %r821, %r819;
	add.s32 	%r823, %r822, %r276;
	add.s32 	%r824, %r823, -1894007588;
	shf.l.wrap.b32 	%r825, %r804, %r804, 30;
	or.b32  	%r826, %r825, %r815;
	and.b32  	%r827, %r814, %r826;
	and.b32  	%r828, %r825, %r815;
	or.b32  	%r829, %r827, %r828;
	shf.l.wrap.b32 	%r830, %r824, %r824, 5;
	add.s32 	%r831, %r830, %r805;
	add.s32 	%r832, %r831, %r829;
	add.s32 	%r833, %r832, %r280;
	add.s32 	%r834, %r833, -1894007588;
	shf.l.wrap.b32 	%r835, %r814, %r814, 30;
	or.b32  	%r836, %r835, %r825;
	and.b32  	%r837, %r824, %r836;
	and.b32  	%r838, %r835, %r825;
	or.b32  	%r839, %r837, %r838;
	shf.l.wrap.b32 	%r840, %r834, %r834, 5;
	add.s32 	%r841, %r840, %r815;
	add.s32 	%r842, %r841, %r839;
	add.s32 	%r843, %r842, %r284;
	add.s32 	%r844, %r843, -1894007588;
	shf.l.wrap.b32 	%r845, %r824, %r824, 30;
	or.b32  	%r846, %r845, %r835;
	and.b32  	%r847, %r834, %r846;
	and.b32  	%r848, %r845, %r835;
	or.b32  	%r849, %r847, %r848;
	shf.l.wrap.b32 	%r850, %r844, %r844, 5;
	add.s32 	%r851, %r850, %r825;
	add.s32 	%r852, %r851, %r849;
	add.s32 	%r853, %r852, %r288;
	add.s32 	%r854, %r853, -1894007588;
	shf.l.wrap.b32 	%r855, %r834, %r834, 30;
	or.b32  	%r856, %r855, %r845;
	and.b32  	%r857, %r844, %r856;
	and.b32  	%r858, %r855, %r845;
	or.b32  	%r859, %r857, %r858;
	shf.l.wrap.b32 	%r860, %r854, %r854, 5;
	add.s32 	%r861, %r860, %r835;
	add.s32 	%r862, %r861, %r859;
	add.s32 	%r863, %r862, %r292;
	add.s32 	%r864, %r863, -1894007588;
	shf.l.wrap.b32 	%r865, %r844, %r844, 30;
	or.b32  	%r866, %r865, %r855;
	and.b32  	%r867, %r854, %r866;
	and.b32  	%r868, %r865, %r855;
	or.b32  	%r869, %r867, %r868;
	shf.l.wrap.b32 	%r870, %r864, %r864, 5;
	add.s32 	%r871, %r870, %r845;
	add.s32 	%r872, %r871, %r869;
	add.s32 	%r873, %r872, %r296;
	add.s32 	%r874, %r873, -1894007588;
	shf.l.wrap.b32 	%r875, %r854, %r854, 30;
	or.b32  	%r876, %r875, %r865;
	and.b32  	%r877, %r864, %r876;
	and.b32  	%r878, %r875, %r865;
	or.b32  	%r879, %r877, %r878;
	shf.l.wrap.b32 	%r880, %r874, %r874, 5;
	add.s32 	%r881, %r880, %r855;
	add.s32 	%r882, %r881, %r879;
	add.s32 	%r883, %r882, %r300;
	add.s32 	%r884, %r883, -1894007588;
	shf.l.wrap.b32 	%r885, %r864, %r864, 30;
	or.b32  	%r886, %r885, %r875;
	and.b32  	%r887, %r874, %r886;
	and.b32  	%r888, %r885, %r875;
	or.b32  	%r889, %r887, %r888;
	shf.l.wrap.b32 	%r890, %r884, %r884, 5;
	add.s32 	%r891, %r890, %r865;
	add.s32 	%r892, %r891, %r889;
	add.s32 	%r893, %r892, %r304;
	add.s32 	%r894, %r893, -1894007588;
	shf.l.wrap.b32 	%r895, %r874, %r874, 30;
	or.b32  	%r896, %r895, %r885;
	and.b32  	%r897, %r884, %r896;
	and.b32  	%r898, %r895, %r885;
	or.b32  	%r899, %r897, %r898;
	shf.l.wrap.b32 	%r900, %r894, %r894, 5;
	add.s32 	%r901, %r900, %r875;
	add.s32 	%r902, %r901, %r899;
	add.s32 	%r903, %r902, %r308;
	add.s32 	%r904, %r903, -1894007588;
	shf.l.wrap.b32 	%r905, %r884, %r884, 30;
	or.b32  	%r906, %r905, %r895;
	and.b32  	%r907, %r894, %r906;
	and.b32  	%r908, %r905, %r895;
	or.b32  	%r909, %r907, %r908;
	shf.l.wrap.b32 	%r910, %r904, %r904, 5;
	add.s32 	%r911, %r910, %r885;
	add.s32 	%r912, %r911, %r909;
	add.s32 	%r913, %r912, %r312;
	add.s32 	%r914, %r913, -1894007588;
	shf.l.wrap.b32 	%r915, %r894, %r894, 30;
	or.b32  	%r916, %r915, %r905;
	and.b32  	%r917, %r904, %r916;
	and.b32  	%r918, %r915, %r905;
	or.b32  	%r919, %r917, %r918;
	shf.l.wrap.b32 	%r920, %r914, %r914, 5;
	add.s32 	%r921, %r920, %r895;
	add.s32 	%r922, %r921, %r919;
	add.s32 	%r923, %r922, %r316;
	add.s32 	%r924, %r923, -1894007588;
	shf.l.wrap.b32 	%r925, %r904, %r904, 30;
	or.b32  	%r926, %r925, %r915;
	and.b32  	%r927, %r914, %r926;
	and.b32  	%r928, %r925, %r915;
	or.b32  	%r929, %r927, %r928;
	shf.l.wrap.b32 	%r930, %r924, %r924, 5;
	add.s32 	%r931, %r930, %r905;
	add.s32 	%r932, %r931, %r929;
	add.s32 	%r933, %r932, %r320;
	add.s32 	%r934, %r933, -1894007588;
	shf.l.wrap.b32 	%r935, %r914, %r914, 30;
	or.b32  	%r936, %r935, %r925;
	and.b32  	%r937, %r924, %r936;
	and.b32  	%r938, %r935, %r925;
	or.b32  	%r939, %r937, %r938;
	shf.l.wrap.b32 	%r940, %r934, %r934, 5;
	add.s32 	%r941, %r940, %r915;
	add.s32 	%r942, %r941, %r939;
	add.s32 	%r943, %r942, %r324;
	add.s32 	%r944, %r943, -1894007588;
	shf.l.wrap.b32 	%r945, %r924, %r924, 30;
	xor.b32  	%r946, %r945, %r935;
	xor.b32  	%r947, %r946, %r934;
	shf.l.wrap.b32 	%r948, %r944, %r944, 5;
	add.s32 	%r949, %r948, %r925;
	add.s32 	%r950, %r949, %r947;
	add.s32 	%r951, %r950, %r328;
	add.s32 	%r952, %r951, -899497514;
	shf.l.wrap.b32 	%r953, %r934, %r934, 30;
	xor.b32  	%r954, %r953, %r945;
	xor.b32  	%r955, %r954, %r944;
	shf.l.wrap.b32 	%r956, %r952, %r952, 5;
	add.s32 	%r957, %r956, %r935;
	add.s32 	%r958, %r957, %r955;
	add.s32 	%r959, %r958, %r332;
	add.s32 	%r960, %r959, -899497514;
	shf.l.wrap.b32 	%r961, %r944, %r944, 30;
	xor.b32  	%r962, %r961, %r953;
	xor.b32  	%r963, %r962, %r952;
	shf.l.wrap.b32 	%r964, %r960, %r960, 5;
	add.s32 	%r965, %r964, %r945;
	add.s32 	%r966, %r965, %r963;
	add.s32 	%r967, %r966, %r336;
	add.s32 	%r968, %r967, -899497514;
	shf.l.wrap.b32 	%r969, %r952, %r952, 30;
	xor.b32  	%r970, %r969, %r961;
	xor.b32  	%r971, %r970, %r960;
	shf.l.wrap.b32 	%r972, %r968, %r968, 5;
	add.s32 	%r973, %r972, %r953;
	add.s32 	%r974, %r973, %r971;
	add.s32 	%r975, %r974, %r340;
	add.s32 	%r976, %r975, -899497514;
	shf.l.wrap.b32 	%r977, %r960, %r960, 30;
	xor.b32  	%r978, %r977, %r969;
	xor.b32  	%r979, %r978, %r968;
	shf.l.wrap.b32 	%r980, %r976, %r976, 5;
	add.s32 	%r981, %r980, %r961;
	add.s32 	%r982, %r981, %r979;
	add.s32 	%r983, %r982, %r344;
	add.s32 	%r984, %r983, -899497514;
	shf.l.wrap.b32 	%r985, %r968, %r968, 30;
	xor.b32  	%r986, %r985, %r977;
	xor.b32  	%r987, %r986, %r976;
	shf.l.wrap.b32 	%r988, %r984, %r984, 5;
	add.s32 	%r989, %r988, %r969;
	add.s32 	%r990, %r989, %r987;
	add.s32 	%r991, %r990, %r348;
	add.s32 	%r992, %r991, -899497514;
	shf.l.wrap.b32 	%r993, %r976, %r976, 30;
	xor.b32  	%r994, %r993, %r985;
	xor.b32  	%r995, %r994, %r984;
	shf.l.wrap.b32 	%r996, %r992, %r992, 5;
	add.s32 	%r997, %r996, %r977;
	add.s32 	%r998, %r997, %r995;
	add.s32 	%r999, %r998, %r352;
	add.s32 	%r1000, %r999, -899497514;
	shf.l.wrap.b32 	%r1001, %r984, %r984, 30;
	xor.b32  	%r1002, %r1001, %r993;
	xor.b32  	%r1003, %r1002, %r992;
	shf.l.wrap.b32 	%r1004, %r1000, %r1000, 5;
	add.s32 	%r1005, %r1004, %r985;
	add.s32 	%r1006, %r1005, %r1003;
	add.s32 	%r1007, %r1006, %r356;
	add.s32 	%r1008, %r1007, -899497514;
	shf.l.wrap.b32 	%r1009, %r992, %r992, 30;
	xor.b32  	%r1010, %r1009, %r1001;
	xor.b32  	%r1011, %r1010, %r1000;
	shf.l.wrap.b32 	%r1012, %r1008, %r1008, 5;
	add.s32 	%r1013, %r1012, %r993;
	add.s32 	%r1014, %r1013, %r1011;
	add.s32 	%r1015, %r1014, %r360;
	add.s32 	%r1016, %r1015, -899497514;
	shf.l.wrap.b32 	%r1017, %r1000, %r1000, 30;
	xor.b32  	%r1018, %r1017, %r1009;
	xor.b32  	%r1019, %r1018, %r1008;
	shf.l.wrap.b32 	%r1020, %r1016, %r1016, 5;
	add.s32 	%r1021, %r1020, %r1001;
	add.s32 	%r1022, %r1021, %r1019;
	add.s32 	%r1023, %r1022, %r364;
	add.s32 	%r1024, %r1023, -899497514;
	shf.l.wrap.b32 	%r1025, %r1008, %r1008, 30;
	xor.b32  	%r1026, %r1025, %r1017;
	xor.b32  	%r1027, %r1026, %r1016;
	shf.l.wrap.b32 	%r1028, %r1024, %r1024, 5;
	add.s32 	%r1029, %r1028, %r1009;
	add.s32 	%r1030, %r1029, %r1027;
	add.s32 	%r1031, %r1030, %r368;
	add.s32 	%r1032, %r1031, -899497514;
	shf.l.wrap.b32 	%r1033, %r1016, %r1016, 30;
	xor.b32  	%r1034, %r1033, %r1025;
	xor.b32  	%r1035, %r1034, %r1024;
	shf.l.wrap.b32 	%r1036, %r1032, %r1032, 5;
	add.s32 	%r1037, %r1036, %r1017;
	add.s32 	%r1038, %r1037, %r1035;
	add.s32 	%r1039, %r1038, %r372;
	add.s32 	%r1040, %r1039, -899497514;
	shf.l.wrap.b32 	%r1041, %r1024, %r1024, 30;
	xor.b32  	%r1042, %r1041, %r1033;
	xor.b32  	%r1043, %r1042, %r1032;
	shf.l.wrap.b32 	%r1044, %r1040, %r1040, 5;
	add.s32 	%r1045, %r1044, %r1025;
	add.s32 	%r1046, %r1045, %r1043;
	add.s32 	%r1047, %r1046, %r376;
	add.s32 	%r1048, %r1047, -899497514;
	shf.l.wrap.b32 	%r1049, %r1032, %r1032, 30;
	xor.b32  	%r1050, %r1049, %r1041;
	xor.b32  	%r1051, %r1050, %r1040;
	shf.l.wrap.b32 	%r1052, %r1048, %r1048, 5;
	add.s32 	%r1053, %r1052, %r1033;
	add.s32 	%r1054, %r1053, %r1051;
	add.s32 	%r1055, %r1054, %r380;
	add.s32 	%r1056, %r1055, -899497514;
	shf.l.wrap.b32 	%r1057, %r1040, %r1040, 30;
	xor.b32  	%r1058, %r1057, %r1049;
	xor.b32  	%r1059, %r1058, %r1048;
	shf.l.wrap.b32 	%r1060, %r1056, %r1056, 5;
	add.s32 	%r1061, %r1060, %r1041;
	add.s32 	%r1062, %r1061, %r1059;
	add.s32 	%r1063, %r1062, %r384;
	add.s32 	%r1064, %r1063, -899497514;
	shf.l.wrap.b32 	%r1065, %r1048, %r1048, 30;
	xor.b32  	%r1066, %r1065, %r1057;
	xor.b32  	%r1067, %r1066, %r1056;
	shf.l.wrap.b32 	%r1068, %r1064, %r1064, 5;
	add.s32 	%r1069, %r1068, %r1049;
	add.s32 	%r1070, %r1069, %r1067;
	add.s32 	%r1071, %r1070, %r388;
	add.s32 	%r1072, %r1071, -899497514;
	shf.l.wrap.b32 	%r1073, %r1056, %r1056, 30;
	xor.b32  	%r1074, %r1073, %r1065;
	xor.b32  	%r1075, %r1074, %r1064;
	shf.l.wrap.b32 	%r1076, %r1072, %r1072, 5;
	add.s32 	%r1077, %r1076, %r1057;
	add.s32 	%r1078, %r1077, %r1075;
	add.s32 	%r1079, %r1078, %r392;
	add.s32 	%r1080, %r1079, -899497514;
	shf.l.wrap.b32 	%r1081, %r1064, %r1064, 30;
	xor.b32  	%r1082, %r1081, %r1073;
	xor.b32  	%r1083, %r1082, %r1072;
	shf.l.wrap.b32 	%r1084, %r1080, %r1080, 5;
	add.s32 	%r1085, %r1084, %r1065;
	add.s32 	%r1086, %r1085, %r1083;
	add.s32 	%r1087, %r1086, %r396;
	add.s32 	%r1088, %r1087, -899497514;
	shf.l.wrap.b32 	%r1089, %r1072, %r1072, 30;
	xor.b32  	%r1090, %r1089, %r1081;
	xor.b32  	%r1091, %r1090, %r1080;
	shf.l.wrap.b32 	%r1092, %r1088, %r1088, 5;
	add.s32 	%r1093, %r1092, %r1073;
	add.s32 	%r1094, %r1093, %r1091;
	add.s32 	%r1095, %r1094, %r400;
	add.s32 	%r1096, %r1095, -899497514;
	shf.l.wrap.b32 	%r1097, %r1080, %r1080, 30;
	xor.b32  	%r1098, %r1097, %r1089;
	xor.b32  	%r1099, %r1098, %r1088;
	shf.l.wrap.b32 	%r1100, %r1096, %r1096, 5;
	add.s32 	%r1101, %r1100, %r1081;
	add.s32 	%r1102, %r1101, %r1099;
	add.s32 	%r1103, %r1102, %r404;
	shf.l.wrap.b32 	%r1104, %r1088, %r1088, 30;
	add.s32 	%r1105, %r1103, 833086679;
	add.s32 	%r1106, %r1095, -1171231393;
	add.s32 	%r1107, %r1104, -1732584194;
	add.s32 	%r1108, %r1097, 271733878;
	add.s32 	%r1109, %r1089, -1009589776;
	shr.u32 	%r1110, %r1105, 24;
	st.global.u8 	[%rd9], %r1110;
	shr.u32 	%r1111, %r1105, 16;
	st.global.u8 	[%rd9+1], %r1111;
	shr.u32 	%r1112, %r1105, 8;
	st.global.u8 	[%rd9+2], %r1112;
	st.global.u8 	[%rd9+3], %r1105;
	shr.u32 	%r1113, %r1106, 24;
	st.global.u8 	[%rd9+4], %r1113;
	shr.u32 	%r1114, %r1106, 16;
	st.global.u8 	[%rd9+5], %r1114;
	shr.u32 	%r1115, %r1106, 8;
	st.global.u8 	[%rd9+6], %r1115;
	st.global.u8 	[%rd9+7], %r1106;
	shr.u32 	%r1116, %r1107, 24;
	st.global.u8 	[%rd9+8], %r1116;
	shr.u32 	%r1117, %r1107, 16;
	st.global.u8 	[%rd9+9], %r1117;
	shr.u32 	%r1118, %r1107, 8;
	st.global.u8 	[%rd9+10], %r1118;
	st.global.u8 	[%rd9+11], %r1107;
	shr.u32 	%r1119, %r1108, 24;
	st.global.u8 	[%rd9+12], %r1119;
	shr.u32 	%r1120, %r1108, 16;
	st.global.u8 	[%rd9+13], %r1120;
	shr.u32 	%r1121, %r1108, 8;
	st.global.u8 	[%rd9+14], %r1121;
	st.global.u8 	[%rd9+15], %r1108;
	shr.u32 	%r1122, %r1109, 24;
	st.global.u8 	[%rd9+16], %r1122;
	shr.u32 	%r1123, %r1109, 16;
	st.global.u8 	[%rd9+17], %r1123;
	shr.u32 	%r1124, %r1109, 8;
	st.global.u8 	[%rd9+18], %r1124;
	st.global.u8 	[%rd9+19], %r1109;
$L__BB48_2:
	ret;

}
	// .globl	_Z11sha1_kernelILi49EEvPKhPhm
.visible .entry _Z11sha1_kernelILi49EEvPKhPhm(
	.param .u64 .ptr .align 1 _Z11sha1_kernelILi49EEvPKhPhm_param_0,
	.param .u64 .ptr .align 1 _Z11sha1_kernelILi49EEvPKhPhm_param_1,
	.param .u64 _Z11sha1_kernelILi49EEvPKhPhm_param_2
)
{
	.reg .pred 	%p<2>;
	.reg .b16 	%rs<17>;
	.reg .b32 	%r<1125>;
	.reg .b64 	%rd<10>;

	ld.param.u64 	%rd2, [_Z11sha1_kernelILi49EEvPKhPhm_param_0];
	ld.param.u64 	%rd3, [_Z11sha1_kernelILi49EEvPKhPhm_param_1];
	ld.param.u64 	%rd4, [_Z11sha1_kernelILi49EEvPKhPhm_param_2];
	mov.u32 	%r1, %ctaid.x;
	mov.u32 	%r2, %ntid.x;
	mov.u32 	%r3, %tid.x;
	mad.lo.s32 	%r4, %r1, %r2, %r3;
	cvt.u64.u32 	%rd1, %r4;
	setp.le.u64 	%p1, %rd4, %rd1;
	@%p1 bra 	$L__BB49_2;
	cvta.to.global.u64 	%rd5, %rd3;
	cvta.to.global.u64 	%rd6, %rd2;
	shl.b64 	%rd7, %rd1, 6;
	add.s64 	%rd8, %rd6, %rd7;
	mad.lo.s64 	%rd9, %rd1, 20, %rd5;
	ld.global.u8 	%r5, [%rd8];
	shl.b32 	%r6, %r5, 24;
	ld.global.u8 	%r7, [%rd8+1];
	shl.b32 	%r8, %r7, 16;
	or.b32  	%r9, %r8, %r6;
	ld.global.u8 	%rs1, [%rd8+2];
	mul.wide.u16 	%r10, %rs1, 256;
	or.b32  	%r11, %r9, %r10;
	ld.global.u8 	%r12, [%rd8+3];
	or.b32  	%r13, %r11, %r12;
	ld.global.u8 	%r14, [%rd8+4];
	shl.b32 	%r15, %r14, 24;
	ld.global.u8 	%r16, [%rd8+5];
	shl.b32 	%r17, %r16, 16;
	or.b32  	%r18, %r17, %r15;
	ld.global.u8 	%rs2, [%rd8+6];
	mul.wide.u16 	%r19, %rs2, 256;
	or.b32  	%r20, %r18, %r19;
	ld.global.u8 	%r21, [%rd8+7];
	or.b32  	%r22, %r20, %r21;
	ld.global.u8 	%r23, [%rd8+8];
	shl.b32 	%r24, %r23, 24;
	ld.global.u8 	%r25, [%rd8+9];
	shl.b32 	%r26, %r25, 16;
	or.b32  	%r27, %r26, %r24;
	ld.global.u8 	%rs3, [%rd8+10];
	mul.wide.u16 	%r28, %rs3, 256;
	or.b32  	%r29, %r27, %r28;
	ld.global.u8 	%r30, [%rd8+11];
	or.b32  	%r31, %r29, %r30;
	ld.global.u8 	%r32, [%rd8+12];
	shl.b32 	%r33, %r32, 24;
	ld.global.u8 	%r34, [%rd8+13];
	shl.b32 	%r35, %r34, 16;
	or.b32  	%r36, %r35, %r33;
	ld.global.u8 	%rs4, [%rd8+14];
	mul.wide.u16 	%r37, %rs4, 256;
	or.b32  	%r38, %r36, %r37;
	ld.global.u8 	%r39, [%rd8+15];
	or.b32  	%r40, %r38, %r39;
	ld.global.u8 	%r41, [%rd8+16];
	shl.b32 	%r42, %r41, 24;
	ld.global.u8 	%r43, [%rd8+17];
	shl.b32 	%r44, %r43, 16;
	or.b32  	%r45, %r44, %r42;
	ld.global.u8 	%rs5, [%rd8+18];
	mul.wide.u16 	%r46, %rs5, 256;
	or.b32  	%r47, %r45, %r46;
	ld.global.u8 	%r48, [%rd8+19];
	or.b32  	%r49, %r47, %r48;
	ld.global.u8 	%r50, [%rd8+20];
	shl.b32 	%r51, %r50, 24;
	ld.global.u8 	%r52, [%rd8+21];
	shl.b32 	%r53, %r52, 16;
	or.b32  	%r54, %r53, %r51;
	ld.global.u8 	%rs6, [%rd8+22];
	mul.wide.u16 	%r55, %rs6, 256;
	or.b32  	%r56, %r54, %r55;
	ld.global.u8 	%r57, [%rd8+23];
	or.b32  	%r58, %r56, %r57;
	ld.global.u8 	%r59, [%rd8+24];
	shl.b32 	%r60, %r59, 24;
	ld.global.u8 	%r61, [%rd8+25];
	shl.b32 	%r62, %r61, 16;
	or.b32  	%r63, %r62, %r60;
	ld.global.u8 	%rs7, [%rd8+26];
	mul.wide.u16 	%r64, %rs7, 256;
	or.b32  	%r65, %r63, %r64;
	ld.global.u8 	%r66, [%rd8+27];
	or.b32  	%r67, %r65, %r66;
	ld.global.u8 	%r68, [%rd8+28];
	shl.b32 	%r69, %r68, 24;
	ld.global.u8 	%r70, [%rd8+29];
	shl.b32 	%r71, %r70, 16;
	or.b32  	%r72, %r71, %r69;
	ld.global.u8 	%rs8, [%rd8+30];
	mul.wide.u16 	%r73, %rs8, 256;
	or.b32  	%r74, %r72, %r73;
	ld.global.u8 	%r75, [%rd8+31];
	or.b32  	%r76, %r74, %r75;
	ld.global.u8 	%r77, [%rd8+32];
	shl.b32 	%r78, %r77, 24;
	ld.global.u8 	%r79, [%rd8+33];
	shl.b32 	%r80, %r79, 16;
	or.b32  	%r81, %r80, %r78;
	ld.global.u8 	%rs9, [%rd8+34];
	mul.wide.u16 	%r82, %rs9, 256;
	or.b32  	%r83, %r81, %r82;
	ld.global.u8 	%r84, [%rd8+35];
	or.b32  	%r85, %r83, %r84;
	ld.global.u8 	%r86, [%rd8+36];
	shl.b32 	%r87, %r86, 24;
	ld.global.u8 	%r88, [%rd8+37];
	shl.b32 	%r89, %r88, 16;
	or.b32  	%r90, %r89, %r87;
	ld.global.u8 	%rs10, [%rd8+38];
	mul.wide.u16 	%r91, %rs10, 256;
	or.b32  	%r92, %r90, %r91;
	ld.global.u8 	%r93, [%rd8+39];
	or.b32  	%r94, %r92, %r93;
	ld.global.u8 	%r95, [%rd8+40];
	shl.b32 	%r96, %r95, 24;
	ld.global.u8 	%r97, [%rd8+41];
	shl.b32 	%r98, %r97, 16;
	or.b32  	%r99, %r98, %r96;
	ld.global.u8 	%rs11, [%rd8+42];
	mul.wide.u16 	%r100, %rs11, 256;
	or.b32  	%r101, %r99, %r100;
	ld.global.u8 	%r102, [%rd8+43];
	or.b32  	%r103, %r101, %r102;
	ld.global.u8 	%r104, [%rd8+44];
	shl.b32 	%r105, %r104, 24;
	ld.global.u8 	%r106, [%rd8+45];
	shl.b32 	%r107, %r106, 16;
	or.b32  	%r108, %r107, %r105;
	ld.global.u8 	%rs12, [%rd8+46];
	mul.wide.u16 	%r109, %rs12, 256;
	or.b32  	%r110, %r108, %r109;
	ld.global.u8 	%r111, [%rd8+47];
	or.b32  	%r112, %r110, %r111;
	ld.global.u8 	%r113, [%rd8+48];
	shl.b32 	%r114, %r113, 24;
	ld.global.u8 	%r115, [%rd8+49];
	shl.b32 	%r116, %r115, 16;
	or.b32  	%r117, %r116, %r114;
	ld.global.u8 	%rs13, [%rd8+50];
	mul.wide.u16 	%r118, %rs13, 256;
	or.b32  	%r119, %r117, %r118;
	ld.global.u8 	%r120, [%rd8+51];
	or.b32  	%r121, %r119, %r120;
	ld.global.u8 	%r122, [%rd8+52];
	shl.b32 	%r123, %r122, 24;
	ld.global.u8 	%r124, [%rd8+53];
	shl.b32 	%r125, %r124, 16;
	or.b32  	%r126, %r125, %r123;
	ld.global.u8 	%rs14, [%rd8+54];
	mul.wide.u16 	%r127, %rs14, 256;
	or.b32  	%r128, %r126, %r127;
	ld.global.u8 	%r129, [%rd8+55];
	or.b32  	%r130, %r128, %r129;
	ld.global.u8 	%r131, [%rd8+56];
	shl.b32 	%r132, %r131, 24;
	ld.global.u8 	%r133, [%rd8+57];
	shl.b32 	%r134, %r133, 16;
	or.b32  	%r135, %r134, %r132;
	ld.global.u8 	%rs15, [%rd8+58];
	mul.wide.u16 	%r136, %rs15, 256;
	or.b32  	%r137, %r135, %r136;
	ld.global.u8 	%r138, [%rd8+59];
	or.b32  	%r139, %r137, %r138;
	ld.global.u8 	%r140, [%rd8+60];
	shl.b32 	%r141, %r140, 24;
	ld.global.u8 	%r142, [%rd8+61];
	shl.b32 	%r143, %r142, 16;
	or.b32  	%r144, %r143, %r141;
	ld.global.u8 	%rs16, [%rd8+62];
	mul.wide.u16 	%r145, %rs16, 256;
	or.b32  	%r146, %r144, %r145;
	ld.global.u8 	%r147, [%rd8+63];
	or.b32  	%r148, %r146, %r147;
	xor.b32  	%r149, %r85, %r130;
	xor.b32  	%r150, %r149, %r31;
	xor.b32  	%r151, %r150, %r13;
	shf.l.wrap.b32 	%r152, %r151, %r151, 1;
	xor.b32  	%r153, %r94, %r139;
	xor.b32  	%r154, %r153, %r40;
	xor.b32  	%r155, %r154, %r22;
	shf.l.wrap.b32 	%r156, %r155, %r155, 1;
	xor.b32  	%r157, %r103, %r148;
	xor.b32  	%r158, %r157, %r49;
	xor.b32  	%r159, %r158, %r31;
	shf.l.wrap.b32 	%r160, %r159, %r159, 1;
	xor.b32  	%r161, %r112, %r152;
	xor.b32  	%r162, %r161, %r58;
	xor.b32  	%r163, %r162, %r40;
	shf.l.wrap.b32 	%r164, %r163, %r163, 1;
	xor.b32  	%r165, %r121, %r156;
	xor.b32  	%r166, %r165, %r67;
	xor.b32  	%r167, %r166, %r49;
	shf.l.wrap.b32 	%r168, %r167, %r167, 1;
	xor.b32  	%r169, %r130, %r160;
	xor.b32  	%r170, %r169, %r76;
	xor.b32  	%r171, %r170, %r58;
	shf.l.wrap.b32 	%r172, %r171, %r171, 1;
	xor.b32  	%r173, %r139, %r164;
	xor.b32  	%r174, %r173, %r85;
	xor.b32  	%r175, %r174, %r67;
	shf.l.wrap.b32 	%r176, %r175, %r175, 1;
	xor.b32  	%r177, %r148, %r168;
	xor.b32  	%r178, %r177, %r94;
	xor.b32  	%r179, %r178, %r76;
	shf.l.wrap.b32 	%r180, %r179, %r179, 1;
	xor.b32  	%r181, %r152, %r172;
	xor.b32  	%r182, %r181, %r103;
	xor.b32  	%r183, %r182, %r85;
	shf.l.wrap.b32 	%r184, %r183, %r183, 1;
	xor.b32  	%r185, %r156, %r176;
	xor.b32  	%r186, %r185, %r112;
	xor.b32  	%r187, %r186, %r94;
	shf.l.wrap.b32 	%r188, %r187, %r187, 1;
	xor.b32  	%r189, %r160, %r180;
	xor.b32  	%r190, %r189, %r121;
	xor.b32  	%r191, %r190, %r103;
	shf.l.wrap.b32 	%r192, %r191, %r191, 1;
	xor.b32  	%r193, %r164, %r184;
	xor.b32  	%r194, %r193, %r130;
	xor.b32  	%r195, %r194, %r112;
	shf.l.wrap.b32 	%r196, %r195, %r195, 1;
	xor.b32  	%r197, %r168, %r188;
	xor.b32  	%r198, %r197, %r139;
	xor.b32  	%r199, %r198, %r121;
	shf.l.wrap.b32 	%r200, %r199, %r199, 1;
	xor.b32  	%r201, %r172, %r192;
	xor.b32  	%r202, %r201, %r148;
	xor.b32  	%r203, %r202, %r130;
	shf.l.wrap.b32 	%r204, %r203, %r203, 1;
	xor.b32  	%r205, %r176, %r196;
	xor.b32  	%r206, %r205, %r152;
	xor.b32  	%r207, %r206, %r139;
	shf.l.wrap.b32 	%r208, %r207, %r207, 1;
	xor.b32  	%r209, %r180, %r200;
	xor.b32  	%r210, %r209, %r156;
	xor.b32  	%r211, %r210, %r148;
	shf.l.wrap.b32 	%r212, %r211, %r211, 1;
	xor.b32  	%r213, %r184, %r204;
	xor.b32  	%r214, %r213, %r160;
	xor.b32  	%r215, %r214, %r152;
	shf.l.wrap.b32 	%r216, %r215, %r215, 1;
	xor.b32  	%r217, %r188, %r208;
	xor.b32  	%r218, %r217, %r164;
	xor.b32  	%r219, %r218, %r156;
	shf.l.wrap.b32 	%r220, %r219, %r219, 1;
	xor.b32  	%r221, %r192, %r212;
	xor.b32  	%r222, %r221, %r168;
	xor.b32  	%r223, %r222, %r160;
	shf.l.wrap.b32 	%r224, %r223, %r223, 1;
	xor.b32  	%r225, %r196, %r216;
	xor.b32  	%r226, %r225, %r172;
	xor.b32  	%r227, %r226, %r164;
	shf.l.wrap.b32 	%r228, %r227, %r227, 1;
	xor.b32  	%r229, %r200, %r220;
	xor.b32  	%r230, %r229, %r176;
	xor.b32  	%r231, %r230, %r168;
	shf.l.wrap.b32 	%r232, %r231, %r231, 1;
	xor.b32  	%r233, %r204, %r224;
	xor.b32  	%r234, %r233, %r180;
	xor.b32  	%r235, %r234, %r172;
	shf.l.wrap.b32 	%r236, %r235, %r235, 1;
	xor.b32  	%r237, %r208, %r228;
	xor.b32  	%r238, %r237, %r184;
	xor.b32  	%r239, %r238, %r176;
	shf.l.wrap.b32 	%r240, %r239, %r239, 1;
	xor.b32  	%r241, %r212, %r232;
	xor.b32  	%r242, %r241, %r188;
	xor.b32  	%r243, %r242, %r180;
	shf.l.wrap.b32 	%r244, %r243, %r243, 1;
	xor.b32  	%r245, %r216, %r236;
	xor.b32  	%r246, %r245, %r192;
	xor.b32  	%r247, %r246, %r184;
	shf.l.wrap.b32 	%r248, %r247, %r247, 1;
	xor.b32  	%r249, %r220, %r240;
	xor.b32  	%r250, %r249, %r196;
	xor.b32  	%r251, %r250, %r188;
	shf.l.wrap.b32 	%r252, %r251, %r251, 1;
	xor.b32  	%r253, %r224, %r244;
	xor.b32  	%r254, %r253, %r200;
	xor.b32  	%r255, %r254, %r192;
	shf.l.wrap.b32 	%r256, %r255, %r255, 1;
	xor.b32  	%r257, %r228, %r248;
	xor.b32  	%r258, %r257, %r204;
	xor.b32  	%r259, %r258, %r196;
	shf.l.wrap.b32 	%r260, %r259, %r259, 1;
	xor.b32  	%r261, %r232, %r252;
	xor.b32  	%r262, %r261, %r208;
	xor.b32  	%r263, %r262, %r200;
	shf.l.wrap.b32 	%r264, %r263, %r263, 1;
	xor.b32  	%r265, %r236, %r256;
	xor.b32  	%r266, %r265, %r212;
	xor.b32  	%r267, %r266, %r204;
	shf.l.wrap.b32 	%r268, %r267, %r267, 1;
	xor.b32  	%r269, %r240, %r260;
	xor.b32  	%r270, %r269, %r216;
	xor.b32  	%r271, %r270, %r208;
	shf.l.wrap.b32 	%r272, %r271, %r271, 1;
	xor.b32  	%r273, %r244, %r264;
	xor.b32  	%r274, %r273, %r220;
	xor.b32  	%r275, %r274, %r212;
	shf.l.wrap.b32 	%r276, %r275, %r275, 1;
	xor.b32  	%r277, %r248, %r268;
	xor.b32  	%r278, %r277, %r224;
	xor.b32  	%r279, %r278, %r216;
	shf.l.wrap.b32 	%r280, %r279, %r279, 1;
	xor.b32  	%r281, %r252, %r272;
	xor.b32  	%r282, %r281, %r228;
	xor.b32  	%r283, %r282, %r220;
	shf.l.wrap.b32 	%r284, %r283, %r283, 1;
	xor.b32  	%r285, %r256, %r276;
	xor.b32  	%r286, %r285, %r232;
	xor.b32  	%r287, %r286, %r224;
	shf.l.wrap.b32 	%r288, %r287, %r287, 1;
	xor.b32  	%r289, %r260, %r280;
	xor.b32  	%r290, %r289, %r236;
	xor.b32  	%r291, %r290, %r228;
	shf.l.wrap.b32 	%r292, %r291, %r291, 1;
	xor.b32  	%r293, %r264, %r284;
	xor.b32  	%r294, %r293, %r240;
	xor.b32  	%r295, %r294, %r232;
	shf.l.wrap.b32 	%r296, %r295, %r295, 1;
	xor.b32  	%r297, %r268, %r288;
	xor.b32  	%r298, %r297, %r244;
	xor.b32  	%r299, %r298, %r236;
	shf.l.wrap.b32 	%r300, %r299, %r299, 1;
	xor.b32  	%r301, %r272, %r292;
	xor.b32  	%r302, %r301, %r248;
	xor.b32  	%r303, %r302, %r240;
	shf.l.wrap.b32 	%r304, %r303, %r303, 1;
	xor.b32  	%r305, %r276, %r296;
	xor.b32  	%r306, %r305, %r252;
	xor.b32  	%r307, %r306, %r244;
	shf.l.wrap.b32 	%r308, %r307, %r307, 1;
	xor.b32  	%r309, %r280, %r300;
	xor.b32  	%r310, %r309, %r256;
	xor.b32  	%r311, %r310, %r248;
	shf.l.wrap.b32 	%r312, %r311, %r311, 1;
	xor.b32  	%r313, %r284, %r304;
	xor.b32  	%r314, %r313, %r260;
	xor.b32  	%r315, %r314, %r252;
	shf.l.wrap.b32 	%r316, %r315, %r315, 1;
	xor.b32  	%r317, %r288, %r308;
	xor.b32  	%r318, %r317, %r264;
	xor.b32  	%r319, %r318, %r256;
	shf.l.wrap.b32 	%r320, %r319, %r319, 1;
	xor.b32  	%r321, %r292, %r312;
	xor.b32  	%r322, %r321, %r268;
	xor.b32  	%r323, %r322, %r260;
	shf.l.wrap.b32 	%r324, %r323, %r323, 1;
	xor.b32  	%r325, %r296, %r316;
	xor.b32  	%r326, %r325, %r272;
	xor.b32  	%r327, %r326, %r264;
	shf.l.wrap.b32 	%r328, %r327, %r327, 1;
	xor.b32  	%r329, %r300, %r320;
	xor.b32  	%r330, %r329, %r276;
	xor.b32  	%r331, %r330, %r268;
	shf.l.wrap.b32 	%r332, %r331, %r331, 1;
	xor.b32  	%r333, %r304, %r324;
	xor.b32  	%r334, %r333, %r280;
	xor.b32  	%r335, %r334, %r272;
	shf.l.wrap.b32 	%r336, %r335, %r335, 1;
	xor.b32  	%r337, %r308, %r328;
	xor.b32  	%r338, %r337, %r284;
	xor.b32  	%r339, %r338, %r276;
	shf.l.wrap.b32 	%r340, %r339, %r339, 1;
	xor.b32  	%r341, %r312, %r332;
	xor.b32  	%r342, %r341, %r288;
	xor.b32  	%r343, %r342, %r280;
	shf.l.wrap.b32 	%r344, %r343, %r343, 1;
	xor.b32  	%r345, %r316, %r336;
	xor.b32  	%r346, %r345, %r292;
	xor.b32  	%r347, %r346, %r284;
	shf.l.wrap.b32 	%r348, %r347, %r347, 1;
	xor.b32  	%r349, %r320, %r340;
	xor.b32  	%r350, %r349, %r296;
	xor.b32  	%r351, %r350, %r288;
	shf.l.wrap.b32 	%r352, %r351, %r351, 1;
	xor.b32  	%r353, %r324, %r344;
	xor.b32  	%r354, %r353, %r300;
	xor.b32  	%r355, %r354, %r292;
	shf.l.wrap.b32 	%r356, %r355, %r355, 1;
	xor.b32  	%r357, %r328, %r348;
	xor.b32  	%r358, %r357, %r304;
	xor.b32  	%r359, %r358, %r296;
	shf.l.wrap.b32 	%r360, %r359, %r359, 1;
	xor.b32  	%r361, %r332, %r352;
	xor.b32  	%r362, %r361, %r308;
	xor.b32  	%r363, %r362, %r300;
	shf.l.wrap.b32 	%r364, %r363, %r363, 1;
	xor.b32  	%r365, %r336, %r356;
	xor.b32  	%r366, %r365, %r312;
	xor.b32  	%r367, %r366, %r304;
	shf.l.wrap.b32 	%r368, %r367, %r367, 1;
	xor.b32  	%r369, %r340, %r360;
	xor.b32  	%r370, %r369, %r316;
	xor.b32  	%r371, %r370, %r308;
	shf.l.wrap.b32 	%r372, %r371, %r371, 1;
	xor.b32  	%r373, %r344, %r364;
	xor.b32  	%r374, %r373, %r320;
	xor.b32  	%r375, %r374, %r312;
	shf.l.wrap.b32 	%r376, %r375, %r375, 1;
	xor.b32  	%r377, %r348, %r368;
	xor.b32  	%r378, %r377, %r324;
	xor.b32  	%r379, %r378, %r316;
	shf.l.wrap.b32 	%r380, %r379, %r379, 1;
	xor.b32  	%r381, %r352, %r372;
	xor.b32  	%r382, %r381, %r328;
	xor.b32  	%r383, %r382, %r320;
	shf.l.wrap.b32 	%r384, %r383, %r383, 1;
	xor.b32  	%r385, %r356, %r376;
	xor.b32  	%r386, %r385, %r332;
	xor.b32  	%r387, %r386, %r324;
	shf.l.wrap.b32 	%r388, %r387, %r387, 1;
	xor.b32  	%r389, %r360, %r380;
	xor.b32  	%r390, %r389, %r336;
	xor.b32  	%r391, %r390, %r328;
	shf.l.wrap.b32 	%r392, %r391, %r391, 1;
	xor.b32  	%r393, %r364, %r384;
	xor.b32  	%r394, %r393, %r340;
	xor.b32  	%r395, %r394, %r332;
	shf.l.wrap.b32 	%r396, %r395, %r395, 1;
	xor.b32  	%r397, %r368, %r388;
	xor.b32  	%r398, %r397, %r344;
	xor.b32  	%r399, %r398, %r336;
	shf.l.wrap.b32 	%r400, %r399, %r399, 1;
	xor.b32  	%r401, %r372, %r392;
	xor.b32  	%r402, %r401, %r348;
	xor.b32  	%r403, %r402, %r340;
	shf.l.wrap.b32 	%r404, %r403, %r403, 1;
	add.s32 	%r405, %r13, -1615554381;
	shf.l.wrap.b32 	%r406, %r405, %r405, 5;
	add.s32 	%r407, %r406, %r22;
	add.s32 	%r408, %r407, 1722862861;
	not.b32 	%r409, %r408;
	and.b32  	%r410, %r405, 1506887872;
	sub.s32 	%r411, 1615554380, %r13;
	and.b32  	%r412, %r411, 2079550178;
	or.b32  	%r413, %r410, %r412;
	shf.l.wrap.b32 	%r414, %r408, %r408, 5;
	add.s32 	%r415, %r414, %r413;
	add.s32 	%r416, %r415, %r31;
	add.s32 	%r417, %r416, -214083945;
	shf.l.wrap.b32 	%r418, %r405, %r405, 30;
	and.b32  	%r419, %r408, %r418;
	and.b32  	%r420, %r409, 1506887872;
	or.b32  	%r421, %r419, %r420;
	shf.l.wrap.b32 	%r422, %r417, %r417, 5;
	add.s32 	%r423, %r422, %r421;
	add.s32 	%r424, %r423, %r40;
	add.s32 	%r425, %r424, -696916869;
	shf.l.wrap.b32 	%r426, %r408, %r408, 30;
	and.b32  	%r427, %r417, %r426;
	not.b32 	%r428, %r417;
	and.b32  	%r429, %r418, %r428;
	or.b32  	%r430, %r427, %r429;
	shf.l.wrap.b32 	%r431, %r425, %r425, 5;
	add.s32 	%r432, %r431, %r430;
	add.s32 	%r433, %r432, %r49;
	add.s32 	%r434, %r433, -1269579175;
	shf.l.wrap.b32 	%r435, %r417, %r417, 30;
	and.b32  	%r436, %r425, %r435;
	not.b32 	%r437, %r425;
	and.b32  	%r438, %r426, %r437;
	or.b32  	%r439, %r436, %r438;
	shf.l.wrap.b32 	%r440, %r434, %r434, 5;
	add.s32 	%r441, %r440, %r418;
	add.s32 	%r442, %r441, %r439;
	add.s32 	%r443, %r442, %r58;
	add.s32 	%r444, %r443, 1518500249;
	shf.l.wrap.b32 	%r445, %r425, %r425, 30;
	and.b32  	%r446, %r434, %r445;
	not.b32 	%r447, %r434;
	and.b32  	%r448, %r435, %r447;
	or.b32  	%r449, %r446, %r448;
	shf.l.wrap.b32 	%r450, %r444, %r444, 5;
	add.s32 	%r451, %r450, %r426;
	add.s32 	%r452, %r451, %r449;
	add.s32 	%r453, %r452, %r67;
	add.s32 	%r454, %r453, 1518500249;
	shf.l.wrap.b32 	%r455, %r434, %r434, 30;
	and.b32  	%r456, %r444, %r455;
	not.b32 	%r457, %r444;
	and.b32  	%r458, %r445, %r457;
	or.b32  	%r459, %r456, %r458;
	shf.l.wrap.b32 	%r460, %r454, %r454, 5;
	add.s32 	%r461, %r460, %r435;
	add.s32 	%r462, %r461, %r459;
	add.s32 	%r463, %r462, %r76;
	add.s32 	%r464, %r463, 1518500249;
	shf.l.wrap.b32 	%r465, %r444, %r444, 30;
	and.b32  	%r466, %r454, %r465;
	not.b32 	%r467, %r454;
	and.b32  	%r468, %r455, %r467;
	or.b32  	%r469, %r466, %r468;
	shf.l.wrap.b32 	%r470, %r464, %r464, 5;
	add.s32 	%r471, %r470, %r445;
	add.s32 	%r472, %r471, %r469;
	add.s32 	%r473, %r472, %r85;
	add.s32 	%r474, %r473, 1518500249;
	shf.l.wrap.b32 	%r475, %r454, %r454, 30;
	and.b32  	%r476, %r464, %r475;
	not.b32 	%r477, %r464;
	and.b32  	%r478, %r465, %r477;
	or.b32  	%r479, %r476, %r478;
	shf.l.wrap.b32 	%r480, %r474, %r474, 5;
	add.s32 	%r481, %r480, %r455;
	add.s32 	%r482, %r481, %r479;
	add.s32 	%r483, %r482, %r94;
	add.s32 	%r484, %r483, 1518500249;
	shf.l.wrap.b32 	%r485, %r464, %r464, 30;
	and.b32  	%r486, %r474, %r485;
	not.b32 	%r487, %r474;
	and.b32  	%r488, %r475, %r487;
	or.b32  	%r489, %r486, %r488;
	shf.l.wrap.b32 	%r490, %r484, %r484, 5;
	add.s32 	%r491, %r490, %r465;
	add.s32 	%r492, %r491, %r489;
	add.s32 	%r493, %r492, %r103;
	add.s32 	%r494, %r493, 1518500249;
	shf.l.wrap.b32 	%r495, %r474, %r474, 30;
	and.b32  	%r496, %r484, %r495;
	not.b32 	%r497, %r484;
	and.b32  	%r498, %r485, %r497;
	or.b32  	%r499, %r496, %r498;
	shf.l.wrap.b32 	%r500, %r494, %r494, 5;
	add.s32 	%r501, %r500, %r475;
	add.s32 	%r502, %r501, %r499;
	add.s32 	%r503, %r502, %r112;
	add.s32 	%r504, %r503, 1518500249;
	shf.l.wrap.b32 	%r505, %r484, %r484, 30;
	and.b32  	%r506, %r494, %r505;
	not.b32 	%r507, %r494;
	and.b32  	%r508, %r495, %r507;
	or.b32  	%r509, %r506, %r508;
	shf.l.wrap.b32 	%r510, %r504, %r504, 5;
	add.s32 	%r511, %r510, %r485;
	add.s32 	%r512, %r511, %r509;
	add.s32 	%r513, %r512, %r121;
	add.s32 	%r514, %r513, 1518500249;
	shf.l.wrap.b32 	%r515, %r494, %r494, 30;
	and.b32  	%r516, %r504, %r515;
	not.b32 	%r517, %r504;
	and.b32  	%r518, %r505, %r517;
	or.b32  	%r519, %r516, %r518;
	shf.l.wrap.b32 	%r520, %r514, %r514, 5;
	add.s32 	%r521, %r520, %r495;
	add.s32 	%r522, %r521, %r519;
	add.s32 	%r523, %r522, %r130;
	add.s32 	%r524, %r523, 1518500249;
	shf.l.wrap.b32 	%r525, %r504, %r504, 30;
	and.b32  	%r526, %r514, %r525;
	not.b32 	%r527, %r514;
	and.b32  	%r528, %r515, %r527;
	or.b32  	%r529, %r526, %r528;
	shf.l.wrap.b32 	%r530, %r524, %r524, 5;
	add.s32 	%r531, %r530, %r505;
	add.s32 	%r532, %r531, %r529;
	add.s32 	%r533, %r532, %r139;
	add.s32 	%r534, %r533, 1518500249;
	shf.l.wrap.b32 	%r535, %r514, %r514, 30;
	and.b32  	%r536, %r524, %r535;
	not.b32 	%r537, %r524;
	and.b32  	%r538, %r525, %r537;
	or.b32  	%r539, %r536, %r538;
	shf.l.wrap.b32 	%r540, %r534, %r534, 5;
	add.s32 	%r541, %r540, %r515;
	add.s32 	%r542, %r541, %r539;
	add.s32 	%r543, %r542, %r148;
	add.s32 	%r544, %r543, 1518500249;
	shf.l.wrap.b32 	%r545, %r524, %r524, 30;
	and.b32  	%r546, %r534, %r545;
	not.b32 	%r547, %r534;
	and.b32  	%r548, %r535, %r547;
	or.b32  	%r549, %r546, %r548;
	shf.l.wrap.b32 	%r550, %r544, %r544, 5;
	add.s32 	%r551, %r550, %r525;
	add.s32 	%r552, %r551, %r549;
	add.s32 	%r553, %r552, %r152;
	add.s32 	%r554, %r553, 1518500249;
	shf.l.wrap.b32 	%r555, %r534, %r534, 30;
	and.b32  	%r556, %r544, %r555;
	not.b32 	%r557, %r544;
	and.b32  	%r558, %r545, %r557;
	or.b32  	%r559, %r556, %r558;
	shf.l.wrap.b32 	%r560, %r554, %r554, 5;
	add.s32 	%r561, %r560, %r535;
	add.s32 	%r562, %r561, %r559;
	add.s32 	%r563, %r562, %r156;
	add.s32 	%r564, %r563, 1518500249;
	shf.l.wrap.b32 	%r565, %r544, %r544, 30;
	and.b32  	%r566, %r554, %r565;
	not.b32 	%r567, %r554;
	and.b32  	%r568, %r555, %r567;
	or.b32  	%r569, %r566, %r568;
	shf.l.wrap.b32 	%r570, %r564, %r564, 5;
	add.s32 	%r571, %r570, %r545;
	add.s32 	%r572, %r571, %r569;
	add.s32 	%r573, %r572, %r160;
	add.s32 	%r574, %r573, 1518500249;
	shf.l.wrap.b32 	%r575, %r554, %r554, 30;
	and.b32  	%r576, %r564, %r575;
	not.b32 	%r577, %r564;
	and.b32  	%r578, %r565, %r577;
	or.b32  	%r579, %r576, %r578;
	shf.l.wrap.b32 	%r580, %r574, %r574, 5;
	add.s32 	%r581, %r580, %r555;
	add.s32 	%r582, %r581, %r579;
	add.s32 	%r583, %r582, %r164;
	add.s32 	%r584, %r583, 1518500249;
	shf.l.wrap.b32 	%r585, %r564, %r564, 30;
	xor.b32  	%r586, %r585, %r575;
	xor.b32  	%r587, %r586, %r574;
	shf.l.wrap.b32 	%r588, %r584, %r584, 5;
	add.s32 	%r589, %r588, %r565;
	add.s32 	%r590, %r589, %r587;
	add.s32 	%r591, %r590, %r168;
	add.s32 	%r592, %r591, 1859775393;
	shf.l.wrap.b32 	%r593, %r574, %r574, 30;
	xor.b32  	%r594, %r593, %r585;
	xor.b32  	%r595, %r594, %r584;
	shf.l.wrap.b32 	%r596, %r592, %r592, 5;
	add.s32 	%r597, %r596, %r575;
	add.s32 	%r598, %r597, %r595;
	add.s32 	%r599, %r598, %r172;
	add.s32 	%r600, %r599, 1859775393;
	shf.l.wrap.b32 	%r601, %r584, %r584, 30;
	xor.b32  	%r602, %r601, %r593;
	xor.b32  	%r603, %r602, %r592;
	shf.l.wrap.b32 	%r604, %r600, %r600, 5;
	add.s32 	%r605, %r604, %r585;
	add.s32 	%r606, %r605, %r603;
	add.s32 	%r607, %r606, %r176;
	add.s32 	%r608, %r607, 1859775393;
	shf.l.wrap.b32 	%r609, %r592, %r592, 30;
	xor.b32  	%r610, %r609, %r601;
	xor.b32  	%r611, %r610, %r600;
	shf.l.wrap.b32 	%r612, %r608, %r608, 5;
	add.s32 	%r613, %r612, %r593;
	add.s32 	%r614, %r613, %r611;
	add.s32 	%r615, %r614, %r180;
	add.s32 	%r616, %r615, 1859775393;
	shf.l.wrap.b32 	%r617, %r600, %r600, 30;
	xor.b32  	%r618, %r617, %r609;
	xor.b32  	%r619, %r618, %r608;
	shf.l.wrap.b32 	%r620, %r616, %r616, 5;
	add.s32 	%r621, %r620, %r601;
	add.s32 	%r622, %r621, %r619;
	add.s32 	%r623, %r622, %r184;
	add.s32 	%r624, %r623, 1859775393;
	shf.l.wrap.b32 	%r625, %r608, %r608, 30;
	xor.b32  	%r626, %r625, %r617;
	xor.b32  	%r627, %r626, %r616;
	shf.l.wrap.b32 	%r628, %r624, %r624, 5;
	add.s32 	%r629, %r628, %r609;
	add.s32 	%r630, %r629, %r627;
	add.s32 	%r631, %r630, %r188;
	add.s32 	%r632, %r631, 1859775393;
	shf.l.wrap.b32 	%r633, %r616, %r616, 30;
	xor.b32  	%r634, %r633, %r625;
	xor.b32  	%r635, %r634, %r624;
	shf.l.wrap.b32 	%r636, %r632, %r632, 5;
	add.s32 	%r637, %r636, %r617;
	add.s32 	%r638, %r637, %r635;
	add.s32 	%r639, %r638, %r192;
	add.s32 	%r640, %r639, 1859775393;
	shf.l.wrap.b32 	%r641, %r624, %r624, 30;
	xor.b32  	%r642, %r641, %r633;
	xor.b32  	%r643, %r642, %r632;
	shf.l.wrap.b32 	%r644, %r640, %r640, 5;
	add.s32 	%r645, %r644, %r625;
	add.s32 	%r646, %r645, %r643;
	add.s32 	%r647, %r646, %r196;
	add.s32 	%r648, %r647, 1859775393;
	shf.l.wrap.b32 	%r649, %r632, %r632, 30;
	xor.b32  	%r650, %r649, %r641;
	xor.b32  	%r651, %r650, %r640;
	shf.l.wrap.b32 	%r652, %r648, %r648, 5;
	add.s32 	%r653, %r652, %r633;
	add.s32 	%r654, %r653, %r651;
	add.s32 	%r655, %r654, %r200;
	add.s32 	%r656, %r655, 1859775393;
	shf.l.wrap.b32 	%r657, %r640, %r640, 30;
	xor.b32  	%r658, %r657, %r649;
	xor.b32  	%r659, %r658, %r648;
	shf.l.wrap.b32 	%r660, %r656, %r656, 5;
	add.s32 	%r661, %r660, %r641;
	add.s32 	%r662, %r661, %r659;
	add.s32 	%r663, %r662, %r204;
	add.s32 	%r664, %r663, 1859775393;
	shf.l.wrap.b32 	%r665, %r648, %r648, 30;
	xor.b32  	%r666, %r665, %r657;
	xor.b32  	%r667, %r666, %r656;
	shf.l.wrap.b32 	%r668, %r664, %r664, 5;
	add.s32 	%r669, %r668, %r649;
	add.s32 	%r670, %r669, %r667;
	add.s32 	%r671, %r670, %r208;
	add.s32 	%r672, %r671, 1859775393;
	shf.l.wrap.b32 	%r673, %r656, %r656, 30;
	xor.b32  	%r674, %r673, %r665;
	xor.b32  	%r675, %r674, %r664;
	shf.l.wrap.b32 	%r676, %r672, %r672, 5;
	add.s32 	%r677, %r676, %r657;
	add.s32 	%r678, %r677, %r675;
	add.s32 	%r679, %r678, %r212;
	add.s32 	%r680, %r679, 1859775393;
	shf.l.wrap.b32 	%r681, %r664, %r664, 30;
	xor.b32  	%r682, %r681, %r673;
	xor.b32  	%r683, %r682, %r672;
	shf.l.wrap.b32 	%r684, %r680, %r680, 5;
	add.s32 	%r685, %r684, %r665;
	add.s32 	%r686, %r685, %r683;
	add.s32 	%r687, %r686, %r216;
	add.s32 	%r688, %r687, 1859775393;
	shf.l.wrap.b32 	%r689, %r672, %r672, 30;
	xor.b32  	%r690, %r689, %r681;
	xor.b32  	%r691, %r690, %r680;
	shf.l.wrap.b32 	%r692, %r688, %r688, 5;
	add.s32 	%r693, %r692, %r673;
	add.s32 	%r694, %r693, %r691;
	add.s32 	%r695, %r694, %r220;
	add.s32 	%r696, %r695, 1859775393;
	shf.l.wrap.b32 	%r697, %r680, %r680, 30;
	xor.b32  	%r698, %r697, %r689;
	xor.b32  	%r699, %r698, %r688;
	shf.l.wrap.b32 	%r700, %r696, %r696, 5;
	add.s32 	%r701, %r700, %r681;
	add.s32 	%r702, %r701, %r699;
	add.s32 	%r703, %r702, %r224;
	add.s32 	%r704, %r703, 1859775393;
	shf.l.wrap.b32 	%r705, %r688, %r688, 30;
	xor.b32  	%r706, %r705, %r697;
	xor.b32  	%r707, %r706, %r696;
	shf.l.wrap.b32 	%r708, %r704, %r704, 5;
	add.s32 	%r709, %r708, %r689;
	add.s32 	%r710, %r709, %r707;
	add.s32 	%r711, %r710, %r228;
	add.s32 	%r712, %r711, 1859775393;
	shf.l.wrap.b32 	%r713, %r696, %r696, 30;
	xor.b32  	%r714, %r713, %r705;
	xor.b32  	%r715, %r714, %r704;
	shf.l.wrap.b32 	%r716, %r712, %r712, 5;
	add.s32 	%r717, %r716, %r697;
	add.s32 	%r718, %r717, %r715;
	add.s32 	%r719, %r718, %r232;
	add.s32 	%r720, %r719, 1859775393;
	shf.l.wrap.b32 	%r721, %r704, %r704, 30;
	xor.b32  	%r722, %r721, %r713;
	xor.b32  	%r723, %r722, %r712;
	shf.l.wrap.b32 	%r724, %r720, %r720, 5;
	add.s32 	%r725, %r724, %r705;
	add.s32 	%r726, %r725, %r723;
	add.s32 	%r727, %r726, %r236;
	add.s32 	%r728, %r727, 1859775393;
	shf.l.wrap.b32 	%r729, %r712, %r712, 30;
	xor.b32  	%r730, %r729, %r721;
	xor.b32  	%r731, %r730, %r720;
	shf.l.wrap.b32 	%r732, %r728, %r728, 5;
	add.s32 	%r733, %r732, %r713;
	add.s32 	%r734, %r733, %r731;
	add.s32 	%r735, %r734, %r240;
	add.s32 	%r736, %r735, 1859775393;
	shf.l.wrap.b32 	%r737, %r720, %r720, 30;
	xor.b32  	%r738, %r737, %r729;
	xor.b32  	%r739, %r738, %r728;
	shf.l.wrap.b32 	%r740, %r736, %r736, 5;
	add.s32 	%r741, %r740, %r721;
	add.s32 	%r742, %r741, %r739;
	add.s32 	%r743, %r742, %r244;
	add.s32 	%r744, %r743, 1859775393;
	shf.l.wrap.b32 	%r745, %r728, %r728, 30;
	or.b32  	%r746, %r745, %r737;
	and.b32  	%r747, %r736, %r746;
	and.b32  	%r748, %r745, %r737;
	or.b32  	%r749, %r747, %r748;
	shf.l.wrap.b32 	%r750, %r744, %r744, 5;
	add.s32 	%r751, %r750, %r729;
	add.s32 	%r752, %r751, %r749;
	add.s32 	%r753, %r752, %r248;
	add.s32 	%r754, %r753, -1894007588;
	shf.l.wrap.b32 	%r755, %r736, %r736, 30;
	or.b32  	%r756, %r755, %r745;
	and.b32  	%r757, %r744, %r756;
	and.b32  	%r758, %r755, %r745;
	or.b32  	%r759, %r757, %r758;
	shf.l.wrap.b32 	%r760, %r754, %r754, 5;
	add.s32 	%r761, %r760, %r737;
	add.s32 	%r762, %r761, %r759;
	add.s32 	%r763, %r762, %r252;
	add.s32 	%r764, %r763, -1894007588;
	shf.l.wrap.b32 	%r765, %r744, %r744, 30;
	or.b32  	%r766, %r765, %r755;
	and.b32  	%r767, %r754, %r766;
	and.b32  	%r768, %r765, %r755;
	or.b32  	%r769, %r767, %r768;
	shf.l.wrap.b32 	%r770, %r764, %r764, 5;
	add.s32 	%r771, %r770, %r745;
	add.s32 	%r772, %r771, %r769;
	add.s32 	%r773, %r772, %r256;
	add.s32 	%r774, %r773, -1894007588;
	shf.l.wrap.b32 	%r775, %r754, %r754, 30;
	or.b32  	%r776, %r775, %r765;
	and.b32  	%r777, %r764, %r776;
	and.b32  	%r778, %r775, %r765;
	or.b32  	%r779, %r777, %r778;
	shf.l.wrap.b32 	%r780, %r774, %r774, 5;
	add.s32 	%r781, %r780, %r755;
	add.s32 	%r782, %r781, %r779;
	add.s32 	%r783, %r782, %r260;
	add.s32 	%r784, %r783, -1894007588;
	shf.l.wrap.b32 	%r785, %r764, %r764, 30;
	or.b32  	%r786, %r785, %r775;
	and.b32  	%r787, %r774, %r786;
	and.b32  	%r788, %r785, %r775;
	or.b32  	%r789, %r787, %r788;
	shf.l.wrap.b32 	%r790, %r784, %r784, 5;
	add.s32 	%r791, %r790, %r765;
	add.s32 	%r792, %r791, %r789;
	add.s32 	%r793, %r792, %r264;
	add.s32 	%r794, %r793, -1894007588;
	shf.l.wrap.b32 	%r795, %r774, %r774, 30;
	or.b32  	%r796, %r795, %r785;
	and.b32  	%r797, %r784, %r796;
	and.b32  	%r798, %r795, %r785;
	or.b32  	%r799, %r797, %r798;
	shf.l.wrap.b32 	%r800, %r794, %r794, 5;
	add.s32 	%r801, %r800, %r775;
	add.s32 	%r802, %r801, %r799;
	add.s32 	%r803, %r802, %r268;
	add.s32 	%r804, %r803, -1894007588;
	shf.l.wrap.b32 	%r805, %r784, %r784, 30;
	or.b32  	%r806, %r805, %r795;
	and.b32  	%r807, %r794, %r806;
	and.b32  	%r808, %r805, %r795;
	or.b32  	%r809, %r807, %r808;
	shf.l.wrap.b32 	%r810, %r804, %r804, 5;
	add.s32 	%r811, %r810, %r785;
	add.s32 	%r812, %r811, %r809;
	add.s32 	%r813, %r812, %r272;
	add.s32 	%r814, %r813, -1894007588;
	shf.l.wrap.b32 	%r815, %r794, %r794, 30;
	or.b32  	%r816, %r815, %r805;
	and.b32  	%r817, %r804, %r816;
	and.b32  	%r818, %r815, %r805;
	or.b32  	%r819, %r817, %r818;
	shf.l.wrap.b32 	%r820, %r814, %r814, 5;
	add.s32 	%r821, %r820, %r795;
	add.s32 	%r822, %r821, %r819;
	add.s32 	%r823, %r822, %r276;
	add.s32 	%r824, %r823, -1894007588;
	shf.l.wrap.b32 	%r825, %r804, %r804, 30;
	or.b32  	%r826, %r825, %r815;
	and.b32  	%r827, %r814, %r826;
	and.b32  	%r828, %r825, %r815;
	or.b32  	%r829, %r827, %r828;
	shf.l.wrap.b32 	%r830, %r824, %r824, 5;
	add.s32 	%r831, %r830, %r805;
	add.s32 	%r832, %r831, %r829;
	add.s32 	%r833, %r832, %r280;
	add.s32 	%r834, %r833, -1894007588;
	shf.l.wrap.b32 	%r835, %r814, %r814, 30;
	or.b32  	%r836, %r835, %r825;
	and.b32  	%r837, %r824, %r836;
	and.b32  	%r838, %r835, %r825;
	or.b32  	%r839, %r837, %r838;
	shf.l.wrap.b32 	%r840, %r834, %r834, 5;
	add.s32 	%r841, %r840, %r815;
	add.s32 	%r842, %r841, %r839;
	add.s32 	%r843, %r842, %r284;
	add.s32 	%r844, %r843, -1894007588;
	shf.l.wrap.b32 	%r845, %r824, %r824, 30;
	or.b32  	%r846, %r845, %r835;
	and.b32  	%r847, %r834, %r846;
	and.b32  	%r848, %r845, %r835;
	or.b32  	%r849, %r847, %r848;
	shf.l.wrap.b32 	%r850, %r844, %r844, 5;
	add.s32 	%r851, %r850, %r825;
	add.s32 	%r852, %r851, %r849;
	add.s32 	%r853, %r852, %r288;
	add.s32 	%r854, %r853, -1894007588;
	shf.l.wrap.b32 	%r855, %r834, %r834, 30;
	or.b32  	%r856, %r855, %r845;
	and.b32  	%r857, %r844, %r856;
	and.b32  	%r858, %r855, %r845;
	or.b32  	%r859, %r857, %r858;
	shf.l.wrap.b32 	%r860, %r854, %r854, 5;
	add.s32 	%r861, %r860, %r835;
	add.s32 	%r862, %r861, %r859;
	add.s32 	%r863, %r862, %r292;
	add.s32 	%r864, %r863, -1894007588;
	shf.l.wrap.b32 	%r865, %r844, %r844, 30;
	or.b32  	%r866, %r865, %r855;
	and.b32  	%r867, %r854, %r866;
	and.b32  	%r868, %r865, %r855;
	or.b32  	%r869, %r867, %r868;
	shf.l.wrap.b32 	%r870, %r864, %r864, 5;
	add.s32 	%r871, %r870, %r845;
	add.s32 	%r872, %r871, %r869;
	add.s32 	%r873, %r872, %r296;
	add.s32 	%r874, %r873, -1894007588;
	shf.l.wrap.b32 	%r875, %r854, %r854, 30;
	or.b32  	%r876, %r875, %r865;
	and.b32  	%r877, %r864, %r876;
	and.b32  	%r878, %r875, %r865;
	or.b32  	%r879, %r877, %r878;
	shf.l.wrap.b32 	%r880, %r874, %r874, 5;
	add.s32 	%r881, %r880, %r855;
	add.s32 	%r882, %r881, %r879;
	add.s32 	%r883, %r882, %r300;
	add.s32 	%r884, %r883, -1894007588;
	shf.l.wrap.b32 	%r885, %r864, %r864, 30;
	or.b32  	%r886, %r885, %r875;
	and.b32  	%r887, %r874, %r886;
	and.b32  	%r888, %r885, %r875;
	or.b32  	%r889, %r887, %r888;
	shf.l.wrap.b32 	%r890, %r884, %r884, 5;
	add.s32 	%r891, %r890, %r865;
	add.s32 	%r892, %r891, %r889;
	add.s32 	%r893, %r892, %r304;
	add.s32 	%r894, %r893, -1894007588;
	shf.l.wrap.b32 	%r895, %r874, %r874, 30;
	or.b32  	%r896, %r895, %r885;
	and.b32  	%r897, %r884, %r896;
	and.b32  	%r898, %r895, %r885;
	or.b32  	%r899, %r897, %r898;
	shf.l.wrap.b32 	%r900, %r894, %r894, 5;
	add.s32 	%r901, %r900, %r875;
	add.s32 	%r902, %r901, %r899;
	add.s32 	%r903, %r902, %r308;
	add.s32 	%r904, %r903, -1894007588;
	shf.l.wrap.b32 	%r905, %r884, %r884, 30;
	or.b32  	%r906, %r905, %r895;
	and.b32  	%r907, %r894, %r906;
	and.b32  	%r908, %r905, %r895;
	or.b32  	%r909, %r907, %r908;
	shf.l.wrap.b32 	%r910, %r904, %r904, 5;
	add.s32 	%r911, %r910, %r885;
	add.s32 	%r912, %r911, %r909;
	add.s32 	%r913, %r912, %r312;
	add.s32 	%r914, %r913, -1894007588;
	shf.l.wrap.b32 	%r915, %r894, %r894, 30;
	or.b32  	%r916, %r915, %r905;
	and.b32  	%r917, %r904, %r916;
	and.b32  	%r918, %r915, %r905;
	or.b32  	%r919, %r917, %r918;
	shf.l.wrap.b32 	%r920, %r914, %r914, 5;
	add.s32 	%r921, %r920, %r895;
	add.s32 	%r922, %r921, %r919;
	add.s32 	%r923, %r922, %r316;
	add.s32 	%r924, %r923, -1894007588;
	shf.l.wrap.b32 	%r925, %r904, %r904, 30;
	or.b32  	%r926, %r925, %r915;
	and.b32  	%r927, %r914, %r926;
	and.b32  	%r928, %r925, %r915;
	or.b32  	%r929, %r927, %r928;
	shf.l.wrap.b32 	%r930, %r924, %r924, 5;
	add.s32 	%r931, %r930, %r905;
	add.s32 	%r932, %r931, %r929;
	add.s32 	%r933, %r932, %r320;
	add.s32 	%r934, %r933, -1894007588;
	shf.l.wrap.b32 	%r935, %r914, %r914, 30;
	or.b32  	%r936, %r935, %r925;
	and.b32  	%r937, %r924, %r936;
	and.b32  	%r938, %r935, %r925;
	or.b32  	%r939, %r937, %r938;
	shf.l.wrap.b32 	%r940, %r934, %r934, 5;
	add.s32 	%r941, %r940, %r915;
	add.s32 	%r942, %r941, %r939;
	add.s32 	%r943, %r942, %r324;
	add.s32 	%r944, %r943, -1894007588;
	shf.l.wrap.b32 	%r945, %r924, %r924, 30;
	xor.b32  	%r946, %r945, %r935;
	xor.b32  	%r947, %r946, %r934;
	shf.l.wrap.b32 	%r948, %r944, %r944, 5;
	add.s32 	%r949, %r948, %r925;
	add.s32 	%r950, %r949, %r947;
	add.s32 	%r951, %r950, %r328;
	add.s32 	%r952, %r951, -899497514;
	shf.l.wrap.b32 	%r953, %r934, %r934, 30;
	xor.b32  	%r954, %r953, %r945;
	xor.b32  	%r955, %r954, %r944;
	shf.l.wrap.b32 	%r956, %r952, %r952, 5;
	add.s32 	%r957, %r956, %r935;
	add.s32 	%r958, %r957, %r955;
	add.s32 	%r959, %r958, %r332;
	add.s32 	%r960, %r959, -899497514;
	shf.l.wrap.b32 	%r961, %r944, %r944, 30;
	xor.b32  	%r962, %r961, %r953;
	xor.b32  	%r963, %r962, %r952;
	shf.l.wrap.b32 	%r964, %r960, %r960, 5;
	add.s32 	%r965, %r964, %r945;
	add.s32 	%r966, %r965, %r963;
	add.s32 	%r967, %r966, %r336;
	add.s32 	%r968, %r967, -899497514;
	shf.l.wrap.b32 	%r969, %r952, %r952, 30;
	xor.b32  	%r970, %r969, %r961;
	xor.b32  	%r971, %r970, %r960;
	shf.l.wrap.b32 	%r972, %r968, %r968, 5;
	add.s32 	%r973, %r972, %r953;
	add.s32 	%r974, %r973, %r971;
	add.s32 	%r975, %r974, %r340;
	add.s32 	%r976, %r975, -899497514;
	shf.l.wrap.b32 	%r977, %r960, %r960, 30;
	xor.b32  	%r978, %r977, %r969;
	xor.b32  	%r979, %r978, %r968;
	shf.l.wrap.b32 	%r980, %r976, %r976, 5;
	add.s32 	%r981, %r980, %r961;
	add.s32 	%r982, %r981, %r979;
	add.s32 	%r983, %r982, %r344;
	add.s32 	%r984, %r983, -899497514;
	shf.l.wrap.b32 	%r985, %r968, %r968, 30;
	xor.b32  	%r986, %r985, %r977;
	xor.b32  	%r987, %r986, %r976;
	shf.l.wrap.b32 	%r988, %r984, %r984, 5;
	add.s32 	%r989, %r988, %r969;
	add.s32 	%r990, %r989, %r987;
	add.s32 	%r991, %r990, %r348;
	add.s32 	%r992, %r991, -899497514;
	shf.l.wrap.b32 	%r993, %r976, %r976, 30;
	xor.b32  	%r994, %r993, %r985;
	xor.b32  	%r995, %r994, %r984;
	shf.l.wrap.b32 	%r996, %r992, %r992, 5;
	add.s32 	%r997, %r996, %r977;
	add.s32 	%r998, %r997, %r995;
	add.s32 	%r999, %r998, %r352;
	add.s32 	%r1000, %r999, -899497514;
	shf.l.wrap.b32 	%r1001, %r984, %r984, 30;
	xor.b32  	%r1002, %r1001, %r993;
	xor.b32  	%r1003, %r1002, %r992;
	shf.l.wrap.b32 	%r1004, %r1000, %r1000, 5;
	add.s32 	%r1005, %r1004, %r985;
	add.s32 	%r1006, %r1005, %r1003;
	add.s32 	%r1007, %r1006, %r356;
	add.s32 	%r1008, %r1007, -899497514;
	shf.l.wrap.b32 	%r1009, %r992, %r992, 30;
	xor.b32  	%r1010, %r1009, %r1001;
	xor.b32  	%r1011, %r1010, %r1000;
	shf.l.wrap.b32 	%r1012, %r1008, %r1008, 5;
	add.s32 	%r1013, %r1012, %r993;
	add.s32 	%r1014, %r1013, %r1011;
	add.s32 	%r1015, %r1014, %r360;
	add.s32 	%r1016, %r1015, -899497514;
	shf.l.wrap.b32 	%r1017, %r1000, %r1000, 30;
	xor.b32  	%r1018, %r1017, %r1009;
	xor.b32  	%r1019, %r1018, %r1008;
	shf.l.wrap.b32 	%r1020, %r1016, %r1016, 5;
	add.s32 	%r1021, %r1020, %r1001;
	add.s32 	%r1022, %r1021, %r1019;
	add.s32 	%r1023, %r1022, %r364;
	add.s32 	%r1024, %r1023, -899497514;
	shf.l.wrap.b32 	%r1025, %r1008, %r1008, 30;
	xor.b32  	%r1026, %r1025, %r1017;
	xor.b32  	%r1027, %r1026, %r1016;
	shf.l.wrap.b32 	%r1028, %r1024, %r1024, 5;
	add.s32 	%r1029, %r1028, %r1009;
	add.s32 	%r1030, %r1029, %r1027;
	add.s32 	%r1031, %r1030, %r368;
	add.s32 	%r1032, %r1031, -899497514;
	shf.l.wrap.b32 	%r1033, %r1016, %r1016, 30;
	xor.b32  	%r1034, %r1033, %r1025;
	xor.b32  	%r1035, %r1034, %r1024;
	shf.l.wrap.b32 	%r1036, %r1032, %r1032, 5;
	add.s32 	%r1037, %r1036, %r1017;
	add.s32 	%r1038, %r1037, %r1035;
	add.s32 	%r1039, %r1038, %r372;
	add.s32 	%r1040, %r1039, -899497514;
	shf.l.wrap.b32 	%r1041, %r1024, %r1024, 30;
	xor.b32  	%r1042, %r1041, %r1033;
	xor.b32  	%r1043, %r1042, %r1032;
	shf.l.wrap.b32 	%r1044, %r1040, %r1040, 5;
	add.s32 	%r1045, %r1044, %r1025;
	add.s32 	%r1046, %r1045, %r1043;
	add.s32 	%r1047, %r1046, %r376;
	add.s32 	%r1048, %r1047, -899497514;
	shf.l.wrap.b32 	%r1049, %r1032, %r1032, 30;
	xor.b32  	%r1050, %r1049, %r1041;
	xor.b32  	%r1051, %r1050, %r1040;
	shf.l.wrap.b32 	%r1052, %r1048, %r1048, 5;
	add.s32 	%r1053, %r1052, %r1033;
	add.s32 	%r1054, %r1053, %r1051;
	add.s32 	%r1055, %r1054, %r380;
	add.s32 	%r1056, %r1055, -899497514;
	shf.l.wrap.b32 	%r1057, %r1040, %r1040, 30;
	xor.b32  	%r1058, %r1057, %r1049;
	xor.b32  	%r1059, %r1058, %r1048;
	shf.l.wrap.b32 	%r1060, %r1056, %r1056, 5;
	add.s32 	%r1061, %r1060, %r1041;
	add.s32 	%r1062, %r1061, %r1059;
	add.s32 	%r1063, %r1062, %r384;
	add.s32 	%r1064, %r1063, -899497514;
	shf.l.wrap.b32 	%r1065, %r1048, %r1048, 30;
	xor.b32  	%r1066, %r1065, %r1057;
	xor.b32  	%r1067, %r1066, %r1056;
	shf.l.wrap.b32 	%r1068, %r1064, %r1064, 5;
	add.s32 	%r1069, %r1068, %r1049;
	add.s32 	%r1070, %r1069, %r1067;
	add.s32 	%r1071, %r1070, %r388;
	add.s32 	%r1072, %r1071, -899497514;
	shf.l.wrap.b32 	%r1073, %r1056, %r1056, 30;
	xor.b32  	%r1074, %r1073, %r1065;
	xor.b32  	%r1075, %r1074, %r1064;
	shf.l.wrap.b32 	%r1076, %r1072, %r1072, 5;
	add.s32 	%r1077, %r1076, %r1057;
	add.s32 	%r1078, %r1077, %r1075;
	add.s32 	%r1079, %r1078, %r392;
	add.s32 	%r1080, %r1079, -899497514;
	shf.l.wrap.b32 	%r1081, %r1064, %r1064, 30;
	xor.b32  	%r1082, %r1081, %r1073;
	xor.b32  	%r1083, %r1082, %r1072;
	shf.l.wrap.b32 	%r1084, %r1080, %r1080, 5;
	add.s32 	%r1085, %r1084, %r1065;
	add.s32 	%r1086, %r1085, %r1083;
	add.s32 	%r1087, %r1086, %r396;
	add.s32 	%r1088, %r1087, -899497514;
	shf.l.wrap.b32 	%r1089, %r1072, %r1072, 30;
	xor.b32  	%r1090, %r1089, %r1081;
	xor.b32  	%r1091, %r1090, %r1080;
	shf.l.wrap.b32 	%r1092, %r1088, %r1088, 5;
	add.s32 	%r1093, %r1092, %r1073;
	add.s32 	%r1094, %r1093, %r1091;
	add.s32 	%r1095, %r1094, %r400;
	add.s32 	%r1096, %r1095, -899497514;
	shf.l.wrap.b32 	%r1097, %r1080, %r1080, 30;
	xor.b32  	%r1098, %r1097, %r1089;
	xor.b32  	%r1099, %r1098, %r1088;
	shf.l.wrap.b32 	%r1100, %r1096, %r1096, 5;
	add.s32 	%r1101, %r1100, %r1081;
	add.s32 	%r1102, %r1101, %r1099;
	add.s32 	%r1103, %r1102, %r404;
	shf.l.wrap.b32 	%r1104, %r1088, %r1088, 30;
	add.s32 	%r1105, %r1103, 833086679;
	add.s32 	%r1106, %r1095, -1171231393;
	add.s32 	%r1107, %r1104, -1732584194;
	add.s32 	%r1108, %r1097, 271733878;
	add.s32 	%r1109, %r1089, -1009589776;
	shr.u32 	%r1110, %r1105, 24;
	st.global.u8 	[%rd9], %r1110;
	shr.u32 	%r1111, %r1105, 16;
	st.global.u8 	[%rd9+1], %r1111;
	shr.u32 	%r1112, %r1105, 8;
	st.global.u8 	[%rd9+2], %r1112;
	st.global.u8 	[%rd9+3], %r1105;
	shr.u32 	%r1113, %r1106, 24;
	st.global.u8 	[%rd9+4], %r1113;
	shr.u32 	%r1114, %r1106, 16;
	st.global.u8 	[%rd9+5], %r1114;
	shr.u32 	%r1115, %r1106, 8;
	st.global.u8 	[%rd9+6], %r1115;
	st.global.u8 	[%rd9+7], %r1106;
	shr.u32 	%r1116, %r1107, 24;
	st.global.u8 	[%rd9+8], %r1116;
	shr.u32 	%r1117, %r1107, 16;
	st.global.u8 	[%rd9+9], %r1117;
	shr.u32 	%r1118, %r1107, 8;
	st.global.u8 	[%rd9+10], %r1118;
	st.global.u8 	[%rd9+11], %r1107;
	shr.u32 	%r1119, %r1108, 24;
	st.global.u8 	[%rd9+12], %r1119;
	shr.u32 	%r1120, %r1108, 16;
	st.global.u8 	[%rd9+13], %r1120;
	shr.u32 	%r1121, %r1108, 8;
	st.global.u8 	[%rd9+14], %r1121;
	st.global.u8 	[%rd9+15], %r1108;
	shr.u32 	%r1122, %r1109, 24;
	st.global.u8 	[%rd9+16], %r1122;
	shr.u32 	%r1123, %r1109, 16;
	st.global.u8 	[%rd9+17], %r1123;
	shr.u32 	%r1124, %r1109, 8;
	st.global.u8 	[%rd9+18], %r1124;
	st.global.u8 	[%rd9+19], %r1109;
$L__BB49_2:
	ret;

}
	// .globl	_Z11sha1_kernelILi50EEvPKhPhm
.visible .entry _Z11sha1_kernelILi50EEvPKhPhm(
	.param .u64 .ptr .align 1 _Z11sha1_kernelILi50EEvPKhPhm_param_0,
	.param .u64 .ptr .align 1 _Z11sha1_kernelILi50EEvPKhPhm_param_1,
	.param .u64 _Z11sha1_kernelILi50EEvPKhPhm_param_2
)
{
	.reg .pred 	%p<2>;
	.reg .b16 	%rs<17>;
	.reg .b32 	%r<1125>;
	.reg .b64 	%rd<10>;

	ld.param.u64 	%rd2, [_Z11sha1_kernelILi50EEvPKhPhm_param_0];
	ld.param.u64 	%rd3, [_Z11sha1_kernelILi50EEvPKhPhm_param_1];
	ld.param.u64 	%rd4, [_Z11sha1_kernelILi50EEvPKhPhm_param_2];
	mov.u32 	%r1, %ctaid.x;
	mov.u32 	%r2, %ntid.x;
	mov.u32 	%r3, %tid.x;
	mad.lo.s32 	%r4, %r1, %r2, %r3;
	cvt.u64.u32 	%rd1, %r4;
	setp.le.u64 	%p1, %rd4, %rd1;
	@%p1 bra 	$L__BB50_2;
	cvta.to.global.u64 	%rd5, %rd3;
	cvta.to.global.u64 	%rd6, %rd2;
	shl.b64 	%rd7, %rd1, 6;
	add.s64 	%rd8, %rd6, %rd7;
	mad.lo.s64 	%rd9, %rd1, 20, %rd5;
	ld.global.u8 	%r5, [%rd8];
	shl.b32 	%r6, %r5, 24;
	ld.global.u8 	%r7, [%rd8+1];
	shl.b32 	%r8, %r7, 16;
	or.b32  	%r9, %r8, %r6;
	ld.global.u8 	%rs1, [%rd8+2];
	mul.wide.u16 	%r10, %rs1, 256;
	or.b32  	%r11, %r9, %r10;
	ld.global.u8 	%r12, [%rd8+3];
	or.b32  	%r13, %r11, %r12;
	ld.global.u8 	%r14, [%rd8+4];
	shl.b32 	%r15, %r14, 24;
	ld.global.u8 	%r16, [%rd8+5];
	shl.b32 	%r17, %r16, 16;
	or.b32  	%r18, %r17, %r15;
	ld.global.u8 	%rs2, [%rd8+6];
	mul.wide.u16 	%r19, %rs2, 256;
	or.b32  	%r20, %r18, %r19;
	ld.global.u8 	%r21, [%rd8+7];
	or.b32  	%r22, %r20, %r21;
	ld.global.u8 	%r23, [%rd8+8];
	shl.b32 	%r24, %r23, 24;
	ld.global.u8 	%r25, [%rd8+9];
	shl.b32 	%r26, %r25, 16;
	or.b32  	%r27, %r26, %r24;
	ld.global.u8 	%rs3, [%rd8+10];
	mul.wide.u16 	%r28, %rs3, 256;
	or.b32  	%r29, %r27, %r28;
	ld.global.u8 	%r30, [%rd8+11];
	or.b32  	%r31, %r29, %r30;
	ld.global.u8 	%r32, [%rd8+12];
	shl.b32 	%r33, %r32, 24;
	ld.global.u8 	%r34, [%rd8+13];
	shl.b32 	%r35, %r34, 16;
	or.b32  	%r36, %r35, %r33;
	ld.global.u8 	%rs4, [%rd8+14];
	mul.wide.u16 	%r37, %rs4, 256;
	or.b32  	%r38, %r36, %r37;
	ld.global.u8 	%r39, [%rd8+15];
	or.b32  	%r40, %r38, %r39;
	ld.global.u8 	%r41, [%rd8+16];
	shl.b32 	%r42, %r41, 24;
	ld.global.u8 	%r43, [%rd8+17];
	shl.b32 	%r44, %r43, 16;
	or.b32  	%r45, %r44, %r42;
	ld.global.u8 	%rs5, [%rd8+18];
	mul.wide.u16 	%r46, %rs5, 256;
	or.b32  	%r47, %r45, %r46;
	ld.global.u8 	%r48, [%rd8+19];
	or.b32  	%r49, %r47, %r48;
	ld.global.u8 	%r50, [%rd8+20];
	shl.b32 	%r51, %r50, 24;
	ld.global.u8 	%r52, [%rd8+21];
	shl.b32 	%r53, %r52, 16;
	or.b32  	%r54, %r53, %r51;
	ld.global.u8 	%rs6, [%rd8+22];
	mul.wide.u16 	%r55, %rs6, 256;
	or.b32  	%r56, %r54, %r55;
	ld.global.u8 	%r57, [%rd8+23];
	or.b32  	%r58, %r56, %r57;
	ld.global.u8 	%r59, [%rd8+24];
	shl.b32 	%r60, %r59, 24;
	ld.global.u8 	%r61, [%rd8+25];
	shl.b32 	%r62, %r61, 16;
	or.b32  	%r63, %r62, %r60;
	ld.global.u8 	%rs7, [%rd8+26];
	mul.wide.u16 	%r64, %rs7, 256;
	or.b32  	%r65, %r63, %r64;
	ld.global.u8 	%r66, [%rd8+27];
	or.b32  	%r67, %r65, %r66;
	ld.global.u8 	%r68, [%rd8+28];
	shl.b32 	%r69, %r68, 24;
	ld.global.u8 	%r70, [%rd8+29];
	shl.b32 	%r71, %r70, 16;
	or.b32  	%r72, %r71, %r69;
	ld.global.u8 	%rs8, [%rd8+30];
	mul.wide.u16 	%r73, %rs8, 256;
	or.b32  	%r74, %r72, %r73;
	ld.global.u8 	%r75, [%rd8+31];
	or.b32  	%r76, %r74, %r75;
	ld.global.u8 	%r77, [%rd8+32];
	shl.b32 	%r78, %r77, 24;
	ld.global.u8 	%r79, [%rd8+33];
	shl.b32 	%r80, %r79, 16;
	or.b32  	%r81, %r80, %r78;
	ld.global.u8 	%rs9, [%rd8+34];
	mul.wide.u16 	%r82, %rs9, 256;
	or.b32  	%r83, %r81, %r82;
	ld.global.u8 	%r84, [%rd8+35];
	or.b32  	%r85, %r83, %r84;
	ld.global.u8 	%r86, [%rd8+36];
	shl.b32 	%r87, %r86, 24;
	ld.global.u8 	%r88, [%rd8+37];
	shl.b32 	%r89, %r88, 16;
	or.b32  	%r90, %r89, %r87;
	ld.global.u8 	%rs10, [%rd8+38];
	mul.wide.u16 	%r91, %rs10, 256;
	or.b32  	%r92, %r90, %r91;
	ld.global.u8 	%r93, [%rd8+39];
	or.b32  	%r94, %r92, %r93;
	ld.global.u8 	%r95, [%rd8+40];
	shl.b32 	%r96, %r95, 24;
	ld.global.u8 	%r97, [%rd8+41];
	shl.b32 	%r98, %r97, 16;
	or.b32  	%r99, %r98, %r96;
	ld.global.u8 	%rs11, [%rd8+42];
	mul.wide.u16 	%r100, %rs11, 256;
	or.b32  	%r101, %r99, %r100;
	ld.global.u8 	%r102, [%rd8+43];
	or.b32  	%r103, %r101, %r102;
	ld.global.u8 	%r104, [%rd8+44];
	shl.b32 	%r105, %r104, 24;
	ld.global.u8 	%r106, [%rd8+45];
	shl.b32 	%r107, %r106, 16;
	or.b32  	%r108, %r107, %r105;
	ld.global.u8 	%rs12, [%rd8+46];
	mul.wide.u16 	%r109, %rs12, 256;
	or.b32  	%r110, %r108, %r109;
	ld.global.u8 	%r111, [%rd8+47];
	or.b32  	%r112, %r110, %r111;
	ld.global.u8 	%r113, [%rd8+48];
	shl.b32 	%r114, %r113, 24;
	ld.global.u8 	%r115, [%rd8+49];
	shl.b32 	%r116, %r115, 16;
	or.b32  	%r117, %r116, %r114;
	ld.global.u8 	%rs13, [%rd8+50];
	mul.wide.u16 	%r118, %rs13, 256;
	or.b32  	%r119, %r117, %r118;
	ld.global.u8 	%r120, [%rd8+51];
	or.b32  	%r121, %r119, %r120;
	ld.global.u8 	%r122, [%rd8+52];
	shl.b32 	%r123, %r122, 24;
	ld.global.u8 	%r124, [%rd8+53];
	shl.b32 	%r125, %r124, 16;
	or.b32  	%r126, %r125, %r123;
	ld.global.u8 	%rs14, [%rd8+54];
	mul.wide.u16 	%r127, %rs14, 256;
	or.b32  	%r128, %r126, %r127;
	ld.global.u8 	%r129, [%rd8+55];
	or.b32  	%r130, %r128, %r129;
	ld.global.u8 	%r131, [%rd8+56];
	shl.b32 	%r132, %r131, 24;
	ld.global.u8 	%r133, [%rd8+57];
	shl.b32 	%r134, %r133, 16;
	or.b32  	%r135, %r134, %r132;
	ld.global.u8 	%rs15, [%rd8+58];
	mul.wide.u16 	%r136, %rs15, 256;
	or.b32  	%r137, %r135, %r136;
	ld.global.u8 	%r138, [%rd8+59];
	or.b32  	%r139, %r137, %r138;
	ld.global.u8 	%r140, [%rd8+60];
	shl.b32 	%r141, %r140, 24;
	ld.global.u8 	%r142, [%rd8+61];
	shl.b32 	%r143, %r142, 16;
	or.b32  	%r144, %r143, %r141;
	ld.global.u8 	%rs16, [%rd8+62];
	mul.wide.u16 	%r145, %rs16, 256;
	or.b32  	%r146, %r144, %r145;
	ld.global.u8 	%r147, [%rd8+63];
	or.b32  	%r148, %r146, %r147;
	xor.b32  	%r149, %r85, %r130;
	xor.b32  	%r150, %r149, %r31;
	xor.b32  	%r151, %r150, %r13;
	shf.l.wrap.b32 	%r152, %r151, %r151, 1;
	xor.b32  	%r153, %r94, %r139;
	xor.b32  	%r154, %r153, %r40;
	xor.b32  	%r155, %r154, %r22;
	shf.l.wrap.b32 	%r156, %r155, %r155, 1;
	xor.b32  	%r157, %r103, %r148;
	xor.b32  	%r158, %r157, %r49;
	xor.b32  	%r159, %r158, %r31;
	shf.l.wrap.b32 	%r160, %r159, %r159, 1;
	xor.b32  	%r161, %r112, %r152;
	xor.b32  	%r162, %r161, %r58;
	xor.b32  	%r163, %r162, %r40;
	shf.l.wrap.b32 	%r164, %r163, %r163, 1;
	xor.b32  	%r165, %r121, %r156;
	xor.b32  	%r166, %r165, %r67;
	xor.b32  	%r167, %r166, %r49;
	shf.l.wrap.b32 	%r168, %r167, %r167, 1;
	xor.b32  	%r169, %r130, %r160;
	xor.b32  	%r170, %r169, %r76;
	xor.b32  	%r171, %r170, %r58;
	shf.l.wrap.b32 	%r172, %r171, %r171, 1;
	xor.b32  	%r173, %r139, %r164;
	xor.b32  	%r174, %r173, %r85;
	xor.b32  	%r175, %r174, %r67;
	shf.l.wrap.b32 	%r176, %r175, %r175, 1;
	xor.b32  	%r177, %r148, %r168;
	xor.b32  	%r178, %r177, %r94;
	xor.b32  	%r179, %r178, %r76;
	shf.l.wrap.b32 	%r180, %r179, %r179, 1;
	xor.b32  	%r181, %r152, %r172;
	xor.b32  	%r182, %r181, %r103;
	xor.b32  	%r183, %r182, %r85;
	shf.l.wrap.b32 	%r184, %r183, %r183, 1;
	xor.b32  	%r185, %r156, %r176;
	xor.b32  	%r186, %r185, %r112;
	xor.b32  	%r187, %r186, %r94;
	shf.l.wrap.b32 	%r188, %r187, %r187, 1;
	xor.b32  	%r189, %r160, %r180;
	xor.b32  	%r190, %r189, %r121;
	xor.b32  	%r191, %r190, %r103;
	shf.l.wrap.b32 	%r192, %r191, %r191, 1;
	xor.b32  	%r193, %r164, %r184;
	xor.b32  	%r194, %r193, %r130;
	xor.b32  	%r195, %r194, %r112;
	shf.l.wrap.b32 	%r196, %r195, %r195, 1;
	xor.b32  	%r197, %r168, %r188;
	xor.b32  	%r198, %r197, %r139;
	xor.b32  	%r199, %r198, %r121;
	shf.l.wrap.b32 	%r200, %r199, %r199, 1;
	xor.b32  	%r201, %r172, %r192;
	xor.b32  	%r202, %r201, %r148;
	xor.b32  	%r203, %r202, %r130;
	shf.l.wrap.b32 	%r204, %r203, %r203, 1;
	xor.b32  	%r205, %r176, %r196;
	xor.b32  	%r206, %r205, %r152;
	xor.b32  	%r207, %r206, %r139;
	shf.l.wrap.b32 	%r208, %r207, %r207, 1;
	xor.b32  	%r209, %r180, %r200;
	xor.b32  	%r210, %r209, %r156;
	xor.b32  	%r211, %r210, %r148;
	shf.l.wrap.b32 	%r212, %r211, %r211, 1;
	xor.b32  	%r213, %r184, %r204;
	xor.b32  	%r214, %r213, %r160;
	xor.b32  	%r215, %r214, %r152;
	shf.l.wrap.b32 	%r216, %r215, %r215, 1;
	xor.b32  	%r217, %r188, %r208;
	xor.b32  	%r218, %r217, %r164;
	xor.b32  	%r219, %r218, %r156;
	shf.l.wrap.b32 	%r220, %r219, %r219, 1;
	xor.b32  	%r221, %r192, %r212;
	xor.b32  	%r222, %r221, %r168;
	xor.b32  	%r223, %r222, %r160;
	shf.l.wrap.b32 	%r224, %r223, %r223, 1;
	xor.b32  	%r225, %r196, %r216;
	xor.b32  	%r226, %r225, %r172;
	xor.b32  	%r227, %r226, %r164;
	shf.l.wrap.b32 	%r228, %r227, %r227, 1;
	xor.b32  	%r229, %r200, %r220;
	xor.b32  	%r230, %r229, %r176;
	xor.b32  	%r231, %r230, %r168;
	shf.l.wrap.b32 	%r232, %r231, %r231, 1;
	xor.b32  	%r233, %r204, %r224;
	xor.b32  	%r234, %r233, %r180;
	xor.b32  	%r235, %r234, %r172;
	shf.l.wrap.b32 	%r236, %r235, %r235, 1;
	xor.b32  	%r237, %r208, %r228;
	xor.b32  	%r238, %r237, %r184;
	xor.b32  	%r239, %r238, %r176;
	shf.l.wrap.b32 	%r240, %r239, %r239, 1;
	xor.b32  	%r241, %r212, %r232;
	xor.b32  	%r242, %r241, %r188;
	xor.b32  	%r243, %r242, %r180;
	shf.l.wrap.b32 	%r244, %r243, %r243, 1;
	xor.b32  	%r245, %r216, %r236;
	xor.b32  	%r246, %r245, %r192;
	xor.b32  	%r247, %r246, %r184;
	shf.l.wrap.b32 	%r248, %r247, %r247, 1;
	xor.b32  	%r249, %r220, %r240;
	xor.b32  	%r250, %r249, %r196;
	xor.b32  	%r251, %r250, %r188;
	shf.l.wrap.b32 	%r252, %r251, %r251, 1;
	xor.b32  	%r253, %r224, %r244;
	xor.b32  	%r254, %r253, %r200;
	xor.b32  	%r255, %r254, %r192;
	shf.l.wrap.b32 	%r256, %r255, %r255, 1;
	xor.b32  	%r257, %r228, %r248;
	xor.b32  	%r258, %r257, %r204;
	xor.b32  	%r259, %r258, %r196;
	shf.l.wrap.b32 	%r260, %r259, %r259, 1;
	xor.b32  	%r261, %r232, %r252;
	xor.b32  	%r262, %r261, %r208;
	xor.b32  	%r263, %r262, %r200;
	shf.l.wrap.b32 	%r264, %r263, %r263, 1;
	xor.b32  	%r265, %r236, %r256;
	xor.b32  	%r266, %r265, %r212;
	xor.b32  	%r267, %r266, %r204;
	shf.l.wrap.b32 	%r268, %r267, %r267, 1;
	xor.b32  	%r269, %r240, %r260;
	xor.b32  	%r270, %r269, %r216;
	xor.b32  	%r271, %r270, %r208;
	shf.l.wrap.b32 	%r272, %r271, %r271, 1;
	xor.b32  	%r273, %r244, %r264;
	xor.b32  	%r274, %r273, %r220;
	xor.b32  	%r275, %r274, %r212;
	shf.l.wrap.b32 	%r276, %r275, %r275, 1;
	xor.b32  	%r277, %r248, %r268;
	xor.b32  	%r278, %r277, %r224;
	xor.b32  	%r279, %r278, %r216;
	shf.l.wrap.b32 	%r280, %r279, %r279, 1;
	xor.b32  	%r281, %r252, %r272;
	xor.b32  	%r282, %r281, %r228;
	xor.b32  	%r283, %r282, %r220;
	shf.l.wrap.b32 	%r284, %r283, %r283, 1;
	xor.b32  	%r285, %r256, %r276;
	xor.b32  	%r286, %r285, %r232;
	xor.b32  	%r287, %r286, %r224;
	shf.l.wrap.b32 	%r288, %r287, %r287, 1;
	xor.b32  	%r289, %r260, %r280;
	xor.b32  	%r290, %r289, %r236;
	xor.b32  	%r291, %r290, %r228;
	shf.l.wrap.b32 	%r292, %r291, %r291, 1;
	xor.b32  	%r293, %r264, %r284;
	xor.b32  	%r294, %r293, %r240;
	xor.b32  	%r295, %r294, %r232;
	shf.l.wrap.b32 	%r296, %r295, %r295, 1;
	xor.b32  	%r297, %r268, %r288;
	xor.b32  	%r298, %r297, %r244;
	xor.b32  	%r299, %r298, %r236;
	shf.l.wrap.b32 	%r300, %r299, %r299, 1;
	xor.b32  	%r301, %r272, %r292;
	xor.b32  	%r302, %r301, %r248;
	xor.b32  	%r303, %r302, %r240;
	shf.l.wrap.b32 	%r304, %r303, %r303, 1;
	xor.b32  	%r305, %r276, %r296;
	xor.b32  	%r306, %r305, %r252;
	xor.b32  	%r307, %r306, %r244;
	shf.l.wrap.b32 	%r308, %r307, %r307, 1;
	xor.b32  	%r309, %r280, %r300;
	xor.b32  	%r310, %r309, %r256;
	xor.b32  	%r311, %r310, %r248;
	shf.l.wrap.b32 	%r312, %r311, %r311, 1;
	xor.b32  	%r313, %r284, %r304;
	xor.b32  	%r314, %r313, %r260;
	xor.b32  	%r315, %r314, %r252;
	shf.l.wrap.b32 	%r316, %r315, %r315, 1;
	xor.b32  	%r317, %r288, %r308;
	xor.b32  	%r318, %r317, %r264;
	xor.b32  	%r319, %r318, %r256;
	shf.l.wrap.b32 	%r320, %r319, %r319, 1;
	xor.b32  	%r321, %r292, %r312;
	xor.b32  	%r322, %r321, %r268;
	xor.b32  	%r323, %r322, %r260;
	shf.l.wrap.b32 	%r324, %r323, %r323, 1;
	xor.b32  	%r325, %r296, %r316;
	xor.b32  	%r326, %r325, %r272;
	xor.b32  	%r327, %r326, %r264;
	shf.l.wrap.b32 	%r328, %r327, %r327, 1;
	xor.b32  	%r329, %r300, %r320;
	xor.b32  	%r330, %r329, %r276;
	xor.b32  	%r331, %r330, %r268;
	shf.l.wrap.b32 	%r332, %r331, %r331, 1;
	xor.b32  	%r333, %r304, %r324;
	xor.b32  	%r334, %r333, %r280;
	xor.b32  	%r335, %r334, %r272;
	shf.l.wrap.b32 	%r336, %r335, %r335, 1;
	xor.b32  	%r337, %r308, %r328;
	xor.b32  	%r338, %r337, %r284;
	xor.b32  	%r339, %r338, %r276;
	shf.l.wrap.b32 	%r340, %r339, %r339, 1;
	xor.b32  	%r341, %r312, %r332;
	xor.b32  	%r342, %r341, %r288;
	xor.b32  	%r343, %r342, %r280;
	shf.l.wrap.b32 	%r344, %r343, %r343, 1;
	xor.b32  	%r345, %r316, %r336;
	xor.b32  	%r346, %r345, %r292;
	xor.b32  	%r347, %r346, %r284;
	shf.l.wrap.b32 	%r348, %r347, %r347, 1;
	xor.b32  	%r349, %r320, %r340;
	xor.b32  	%r350, %r349, %r296;
	xor.b32  	%r351, %r350, %r288;
	shf.l.wrap.b32 	%r352, %r351, %r351, 1;
	xor.b32  	%r353, %r324, %r344;
	xor.b32  	%r354, %r353, %r300;
	xor.b32  	%r355, %r354, %r292;
	shf.l.wrap.b32 	%r356, %r355, %r355, 1;
	xor.b32  	%r357, %r328, %r348;
	xor.b32  	%r358, %r357, %r304;
	xor.b32  	%r359, %r358, %r296;
	shf.l.wrap.b32 	%r360, %r359, %r359, 1;
	xor.b32  	%r361, %r332, %r352;
	xor.b32  	%r362, %r361, %r308;
	xor.b32  	%r363, %r362, %r300;
	shf.l.wrap.b32 	%r364, %r363, %r363, 1;
	xor.b32  	%r365, %r336, %r356;
	xor.b32  	%r366, %r365, %r312;
	xor.b32  	%r367, %r366, %r304;
	shf.l.wrap.b32 	%r368, %r367, %r367, 1;
	xor.b32  	%r369, %r340, %r360;
	xor.b32  	%r370, %r369, %r316;
	xor.b32  	%r371, %r370, %r308;
	shf.l.wrap.b32 	%r372, %r371, %r371, 1;
	xor.b32  	%r373, %r344, %r364;
	xor.b32  	%r374, %r373, %r320;
	xor.b32  	%r375, %r374, %r312;
	shf.l.wrap.b32 	%r376, %r375, %r375, 1;
	xor.b32  	%r377, %r348, %r368;
	xor.b32  	%r378, %r377, %r324;
	xor.b32  	%r379, %r378, %r316;
	shf.l.wrap.b32 	%r380, %r379, %r379, 1;
	xor.b32  	%r381, %r352, %r372;
	xor.b32  	%r382, %r381, %r328;
	xor.b32  	%r383, %r382, %r320;
	shf.l.wrap.b32 	%r384, %r383, %r383, 1;
	xor.b32  	%r385, %r356, %r376;
	xor.b32  	%r386, %r385, %r332;
	xor.b32  	%r387, %r386, %r324;
	shf.l.wrap.b32 	%r388, %r387, %r387, 1;
	xor.b32  	%r389, %r360, %r380;
	xor.b32  	%r390, %r389, %r336;
	xor.b32  	%r391, %r390, %r328;
	shf.l.wrap.b32 	%r392, %r391, %r391, 1;
	xor.b32  	%r393, %r364, %r384;
	xor.b32  	%r394, %r393, %r340;
	xor.b32  	%r395, %r394, %r332;
	shf.l.wrap.b32 	%r396, %r395, %r395, 1;
	xor.b32  	%r397, %r368, %r388;
	xor.b32  	%r398, %r397, %r344;
	xor.b32  	%r399, %r398, %r336;
	shf.l.wrap.b32 	%r400, %r399, %r399, 1;
	xor.b32  	%r401, %r372, %r392;
	xor.b32  	%r402, %r401, %r348;
	xor.b32  	%r403, %r402, %r340;
	shf.l.wrap.b32 	%r404, %r403, %r403, 1;
	add.s32 	%r405, %r13, -1615554381;
	shf.l.wrap.b32 	%r406, %r405, %r405, 5;
	add.s32 	%r407, %r406, %r22;
	add.s32 	%r408, %r407, 1722862861;
	not.b32 	%r409, %r408;
	and.b32  	%r410, %r405, 1506887872;
	sub.s32 	%r411, 1615554380, %r13;
	and.b32  	%r412, %r411, 2079550178;
	or.b32  	%r413, %r410, %r412;
	shf.l.wrap.b32 	%r414, %r408, %r408, 5;
	add.s32 	%r415, %r414, %r413;
	add.s32 	%r416, %r415, %r31;
	add.s32 	%r417, %r416, -214083945;
	shf.l.wrap.b32 	%r418, %r405, %r405, 30;
	and.b32  	%r419, %r408, %r418;
	and.b32  	%r420, %r409, 1506887872;
	or.b32  	%r421, %r419, %r420;
	shf.l.wrap.b32 	%r422, %r417, %r417, 5;
	add.s32 	%r423, %r422, %r421;
	add.s32 	%r424, %r423, %r40;
	add.s32 	%r425, %r424, -696916869;
	shf.l.wrap.b32 	%r426, %r408, %r408, 30;
	and.b32  	%r427, %r417, %r426;
	not.b32 	%r428, %r417;
	and.b32  	%r429, %r418, %r428;
	or.b32  	%r430, %r427, %r429;
	shf.l.wrap.b32 	%r431, %r425, %r425, 5;
	add.s32 	%r432, %r431, %r430;
	add.s32 	%r433, %r432, %r49;
	add.s32 	%r434, %r433, -1269579175;
	shf.l.wrap.b32 	%r435, %r417, %r417, 30;
	and.b32  	%r436, %r425, %r435;
	not.b32 	%r437, %r425;
	and.b32  	%r438, %r426, %r437;
	or.b32  	%r439, %r436, %r438;
	shf.l.wrap.b32 	%r440, %r434, %r434, 5;
	add.s32 	%r441, %r440, %r418;
	add.s32 	%r442, %r441, %r439;
	add.s32 	%r443, %r442, %r58;
	add.s32 	%r444, %r443, 1518500249;
	shf.l.wrap.b32 	%r445, %r425, %r425, 30;
	and.b32  	%r446, %r434, %r445;
	not.b32 	%r447, %r434;
	and.b32  	%r448, %r435, %r447;
	or.b32  	%r449, %r446, %r448;
	shf.l.wrap.b32 	%r450, %r444, %r444, 5;
	add.s32 	%r451, %r450, %r426;
	add.s32 	%r452, %r451, %r449;
	add.s32 	%r453, %r452, %r67;
	add.s32 	%r454, %r453, 1518500249;
	shf.l.wrap.b32 	%r455, %r434, %r434, 30;
	and.b32  	%r456, %r444, %r455;
	not.b32 	%r457, %r444;
	and.b32  	%r458, %r445, %r457;
	or.b32  	%r459, %r456, %r458;
	shf.l.wrap.b32 	%r460, %r454, %r454, 5;
	add.s32 	%r461, %r460, %r435;
	add.s32 	%r462, %r461, %r459;
	add.s32 	%r463, %r462, %r76;
	add.s32 	%r464, %r463, 1518500249;
	shf.l.wrap.b32 	%r465, %r444, %r444, 30;
	and.b32  	%r466, %r454, %r465;
	not.b32 	%r467, %r454;
	and.b32  	%r468, %r455, %r467;
	or.b32  	%r469, %r466, %r468;
	shf.l.wrap.b32 	%r470, %r464, %r464, 5;
	add.s32 	%r471, %r470, %r445;
	add.s32 	%r472, %r471, %r469;
	add.s32 	%r473, %r472, %r85;
	add.s32 	%r474, %r473, 1518500249;
	shf.l.wrap.b32 	%r475, %r454, %r454, 30;
	and.b32  	%r476, %r464, %r475;
	not.b32 	%r477, %r464;
	and.b32  	%r478, %r465, %r477;
	or.b32  	%r479, %r476, %r478;
	shf.l.wrap.b32 	%r480, %r474, %r474, 5;
	add.s32 	%r481, %r480, %r455;
	add.s32 	%r482, %r481, %r479;
	add.s32 	%r483, %r482, %r94;
	add.s32 	%r484, %r483, 1518500249;
	shf.l.wrap.b32 	%r485, %r464, %r464, 30;
	and.b32  	%r486, %r474, %r485;
	not.b32 	%r487, %r474;
	and.b32  	%r488, %r475, %r487;
	or.b32  	%r489, %r486, %r488;
	shf.l.wrap.b32 	%r490, %r484, %r484, 5;
	add.s32 	%r491, %r490, %r465;
	add.s32 	%r492, %r491, %r489;
	add.s32 	%r493, %r492, %r103;
	add.s32 	%r494, %r493, 1518500249;
	shf.l.wrap.b32 	%r495, %r474, %r474, 30;
	and.b32  	%r496, %r484, %r495;
	not.b32 	%r497, %r484;
	and.b32  	%r498, %r485, %r497;
	or.b32  	%r499, %r496, %r498;
	shf.l.wrap.b32 	%r500, %r494, %r494, 5;
	add.s32 	%r501, %r500, %r475;
	add.s32 	%r502, %r501, %r499;
	add.s32 	%r503, %r502, %r112;
	add.s32 	%r504, %r503, 1518500249;
	shf.l.wrap.b32 	%r505, %r484, %r484, 30;
	and.b32  	%r506, %r494, %r505;
	not.b32 	%r507, %r494;
	and.b32  	%r508, %r495, %r507;
	or.b32  	%r509, %r506, %r508;
	shf.l.wrap.b32 	%r510, %r504, %r504, 5;
	add.s32 	%r511, %r510, %r485;
	add.s32 	%r512, %r511, %r509;
	add.s32 	%r513, %r512, %r121;
	add.s32 	%r514, %r513, 1518500249;
	shf.l.wrap.b32 	%r515, %r494, %r494, 30;
	and.b32  	%r516, %r504, %r515;
	not.b32 	%r517, %r504;
	and.b32  	%r518, %r505, %r517;
	or.b32  	%r519, %r516, %r518;
	shf.l.wrap.b32 	%r520, %r514, %r514, 5;
	add.s32 	%r521, %r520, %r495;
	add.s32 	%r522, %r521, %r519;
	add.s32 	%r523, %r522, %r130;
	add.s32 	%r524, %r523, 1518500249;
	shf.l.wrap.b32 	%r525, %r504, %r504, 30;
	and.b32  	%r526, %r514, %r525;
	not.b32 	%r527, %r514;
	and.b32  	%r528, %r515, %r527;
	or.b32  	%r529, %r526, %r528;
	shf.l.wrap.b32 	%r530, %r524, %r524, 5;
	add.s32 	%r531, %r530, %r505;
	add.s32 	%r532, %r531, %r529;
	add.s32 	%r533, %r532, %r139;
	add.s32 	%r534, %r533, 1518500249;
	shf.l.wrap.b32 	%r535, %r514, %r514, 30;
	and.b32  	%r536, %r524, %r535;
	not.b32 	%r537, %r524;
	and.b32  	%r538, %r525, %r537;
	or.b32  	%r539, %r536, %r538;
	shf.l.wrap.b32 	%r540, %r534, %r534, 5;
	add.s32 	%r541, %r540, %r515;
	add.s32 	%r542, %r541, %r539;
	add.s32 	%r543, %r542, %r148;
	add.s32 	%r544, %r543, 1518500249;
	shf.l.wrap.b32 	%r545, %r524, %r524, 30;
	and.b32  	%r546, %r534, %r545;
	not.b32 	%r547, %r534;
	and.b32  	%r548, %r535, %r547;
	or.b32  	%r549, %r546, %r548;
	shf.l.wrap.b32 	%r550, %r544, %r544, 5;
	add.s32 	%r551, %r550, %r525;
	add.s32 	%r552, %r551, %r549;
	add.s32 	%r553, %r552, %r152;
	add.s32 	%r554, %r553, 1518500249;
	shf.l.wrap.b32 	%r555, %r534, %r534, 30;
	and.b32  	%r556, %r544, %r555;
	not.b32 	%r557, %r544;
	and.b32  	%r558, %r545, %r557;
	or.b32  	%r559, %r556, %r558;
	shf.l.wrap.b32 	%r560, %r554, %r554, 5;
	add.s32 	%r561, %r560, %r535;
	add.s32 	%r562, %r561, %r559;
	add.s32 	%r563, %r562, %r156;
	add.s32 	%r564, %r563, 1518500249;
	shf.l.wrap.b32 	%r565, %r544, %r544, 30;
	and.b32  	%r566, %r554, %r565;
	not.b32 	%r567, %r554;
	and.b32  	%r568, %r555, %r567;
	or.b32  	%r569, %r566, %r568;
	shf.l.wrap.b32 	%r570, %r564, %r564, 5;
	add.s32 	%r571, %r570, %r545;
	add.s32 	%r572, %r571, %r569;
	add.s32 	%r573, %r572, %r160;
	add.s32 	%r574, %r573, 1518500249;
	shf.l.wrap.b32 	%r575, %r554, %r554, 30;
	and.b32  	%r576, %r564, %r575;
	not.b32 	%r577, %r564;
	and.b32  	%r578, %r565, %r577;
	or.b32  	%r579, %r576, %r578;
	shf.l.wrap.b32 	%r580, %r574, %r574, 5;
	add.s32 	%r581, %r580, %r555;
	add.s32 	%r582, %r581, %r579;
	add.s32 	%r583, %r582, %r164;
	add.s32 	%r584, %r583, 1518500249;
	shf.l.wrap.b32 	%r585, %r564, %r564, 30;
	xor.b32  	%r586, %r585, %r575;
	xor.b32  	%r587, %r586, %r574;
	shf.l.wrap.b32 	%r588, %r584, %r584, 5;
	add.s32 	%r589, %r588, %r565;
	add.s32 	%r590, %r589, %r587;
	add.s32 	%r591, %r590, %r168;
	add.s32 	%r592, %r591, 1859775393;
	shf.l.wrap.b32 	%r593, %r574, %r574, 30;
	xor.b32  	%r594, %r593, %r585;
	xor.b32  	%r595, %r594, %r584;
	shf.l.wrap.b32 	%r596, %r592, %r592, 5;
	add.s32 	%r597, %r596, %r575;
	add.s32 	%r598, %r597, %r595;
	add.s32 	%r599, %r598, %r172;
	add.s32 	%r600, %r599, 1859775393;
	shf.l.wrap.b32 	%r601, %r584, %r584, 30;
	xor.b32  	%r602, %r601, %r593;
	xor.b32  	%r603, %r602, %r592;
	shf.l.wrap.b32 	%r604, %r600, %r600, 5;
	add.s32 	%r605, %r604, %r585;
	add.s32 	%r606, %r605, %r603;
	add.s32 	%r607, %r606, %r176;
	add.s32 	%r608, %r607, 1859775393;
	shf.l.wrap.b32 	%r609, %r592, %r592, 30;
	xor.b32  	%r610, %r609, %r601;
	xor.b32  	%r611, %r610, %r600;
	shf.l.wrap.b32 	%r612, %r608, %r608, 5;
	add.s32 	%r613, %r612, %r593;
	add.s32 	%r614, %r613, %r611;
	add.s32 	%r615, %r614, %r180;
	add.s32 	%r616, %r615, 1859775393;
	shf.l.wrap.b32 	%r617, %r600, %r600, 30;
	xor.b32  	%r618, %r617, %r609;
	xor.b32  	%r619, %r618, %r608;
	shf.l.wrap.b32 	%r620, %r616, %r616, 5;
	add.s32 	%r621, %r620, %r601;
	add.s32 	%r622, %r621, %r619;
	add.s32 	%r623, %r622, %r184;
	add.s32 	%r624, %r623, 1859775393;
	shf.l.wrap.b32 	%r625, %r608, %r608, 30;
	xor.b32  	%r626, %r625, %r617;
	xor.b32  	%r627, %r626, %r616;
	shf.l.wrap.b32 	%r628, %r624, %r624, 5;
	add.s32 	%r629, %r628, %r609;
	add.s32 	%r630, %r629, %r627;
	add.s32 	%r631, %r630, %r188;
	add.s32 	%r632, %r631, 1859775393;
	shf.l.wrap.b32 	%r633, %r616, %r616, 30;
	xor.b32  	%r634, %r633, %r625;
	xor.b32  	%r635, %r634, %r624;
	shf.l.wrap.b32 	%r636, %r632, %r632, 5;
	add.s32 	%r637, %r636, %r617;
	add.s32 	%r638, %r637, %r635;
	add.s32 	%r639, %r638, %r192;
	add.s32 	%r640, %r639, 1859775393;
	shf.l.wrap.b32 	%r641, %r624, %r624, 30;
	xor.b32  	%r642, %r641, %r633;
	xor.b32  	%r643, %r642, %r632;
	shf.l.wrap.b32 	%r644, %r640, %r640, 5;
	add.s32 	%r645, %r644, %r625;
	add.s32 	%r646, %r645, %r643;
	add.s32 	%r647, %r646, %r196;
	add.s32 	%r648, %r647, 1859775393;
	shf.l.wrap.b32 	%r649, %r632, %r632, 30;
	xor.b32  	%r650, %r649, %r641;
	xor.b32  	%r651, %r650, %r640;
	shf.l.wrap.b32 	%r652, %r648, %r648, 5;
	add.s32 	%r653, %r652, %r633;
	add.s32 	%r654, %r653, %r651;
	add.s32 	%r655, %r654, %r200;
	add.s32 	%r656, %r655, 1859775393;
	shf.l.wrap.b32 	%r657, %r640, %r640, 30;
	xor.b32  	%r658, %r657, %r649;
	xor.b32  	%r659, %r658, %r648;
	shf.l.wrap.b32 	%r660, %r656, %r656, 5;
	add.s32 	%r661, %r660, %r641;
	add.s32 	%r662, %r661, %r659;
	add.s32 	%r663, %r662, %r204;
	add.s32 	%r664, %r663, 1859775393;
	shf.l.wrap.b32 	%r665, %r648, %r648, 30;
	xor.b32  	%r666, %r665, %r657;
	xor.b32  	%r667, %r666, %r656;
	shf.l.wrap.b32 	%r668, %r664, %r664, 5;
	add.s32 	%r669, %r668, %r649;
	add.s32 	%r670, %r669, %r667;
	add.s32 	%r671, %r670, %r208;
	add.s32 	%r672, %r671, 1859775393;
	shf.l.wrap.b32 	%r673, %r656, %r656, 30;
	xor.b32  	%r674, %r673, %r665;
	xor.b32  	%r675, %r674, %r664;
	shf.l.wrap.b32 	%r676, %r672, %r672, 5;
	add.s32 	%r677, %r676, %r657;
	add.s32 	%r678, %r677, %r675;
	add.s32 	%r679, %r678, %r212;
	add.s32 	%r680, %r679, 1859775393;
	shf.l.wrap.b32 	%r681, %r664, %r664, 30;
	xor.b32  	%r682, %r681, %r673;
	xor.b32  	%r683, %r682, %r672;
	shf.l.wrap.b32 	%r684, %r680, %r680, 5;
	add.s32 	%r685, %r684, %r665;
	add.s32 	%r686, %r685, %r683;
	add.s32 	%r687, %r686, %r216;
	add.s32 	%r688, %r687, 1859775393;
	shf.l.wrap.b32 	%r689, %r672, %r672, 30;
	xor.b32  	%r690, %r689, %r681;
	xor.b32  	%r691, %r690, %r680;
	shf.l.wrap.b32 	%r692, %r688, %r688, 5;
	add.s32 	%r693, %r692, %r673;
	add.s32 	%r694, %r693, %r691;
	add.s32 	%r695, %r694, %r220;
	add.s32 	%r696, %r695, 1859775393;
	shf.l.wrap.b32 	%r697, %r680, %r680, 30;
	xor.b32  	%r698, %r697, %r689;
	xor.b32  	%r699, %r698, %r688;
	shf.l.wrap.b32 	%r700, %r696, %r696, 5;
	add.s32 	%r701, %r700, %r681;
	add.s32 	%r702, %r701, %r699;
	add.s32 	%r703, %r702, %r224;
	add.s32 	%r704, %r703, 1859775393;
	shf.l.wrap.b32 	%r705, %r688, %r688, 30;
	xor.b32  	%r706, %r705, %r697;
	xor.b32  	%r707, %r706, %r696;
	shf.l.wrap.b32 	%r708, %r704, %r704, 5;
	add.s32 	%r709, %r708, %r689;
	add.s32 	%r710, %r709, %r707;
	add.s32 	%r711, %r710, %r228;
	add.s32 	%r712, %r711, 1859775393;
	shf.l.wrap.b32 	%r713, %r696, %r696, 30;
	xor.b32  	%r714, %r713, %r705;
	xor.b32  	%r715, %r714, %r704;
	shf.l.wrap.b32 	%r716, %r712, %r712, 5;
	add.s32 	%r717, %r716, %r697;
	add.s32 	%r718, %r717, %r715;
	add.s32 	%r719, %r718, %r232;
	add.s32 	%r720, %r719, 1859775393;
	shf.l.wrap.b32 	%r721, %r704, %r704, 30;
	xor.b32  	%r722, %r721, %r713;
	xor.b32  	%r723, %r722, %r712;
	shf.l.wrap.b32 	%r724, %r720, %r720, 5;
	add.s32 	%r725, %r724, %r705;
	add.s32 	%r726, %r725, %r723;
	add.s32 	%r727, %r726, %r236;
	add.s32 	%r728, %r727, 1859775393;
	shf.l.wrap.b32 	%r729, %r712, %r712, 30;
	xor.b32  	%r730, %r729, %r721;
	xor.b32  	%r731, %r730, %r720;
	shf.l.wrap.b32 	%r732, %r728, %r728, 5;
	add.s32 	%r733, %r732, %r713;
	add.s32 	%r734, %r733, %r731;
	add.s32 	%r735, %r734, %r240;
	add.s32 	%r736, %r735, 1859775393;
	shf.l.wrap.b32 	%r737, %r720, %r720, 30;
	xor.b32  	%r738, %r737, %r729;
	xor.b32  	%r739, %r738, %r728;
	shf.l.wrap.b32 	%r740, %r736, %r736, 5;
	add.s32 	%r741, %r740, %r721;
	add.s32 	%r742, %r741, %r739;
	add.s32 	%r743, %r742, %r244;
	add.s32 	%r744, %r743, 1859775393;
	shf.l.wrap.b32 	%r745, %r728, %r728, 30;
	or.b32  	%r746, %r745, %r737;
	and.b32  	%r747, %r736, %r746;
	and.b32  	%r748, %r745, %r737;
	or.b32  	%r749, %r747, %r748;
	shf.l.wrap.b32 	%r750, %r744, %r744, 5;
	add.s32 	%r751, %r750, %r729;
	add.s32 	%r752, %r751, %r749;
	add.s32 	%r753, %r752, %r248;
	add.s32 	%r754, %r753, -1894007588;
	shf.l.wrap.b32 	%r755, %r736, %r736, 30;
	or.b32  	%r756, %r755, %r745;
	and.b32  	%r757, %r744, %r756;
	and.b32  	%r758, %r755, %r745;
	or.b32  	%r759, %r757, %r758;
	shf.l.wrap.b32 	%r760, %r754, %r754, 5;
	add.s32 	%r761, %r760, %r737;
	add.s32 	%r762, %r761, %r759;
	add.s32 	%r763, %r762, %r252;
	add.s32 	%r764, %r763, -1894007588;
	shf.l.wrap.b32 	%r765, %r744, %r744, 30;
	or.b32  	%r766, %r765, %r755;
	and.b32  	%r767, %r754, %r766;
	and.b32  	%r768, %r765, %r755;
	or.b32  	%r769, %r767, %r768;
	shf.l.wrap.b32 	%r770, %r764, %r764, 5;
	add.s32 	%r771, %r770, %r745;
	add.s32 	%r772, %r771, %r769;
	add.s32 	%r773, %r772, %r256;
	add.s32 	%r774, %r773, -1894007588;
	shf.l.wrap.b32 	%r775, %r754, %r754, 30;
	or.b32  	%r776, %r775, %r765;
	and.b32  	%r777, %r764, %r776;
	and.b32  	%r778, %r775, %r765;
	or.b32  	%r779, %r777, %r778;
	shf.l.wrap.b32 	%r780, %r774, %r774, 5;
	add.s32 	%r781, %r780, %r755;
	add.s32 	%r782, %r781, %r779;
	add.s32 	%r783, %r782, %r260;
	add.s32 	%r784, %r783, -1894007588;
	shf.l.wrap.b32 	%r785, %r764, %r764, 30;
	or.b32  	%r786, %r785, %r775;
	and.b32  	%r787, %r774, %r786;
	and.b32  	%r788, %r785, %r775;
	or.b32  	%r789, %r787, %r788;
	shf.l.wrap.b32 	%r790, %r784, %r784, 5;
	add.s32 	%r791, %r790, %r765;
	add.s32 	%r792, %r791, %r789;
	add.s32 	%r793, %r792, %r264;
	add.s32 	%r794, %r793, -1894007588;
	shf.l.wrap.b32 	%r795, %r774, %r774, 30;
	or.b32  	%r796, %r795, %r785;
	and.b32  	%r797, %r784, %r796;
	and.b32  	%r798, %r795, %r785;
	or.b32  	%r799, %r797, %r798;
	shf.l.wrap.b32 	%r800, %r794, %r794, 5;
	add.s32 	%r801, %r800, %r775;
	add.s32 	%r802, %r801, %r799;
	add.s32 	%r803, %r802, %r268;
	add.s32 	%r804, %r803, -1894007588;
	shf.l.wrap.b32 	%r805, %r784, %r784, 30;
	or.b32  	%r806, %r805, %r795;
	and.b32  	%r807, %r794, %r806;
	and.b32  	%r808, %r805, %r795;
	or.b32  	%r809, %r807, %r808;
	shf.l.wrap.b32 	%r810, %r804, %r804, 5;
	add.s32 	%r811, %r810, %r785;
	add.s32 	%r812, %r811, %r809;
	add.s32 	%r813, %r812, %r272;
	add.s32 	%r814, %r813, -1894007588;
	shf.l.wrap.b32 	%r815, %r794, %r794, 30;
	or.b32  	%r816, %r815, %r805;
	and.b32  	%r817, %r804, %r816;
	and.b32  	%r818, %r815, %r805;
	or.b32  	%r819, %r817, %r818;
	shf.l.wrap.b32 	%r820, %r814, %r814, 5;
	add.s32 	%r821, %r820, %r795;
	add.s32 	%r822, %r821, %r819;
	add.s32 	%r823, %r822, %r276;
	add.s32 	%r824, %r823, -1894007588;
	shf.l.wrap.b32 	%r825, %r804, %r804, 30;
	or.b32  	%r826, %r825, %r815;
	and.b32  	%r827, %r814, %r826;
	and.b32  	%r828, %r825, %r815;
	or.b32  	%r829, %r827, %r828;
	shf.l.wrap.b32 	%r830, %r824, %r824, 5;
	add.s32 	%r831, %r830, %r805;
	add.s32 	%r832, %r831, %r829;
	add.s32 	%r833, %r832, %r280;
	add.s32 	%r834, %r833, -1894007588;
	shf.l.wrap.b32 	%r835, %r814, %r814, 30;
	or.b32  	%r836, %r835, %r825;
	and.b32  	%r837, %r824, %r836;
	and.b32  	%r838, %r835, %r825;
	or.b32  	%r839, %r837, %r838;
	shf.l.wrap.b32 	%r840, %r834, %r834, 5;
	add.s32 	%r841, %r840, %r815;
	add.s32 	%r842, %r841, %r839;
	add.s32 	%r843, %r842, %r284;
	add.s32 	%r844, %r843, -1894007588;
	shf.l.wrap.b32 	%r845, %r824, %r824, 30;
	or.b32  	%r846, %r845, %r835;
	and.b32  	%r847, %r834, %r846;
	and.b32  	%r848, %r845, %r835;
	or.b32  	%r849, %r847, %r848;
	shf.l.wrap.b32 	%r850, %r844, %r844, 5;
	add.s32 	%r851, %r850, %r825;
	add.s32 	%r852, %r851, %r849;
	add.s32 	%r853, %r852, %r288;
	add.s32 	%r854, %r853, -1894007588;
	shf.l.wrap.b32 	%r855, %r834, %r834, 30;
	or.b32  	%r856, %r855, %r845;
	and.b32  	%r857, %r844, %r856;
	and.b32  	%r858, %r855, %r845;
	or.b32  	%r859, %r857, %r858;
	shf.l.wrap.b32 	%r860, %r854, %r854, 5;
	add.s32 	%r861, %r860, %r835;
	add.s32 	%r862, %r861, %r859;
	add.s32 	%r863, %r862, %r292;
	add.s32 	%r864, %r863, -1894007588;
	shf.l.wrap.b32 	%r865, %r844, %r844, 30;
	or.b32  	%r866, %r865, %r855;
	and.b32  	%r867, %r854, %r866;
	and.b32  	%r868, %r865, %r855;
	or.b32  	%r869, %r867, %r868;
	shf.l.wrap.b32 	%r870, %r864, %r864, 5;
	add.s32 	%r871, %r870, %r845;
	add.s32 	%r872, %r871, %r869;
	add.s32 	%r873, %r872, %r296;
	add.s32 	%r874, %r873, -1894007588;
	shf.l.wrap.b32 	%r875, %r854, %r854, 30;
	or.b32  	%r876, %r875, %r865;
	and.b32  	%r877, %r864, %r876;
	and.b32  	%r878, %r875, %r865;
	or.b32  	%r879, %r877, %r878;
	shf.l.wrap.b32 	%r880, %r874, %r874, 5;
	add.s32 	%r881, %r880, %r855;
	add.s32 	%r882, %r881, %r879;
	add.s32 	%r883, %r882, %r300;
	add.s32 	%r884, %r883, -1894007588;
	shf.l.wrap.b32 	%r885, %r864, %r864, 30;
	or.b32  	%r886, %r885, %r875;
	and.b32  	%r887, %r874, %r886;
	and.b32  	%r888, %r885, %r875;
	or.b32  	%r889, %r887, %r888;
	shf.l.wrap.b32 	%r890, %r884, %r884, 5;
	add.s32 	%r891, %r890, %r865;
	add.s32 	%r892, %r891, %r889;
	add.s32 	%r893, %r892, %r304;
	add.s32 	%r894, %r893, -1894007588;
	shf.l.wrap.b32 	%r895, %r874, %r874, 30;
	or.b32  	%r896, %r895, %r885;
	and.b32  	%r897, %r884, %r896;
	and.b32  	%r898, %r895, %r885;
	or.b32  	%r899, %r897, %r898;
	shf.l.wrap.b32 	%r900, %r894, %r894, 5;
	add.s32 	%r901, %r900, %r875;
	add.s32 	%r902, %r901, %r899;
	add.s32 	%r903, %r902, %r308;
	add.s32 	%r904, %r903, -1894007588;
	shf.l.wrap.b32 	%r905, %r884, %r884, 30;
	or.b32  	%r906, %r905, %r895;
	and.b32  	%r907, %r894, %r906;
	and.b32  	%r908, %r905, %r895;
	or.b32  	%r909, %r907, %r908;
	shf.l.wrap.b32 	%r910, %r904, %r904, 5;
	add.s32 	%r911, %r910, %r885;
	add.s32 	%r912, %r911, %r909;
	add.s32 	%r913, %r912, %r312;
	add.s32 	%r914, %r913, -1894007588;
	shf.l.wrap.b32 	%r915, %r894, %r894, 30;
	or.b32  	%r916, %r915, %r905;
	and.b32  	%r917, %r904, %r916;
	and.b32  	%r918, %r915, %r905;
	or.b32  	%r919, %r917, %r918;
	shf.l.wrap.b32 	%r920, %r914, %r914, 5;
	add.s32 	%r921, %r920, %r895;
	add.s32 	%r922, %r921, %r919;
	add.s32 	%r923, %r922, %r316;
	add.s32 	%r924, %r923, -1894007588;
	shf.l.wrap.b32 	%r925, %r904, %r904, 30;
	or.b32  	%r926, %r925, %r915;
	and.b32  	%r927, %r914, %r926;
	and.b32  	%r928, %r925, %r915;
	or.b32  	%r929, %r927, %r928;
	shf.l.wrap.b32 	%r930, %r924, %r924, 5;
	add.s32 	%r931, %r930, %r905;
	add.s32 	%r932, %r931, %r929;
	add.s32 	%r933, %r932, %r320;
	add.s32 	%r934, %r933, -1894007588;
	shf.l.wrap.b32 	%r935, %r914, %r914, 30;
	or.b32  	%r936, %r935, %r925;
	and.b32  	%r937, %r924, %r936;
	and.b32  	%r938, %r935, %r925;
	or.b32  	%r939, %r937, %r938;
	shf.l.wrap.b32 	%r940, %r934, %r934, 5;
	add.s32 	%r941, %r940, %r915;
	add.s32 	%r942, %r941, %r939;
	add.s32 	%r943, %r942, %r324;
	add.s32 	%r944, %r943, -1894007588;
	shf.l.wrap.b32 	%r945, %r924, %r924, 30;
	xor.b32  	%r946, %r945, %r935;
	xor.b32  	%r947, %r946, %r934;
	shf.l.wrap.b32 	%r948, %r944, %r944, 5;
	add.s32 	%r949, %r948, %r925;
	add.s32 	%r950, %r949, %r947;
	add.s32 	%r951, %r950, %r328;
	add.s32 	%r952, %r951, -899497514;
	shf.l.wrap.b32 	%r953, %r934, %r934, 30;
	xor.b32  	%r954, %r953, %r945;
	xor.b32  	%r955, %r954, %r944;
	shf.l.wrap.b32 	%r956, %r952, %r952, 5;
	add.s32 	%r957, %r956, %r935;
	add.s32 	%r958, %r957, %r955;
	add.s32 	%r959, %r958, %r332;
	add.s32 	%r960, %r959, -899497514;
	shf.l.wrap.b32 	%r961, %r944, %r944, 30;
	xor.b32  	%r962, %r961, %r953;
	xor.b32  	%r963, %r962, %r952;
	shf.l.wrap.b32 	%r964, %r960, %r960, 5;
	add.s32 	%r965, %r964, %r945;
	add.s32 	%r966, %r965, %r963;
	add.s32 	%r967, %r966, %r336;
	add.s32 	%r968, %r967, -899497514;
	shf.l.wrap.b32 	%r969, %r952, %r952, 30;
	xor.b32  	%r970, %r969, %r961;
	xor.b32  	%r971, %r970, %r960;
	shf.l.wrap.b32 	%r972, %r968, %r968, 5;
	add.s32 	%r973, %r972, %r953;
	add.s32 	%r974, %r973, %r971;
	add.s32 	%r975, %r974, %r340;
	add.s32 	%r976, %r975, -899497514;
	shf.l.wrap.b32 	%r977, %r960, %r960, 30;
	xor.b32  	%r978, %r977, %r969;
	xor.b32  	%r979, %r978, %r968;
	shf.l.wrap.b32 	%r980, %r976, %r976, 5;
	add.s32 	%r981, %r980, %r961;
	add.s32 	%r982, %r981, %r979;
	add.s32 	%r983, %r982, %r344;
	add.s32 	%r984, %r983, -899497514;
	shf.l.wrap.b32 	%r985, %r968, %r968, 30;
	xor.b32  	%r986, %r985, %r977;
	xor.b32  	%r987, %r986, %r976;
	shf.l.wrap.b32 	%r988, %r984, %r984, 5;
	add.s32 	%r989, %r988, %r969;
	add.s32 	%r990, %r989, %r987;
	add.s32 	%r991, %r990, %r348;
	add.s32 	%r992, %r991, -899497514;
	shf.l.wrap.b32 	%r993, %r976, %r976, 30;
	xor.b32  	%r994, %r993, %r985;
	xor.b32  	%r995, %r994, %r984;
	shf.l.wrap.b32 	%r996, %r992, %r992, 5;
	add.s32 	%r997, %r996, %r977;
	add.s32 	%r998, %r997, %r995;
	add.s32 	%r999, %r998, %r352;
	add.s32 	%r1000, %r999, -899497514;
	shf.l.wrap.b32 	%r1001, %r984, %r984, 30;
	xor.b32  	%r1002, %r1001, %r993;
	xor.b32  	%r1003, %r1002, %r992;
	shf.l.wrap.b32 	%r1004, %r1000, %r1000, 5;
	add.s32 	%r1005, %r1004, %r985;
	add.s32 	%r1006, %r1005, %r1003;
	add.s32 	%r1007, %r1006, %r356;
	add.s32 	%r1008, %r1007, -899497514;
	shf.l.wrap.b32 	%r1009, %r992, %r992, 30;
	xor.b32  	%r1010, %r1009, %r1001;
	xor.b32  	%r1011, %r1010, %r1000;
	shf.l.wrap.b32 	%r1012, %r1008, %r1008, 5;
	add.s32 	%r1013, %r1012, %r993;
	add.s32 	%r1014, %r1013, %r1011;
	add.s32 	%r1015, %r1014, %r360;
	add.s32 	%r1016, %r1015, -899497514;
	shf.l.wrap.b32 	%r1017, %r1000, %r1000, 30;
	xor.b32  	%r1018, %r1017, %r1009;
	xor.b32  	%r1019, %r1018, %r1008;
	shf.l.wrap.b32 	%r1020, %r1016, %r1016, 5;
	add.s32 	%r1021, %r1020, %r1001;
	add.s32 	%r1022, %r1021, %r1019;
	add.s32 	%r1023, %r1022, %r364;
	add.s32 	%r1024, %r1023, -899497514;
	shf.l.wrap.b32 	%r1025, %r1008, %r1008, 30;
	xor.b32  	%r1026, %r1025, %r1017;
	xor.b32  	%r1027, %r1026, %r1016;
	shf.l.wrap.b32 	%r1028, %r1024, %r1024, 5;
	add.s32 	%r1029, %r1028, %r1009;
	add.s32 	%r1030, %r1029, %r1027;
	add.s32 	%r1031, %r1030, %r368;
	add.s32 	%r1032, %r1031, -899497514;
	shf.l.wrap.b32 	%r1033, %r1016, %r1016, 30;
	xor.b32  	%r1034, %r1033, %r1025;
	xor.b32  	%r1035, %r1034, %r1024;
	shf.l.wrap.b32 	%r1036, %r1032, %r1032, 5;
	add.s32 	%r1037, %r1036, %r1017;
	add.s32 	%r1038, %r1037, %r1035;
	add.s32 	%r1039, %r1038, %r372;
	add.s32 	%r1040, %r1039, -899497514;
	shf.l.wrap.b32 	%r1041, %r1024, %r1024, 30;
	xor.b32  	%r1042, %r1041, %r1033;
	xor.b32  	%r1043, %r1042, %r1032;
	shf.l.wrap.b32 	%r1044, %r1040, %r1040, 5;
	add.s32 	%r1045, %r1044, %r1025;
	add.s32 	%r1046, %r1045, %r1043;
	add.s32 	%r1047, %r1046, %r376;
	add.s32 	%r1048, %r1047, -899497514;
	shf.l.wrap.b32 	%r1049, %r1032, %r1032, 30;
	xor.b32  	%r1050, %r1049, %r1041;
	xor.b32  	%r1051, %r1050, %r1040;
	shf.l.wrap.b32 	%r1052, %r1048, %r1048, 5;
	add.s32 	%r1053, %r1052, %r1033;
	add.s32 	%r1054, %r1053, %r1051;
	add.s32 	%r1055, %r1054, %r380;
	add.s32 	%r1056, %r1055, -899497514;
	shf.l.wrap.b32 	%r1057, %r1040, %r1040, 30;
	xor.b32  	%r1058, %r1057, %r1049;
	xor.b32  	%r1059, %r1058, %r1048;
	shf.l.wrap.b32 	%r1060, %r1056, %r1056, 5;
	add.s32 	%r1061, %r1060, %r1041;
	add.s32 	%r1062, %r1061, %r1059;
	add.s32 	%r1063, %r1062, %r384;
	add.s32 	%r1064, %r1063, -899497514;
	shf.l.wrap.b32 	%r1065, %r1048, %r1048, 30;
	xor.b32  	%r1066, %r1065, %r1057;
	xor.b32  	%r1067, %r1066, %r1056;
	shf.l.wrap.b32 	%r1068, %r1064, %r1064, 5;
	add.s32 	%r1069, %r1068, %r1049;
	add.s32 	%r1070, %r1069, %r1067;
	add.s32 	%r1071, %r1070, %r388;
	add.s32 	%r1072, %r1071, -899497514;
	shf.l.wrap.b32 	%r1073, %r1056, %r1056, 30;
	xor.b32  	%r1074, %r1073, %r1065;
	xor.b32  	%r1075, %r1074, %r1064;
	shf.l.wrap.b32 	%r1076, %r1072, %r1072, 5;
	add.s32 	%r1077, %r1076, %r1057;
	add.s32 	%r1078, %r1077, %r1075;
	add.s32 	%r1079, %r1078, %r392;
	add.s32 	%r1080, %r1079, -899497514;
	shf.l.wrap.b32 	%r1081, %r1064, %r1064, 30;
	xor.b32  	%r1082, %r1081, %r1073;
	xor.b32  	%r1083, %r1082, %r1072;
	shf.l.wrap.b32 	%r1084, %r1080, %r1080, 5;
	add.s32 	%r1085, %r1084, %r1065;
	add.s32 	%r1086, %r1085, %r1083;
	add.s32 	%r1087, %r1086, %r396;
	add.s32 	%r1088, %r1087, -899497514;
	shf.l.wrap.b32 	%r1089, %r1072, %r1072, 30;
	xor.b32  	%r1090, %r1089, %r1081;
	xor.b32  	%r1091, %r1090, %r1080;
	shf.l.wrap.b32 	%r1092, %r1088, %r1088, 5;
	add.s32 	%r1093, %r1092, %r1073;
	add.s32 	%r1094, %r1093, %r1091;
	add.s32 	%r1095, %r1094, %r400;
	add.s32 	%r1096, %r1095, -899497514;
	shf.l.wrap.b32 	%r1097, %r1080, %r1080, 30;
	xor.b32  	%r1098, %r1097, %r1089;
	xor.b32  	%r1099, %r1098, %r1088;
	shf.l.wrap.b32 	%r1100, %r1096, %r1096, 5;
	add.s32 	%r1101, %r1100, %r1081;
	add.s32 	%r1102, %r1101, %r1099;
	add.s32 	%r1103, %r1102, %r404;
	shf.l.wrap.b32 	%r1104, %r1088, %r1088, 30;
	add.s32 	%r1105, %r1103, 833086679;
	add.s32 	%r1106, %r1095, -1171231393;
	add.s32 	%r1107, %r1104, -1732584194;
	add.s32 	%r1108, %r1097, 271733878;
	add.s32 	%r1109, %r1089, -1009589776;
	shr.u32 	%r1110, %r1105, 24;
	st.global.u8 	[%rd9], %r1110;
	shr.u32 	%r1111, %r1105, 16;
	st.global.u8 	[%rd9+1], %r1111;
	shr.u32 	%r1112, %r1105, 8;
	st.global.u8 	[%rd9+2], %r1112;
	st.global.u8 	[%rd9+3], %r1105;
	shr.u32 	%r1113, %r1106, 24;
	st.global.u8 	[%rd9+4], %r1113;
	shr.u32 	%r1114, %r1106, 16;
	st.global.u8 	[%rd9+5], %r1114;
	shr.u32 	%r1115, %r1106, 8;
	st.global.u8 	[%rd9+6], %r1115;
	st.global.u8 	[%rd9+7], %r1106;
	shr.u32 	%r1116, %r1107, 24;
	st.global.u8 	[%rd9+8], %r1116;
	shr.u32 	%r1117, %r1107, 16;
	st.global.u8 	[%rd9+9], %r1117;
	shr.u32 	%r1118, %r1107, 8;
	st.global.u8 	[%rd9+10], %r1118;
	st.global.u8 	[%rd9+11], %r1107;
	shr.u32 	%r1119, %r1108, 24;
	st.global.u8 	[%rd9+12], %r1119;
	shr.u32 	%r1120, %r1108, 16;
	st.global.u8 	[%rd9+13], %r1120;
	shr.u32 	%r1121, %r1108, 8;
	st.global.u8 	[%rd9+14], %r1121;
	st.global.u8 	[%rd9+15], %r1108;
	shr.u32 	%r1122, %r1109, 24;
	st.global.u8 	[%rd9+16], %r1122;
	shr.u32 	%r1123, %r1109, 16;
	st.global.u8 	[%rd9+17], %r1123;
	shr.u32 	%r1124, %r1109, 8;
	st.global.u8 	[%rd9+18], %r1124;
	st.global.u8 	[%rd9+19], %r1109;
$L__BB50_2:
	ret;

}
	// .globl	_Z11sha1_kernelILi51EEvPKhPhm
.visible .entry _Z11sha1_kernelILi51EEvPKhPhm(
	.param .u64 .ptr .align 1 _Z11sha1_kernelILi51EEvPKhPhm_param_0,
	.param .u64 .ptr .align 1 _Z11sha1_kernelILi51EEvPKhPhm_param_1,
	.param .u64 _Z11sha1_kernelILi51EEvPKhPhm_param_2
)
{
	.reg .pred 	%p<2>;
	.reg .b16 	%rs<17>;
	.reg .b32 	%r<1125>;
	.reg .b64 	%rd<10>;

	ld.param.u64 	%rd2, [_Z11sha1_kernelILi51EEvPKhPhm_param_0];
	ld.param.u64 	%rd3, [_Z11sha1_kernelILi51EEvPKhPhm_param_1];
	ld.param.u64 	%rd4, [_Z11sha1_kernelILi51EEvPKhPhm_param_2];
	mov.u32 	%r1, %ctaid.x;
	mov.u32 	%r2, %ntid.x;
	mov.u32 	%r3, %tid.x;
	mad.lo.s32 	%r4, %r1, %r2, %r3;
	cvt.u64.u32 	%rd1, %r4;
	setp.le.u64 	%p1, %rd4, %rd1;
	@%p1 bra 	$L__BB51_2;
	cvta.to.global.u64 	%rd5, %rd3;
	cvta.to.global.u64 	%rd6, %rd2;
	shl.b64 	%rd7, %rd1, 6;
	add.s64 	%rd8, %rd6, %rd7;
	mad.lo.s64 	%rd9, %rd1, 20, %rd5;
	ld.global.u8 	%r5, [%rd8];
	shl.b32 	%r6, %r5, 24;
	ld.global.u8 	%r7, [%rd8+1];
	shl.b32 	%r8, %r7, 16;
	or.b32  	%r9, %r8, %r6;
	ld.global.u8 	%rs1, [%rd8+2];
	mul.wide.u16 	%r10, %rs1, 256;
	or.b32  	%r11, %r9, %r10;
	ld.global.u8 	%r12, [%rd8+3];
	or.b32  	%r13, %r11, %r12;
	ld.global.u8 	%r14, [%rd8+4];
	shl.b32 	%r15, %r14, 24;
	ld.global.u8 	%r16, [%rd8+5];
	shl.b32 	%r17, %r16, 16;
	or.b32  	%r18, %r17, %r15;
	ld.global.u8 	%rs2, [%rd8+6];
	mul.wide.u16 	%r19, %rs2, 256;
	or.b32  	%r20, %r18, %r19;
	ld.global.u8 	%r21, [%rd8+7];
	or.b32  	%r22, %r20, %r21;
	ld.global.u8 	%r23, [%rd8+8];
	shl.b32 	%r24, %r23, 24;
	ld.global.u8 	%r25, [%rd8+9];
	shl.b32 	%r26, %r25, 16;
	or.b32  	%r27, %r26, %r24;
	ld.global.u8 	%rs3, [%rd8+10];
	mul.wide.u16 	%r28, %rs3, 256;
	or.b32  	%r29, %r27, %r28;
	ld.global.u8 	%r30, [%rd8+11];
	or.b32  	%r31, %r29, %r30;
	ld.global.u8 	%r32, [%rd8+12];
	shl.b32 	%r33, %r32, 24;
	ld.global.u8 	%r34, [%rd8+13];
	shl.b32 	%r35, %r34, 16;
	or.b32  	%r36, %r35, %r33;
	ld.global.u8 	%rs4, [%rd8+14];
	mul.wide.u16 	%r37, %rs4, 256;
	or.b32  	%r38, %r36, %r37;
	ld.global.u8 	%r39, [%rd8+15];
	or.b32  	%r40, %r38, %r39;
	ld.global.u8 	%r41, [%rd8+16];
	shl.b32 	%r42, %r41, 24;
	ld.global.u8 	%r43, [%rd8+17];
	shl.b32 	%r44, %r43, 16;
	or.b32  	%r45, %r44, %r42;
	ld.global.u8 	%rs5, [%rd8+18];
	mul.wide.u16 	%r46, %rs5, 256;
	or.b32  	%r47, %r45, %r46;
	ld.global.u8 	%r48, [%rd8+19];
	or.b32  	%r49, %r47, %r48;
	ld.global.u8 	%r50, [%rd8+20];
	shl.b32 	%r51, %r50, 24;
	ld.global.u8 	%r52, [%rd8+21];
	shl.b32 	%r53, %r52, 16;
	or.b32  	%r54, %r53, %r51;
	ld.global.u8 	%rs6, [%rd8+22];
	mul.wide.u16 	%r55, %rs6, 256;
	or.b32  	%r56, %r54, %r55;
	ld.global.u8 	%r57, [%rd8+23];
	or.b32  	%r58, %r56, %r57;
	ld.global.u8 	%r59, [%rd8+24];
	shl.b32 	%r60, %r59, 24;
	ld.global.u8 	%r61, [%rd8+25];
	shl.b32 	%r62, %r61, 16;
	or.b32  	%r63, %r62, %r60;
	ld.global.u8 	%rs7, [%rd8+26];
	mul.wide.u16 	%r64, %rs7, 256;
	or.b32  	%r65, %r63, %r64;
	ld.global.u8 	%r66, [%rd8+27];
	or.b32  	%r67, %r65, %r66;
	ld.global.u8 	%r68, [%rd8+28];
	shl.b32 	%r69, %r68, 24;
	ld.global.u8 	%r70, [%rd8+29];
	shl.b32 	%r71, %r70, 16;
	or.b32  	%r72, %r71, %r69;
	ld.global.u8 	%rs8, [%rd8+30];
	mul.wide.u16 	%r73, %rs8, 256;
	or.b32  	%r74, %r72, %r73;
	ld.global.u8 	%r75, [%rd8+31];
	or.b32  	%r76, %r74, %r75;
	ld.global.u8 	%r77, [%rd8+32];
	shl.b32 	%r78, %r77, 24;
	ld.global.u8 	%r79, [%rd8+33];
	shl.b32 	%r80, %r79, 16;
	or.b32  	%r81, %r80, %r78;
	ld.global.u8 	%rs9, [%rd8+34];
	mul.wide.u16 	%r82, %rs9, 256;
	or.b32  	%r83, %r81, %r82;
	ld.global.u8 	%r84, [%rd8+35];
	or.b32  	%r85, %r83, %r84;
	ld.global.u8 	%r86, [%rd8+36];
	shl.b32 	%r87, %r86, 24;
	ld.global.u8 	%r88, [%rd8+37];
	shl.b32 	%r89, %r88, 16;
	or.b32  	%r90, %r89, %r87;
	ld.global.u8 	%rs10, [%rd8+38];
	mul.wide.u16 	%r91, %rs10, 256;
	or.b32  	%r92, %r90, %r91;
	ld.global.u8 	%r93, [%rd8+39];
	or.b32  	%r94, %r92, %r93;
	ld.global.u8 	%r95, [%rd8+40];
	shl.b32 	%r96, %r95, 24;
	ld.global.u8 	%r97, [%rd8+41];
	shl.b32 	%r98, %r97, 16;
	or.b32  	%r99, %r98, %r96;
	ld.global.u8 	%rs11, [%rd8+42];
	mul.wide.u16 	%r100, %rs11, 256;
	or.b32  	%r101, %r99, %r100;
	ld.global.u8 	%r102, [%rd8+43];
	or.b32  	%r103, %r101, %r102;
	ld.global.u8 	%r104, [%rd8+44];
	shl.b32 	%r105, %r104, 24;
	ld.global.u8 	%r106, [%rd8+45];
	shl.b32 	%r107, %r106, 16;
	or.b32  	%r108, %r107, %r105;
	ld.global.u8 	%rs12, [%rd8+46];
	mul.wide.u16 	%r109, %rs12, 256;
	or.b32  	%r110, %r108, %r109;
	ld.global.u8 	%r111, [%rd8+47];
	or.b32  	%r112, %r110, %r111;
	ld.global.u8 	%r113, [%rd8+48];
	shl.b32 	%r114, %r113, 24;
	ld.global.u8 	%r115, [%rd8+49];
	shl.b32 	%r116, %r115, 16;
	or.b32  	%r117, %r116, %r114;
	ld.global.u8 	%rs13, [%rd8+50];
	mul.wide.u16 	%r118, %rs13, 256;
	or.b32  	%r119, %r117, %r118;
	ld.global.u8 	%r120, [%rd8+51];
	or.b32  	%r121, %r119, %r120;
	ld.global.u8 	%r122, [%rd8+52];
	shl.b32 	%r123, %r122, 24;
	ld.global.u8 	%r124, [%rd8+53];
	shl.b32 	%r125, %r124, 16;
	or.b32  	%r126, %r125, %r123;
	ld.global.u8 	%rs14, [%rd8+54];
	mul.wide.u16 	%r127, %rs14, 256;
	or.b32  	%r128, %r126, %r127;
	ld.global.u8 	%r129, [%rd8+55];
	or.b32  	%r130, %r128, %r129;
	ld.global.u8 	%r131, [%rd8+56];
	shl.b32 	%r132, %r131, 24;
	ld.global.u8 	%r133, [%rd8+57];
	shl.b32 	%r134, %r133, 16;
	or.b32  	%r135, %r134, %r132;
	ld.global.u8 	%rs15, [%rd8+58];
	mul.wide.u16 	%r136, %rs15, 256;
	or.b32  	%r137, %r135, %r136;
	ld.global.u8 	%r138, [%rd8+59];
	or.b32  	%r139, %r137, %r138;
	ld.global.u8 	%r140, [%rd8+60];
	shl.b32 	%r141, %r140, 24;
	ld.global.u8 	%r142, [%rd8+61];
	shl.b32 	%r143, %r142, 16;
	or.b32  	%r144, %r143, %r141;
	ld.global.u8 	%rs16, [%rd8+62];
	mul.wide.u16 	%r145, %rs16, 256;
	or.b32  	%r146, %r144, %r145;
	ld.global.u8 	%r147, [%rd8+63];
	or.b32  	%r148, %r146, %r147;
	xor.b32  	%r149, %r85, %r130;
	xor.b32  	%r150, %r149, %r31;
	xor.b32  	%r151, %r150, %r13;
	shf.l.wrap.b32 	%r152, %r151, %r151, 1;
	xor.b32  	%r153, %r94, %r139;
	xor.b32  	%r154, %r153, %r40;
	xor.b32  	%r155, %r154, %r22;
	shf.l.wrap.b32 	%r156, %r155, %r155, 1;
	xor.b32  	%r157, %r103, %r148;
	xor.b32  	%r158, %r157, %r49;
	xor.b32  	%r159, %r158, %r31;
	shf.l.wrap.b32 	%r160, %r159, %r159, 1;
	xor.b32  	%r161, %r112, %r152;
	xor.b32  	%r162, %r161, %r58;
	xor.b32  	%r163, %r162, %r40;
	shf.l.wrap.b32 	%r164, %r163, %r163, 1;
	xor.b32  	%r165, %r121, %r156;
	xor.b32  	%r166, %r165, %r67;
	xor.b32  	%r167, %r166, %r49;
	shf.l.wrap.b32 	%r168, %r167, %r167, 1;
	xor.b32  	%r169, %r130, %r160;
	xor.b32  	%r170, %r169, %r76;
	xor.b32  	%r171, %r170, %r58;
	shf.l.wrap.b32 	%r172, %r171, %r171, 1;
	xor.b32  	%r173, %r139, %r164;
	xor.b32  	%r174, %r173, %r85;
	xor.b32  	%r175, %r174, %r67;
	shf.l.wrap.b32 	%r176, %r175, %r175, 1;
	xor.b32  	%r177, %r148, %r168;
	xor.b32  	%r178, %r177, %r94;
	xor.b32  	%r179, %r178, %r76;
	shf.l.wrap.b32 	%r180, %r179, %r179, 1;
	xor.b32  	%r181, %r152, %r172;
	xor.b32  	%r182, %r181, %r103;
	xor.b32  	%r183, %r182, %r85;
	shf.l.wrap.b32 	%r184, %r183, %r183, 1;
	xor.b32  	%r185, %r156, %r176;
	xor.b32  	%r186, %r185, %r112;
	xor.b32  	%r187, %r186, %r94;
	shf.l.wrap.b32 	%r188, %r187, %r187, 1;
	xor.b32  	%r189, %r160, %r180;
	xor.b32  	%r190, %r189, %r121;
	xor.b32  	%r191, %r190, %r103;
	shf.l.wrap.b32 	%r192, %r191, %r191, 1;
	xor.b32  	%r193, %r164, %r184;
	xor.b32  	%r194, %r193, %r130;
	xor.b32  	%r195, %r194, %r112;
	shf.l.wrap.b32 	%r196, %r195, %r195, 1;
	xor.b32  	%r197, %r168, %r188;
	xor.b32  	%r198, %r197, %r139;
	xor.b32  	%r199, %r198, %r121;
	shf.l.wrap.b32 	%r200, %r199, %r199, 1;
	xor.b32  	%r201, %r172, %r192;
	xor.b32  	%r202, %r201, %r148;
	xor.b32  	%r203, %r202, %r130;
	shf.l.wrap.b32 	%r204, %r203, %r203, 1;
	xor.b32  	%r205, %r176, %r196;
	xor.b32  	%r206, %r205, %r152;
	xor.b32  	%r207, %r206, %r139;
	shf.l.wrap.b32 	%r208, %r207, %r207, 1;
	xor.b32  	%r209, %r180, %r200;
	xor.b32  	%r210, %r209, %r156;
	xor.b32  	%r211, %r210, %r148;
	shf.l.wrap.b32 	%r212, %r211, %r211, 1;
	xor.b32  	%r213, %r184, %r204;
	xor.b32  	%r214, %r213, %r160;
	xor.b32  	%r215, %r214, %r152;
	shf.l.wrap.b32 	%r216, %r215, %r215, 1;
	xor.b32  	%r217, %r188, %r208;
	xor.b32  	%r218, %r217, %r164;
	xor.b32  	%r219, %r218, %r156;
	shf.l.wrap.b32 	%r220, %r219, %r219, 1;
	xor.b32  	%r221, %r192, %r212;
	xor.b32  	%r222, %r221, %r168;
	xor.b32  	%r223, %r222, %r160;
	shf.l.wrap.b32 	%r224, %r223, %r223, 1;
	xor.b32  	%r225, %r196, %r216;
	xor.b32  	%r226, %r225, %r172;
	xor.b32  	%r227, %r226, %r164;
	shf.l.wrap.b32 	%r228, %r227, %r227, 1;
	xor.b32  	%r229, %r200, %r220;
	xor.b32  	%r230, %r229, %r176;
	xor.b32  	%r231, %r230, %r168;
	shf.l.wrap.b32 	%r232, %r231, %r231, 1;
	xor.b32  	%r233, %r204, %r224;
	xor.b32  	%r234, %r233, %r180;
	xor.b32  	%r235, %r234, %r172;
	shf.l.wrap.b32 	%r236, %r235, %r235, 1;
	xor.b32  	%r237, %r208, %r228;
	xor.b32  	%r238, %r237, %r184;
	xor.b32  	%r239, %r238, %r176;
	shf.l.wrap.b32 	%r240, %r239, %r239, 1;
	xor.b32  	%r241, %r212, %r232;
	xor.b32  	%r242, %r241, %r188;
	xor.b32  	%r243, %r242, %r180;
	shf.l.wrap.b32 	%r244, %r243, %r243, 1;
	xor.b32  	%r245, %r216, %r236;
	xor.b32  	%r246, %r245, %r192;
	xor.b32  	%r247, %r246, %r184;
	shf.l.wrap.b32 	%r248, %r247, %r247, 1;
	xor.b32  	%r249, %r220, %r240;
	xor.b32  	%r250, %r249, %r196;
	xor.b32  	%r251, %r250, %r188;
	shf.l.wrap.b32 	%r252, %r251, %r251, 1;
	xor.b32  	%r253, %r224, %r244;
	xor.b32  	%r254, %r253, %r200;
	xor.b32  	%r255, %r254, %r192;
	shf.l.wrap.b32 	%r256, %r255, %r255, 1;
	xor.b32  	%r257, %r228, %r248;
	xor.b32  	%r258, %r257, %r204;
	xor.b32  	%r259, %r258, %r196;
	shf.l.wrap.b32 	%r260, %r259, %r259, 1;
	xor.b32  	%r261, %r232, %r252;
	xor.b32  	%r262, %r261, %r208;
	xor.b32  	%r263, %r262, %r200;
	shf.l.wrap.b32 	%r264, %r263, %r263, 1;
	xor.b32  	%r265, %r236, %r256;
	xor.b32  	%r266, %r265, %r212;
	xor.b32  	%r267, %r266, %r204;
	shf.l.wrap.b32 	%r268, %r267, %r267, 1;
	xor.b32  	%r269, %r240, %r260;
	xor.b32  	%r270, %r269, %r216;
	xor.b32  	%r271, %r270, %r208;
	shf.l.wrap.b32 	%r272, %r271, %r271, 1;
	xor.b32  	%r273, %r244, %r264;
	xor.b32  	%r274, %r273, %r220;
	xor.b32  	%r275, %r274, %r212;
	shf.l.wrap.b32 	%r276, %r275, %r275, 1;
	xor.b32  	%r277, %r248, %r268;
	xor.b32  	%r278, %r277, %r224;
	xor.b32  	%r279, %r278, %r216;
	shf.l.wrap.b32 	%r280, %r279, %r279, 1;
	xor.b32  	%r281, %r252, %r272;
	xor.b32  	%r282, %r281, %r228;
	xor.b32  	%r283, %r282, %r220;
	shf.l.wrap.b32 	%r284, %r283, %r283, 1;
	xor.b32  	%r285, %r256, %r276;
	xor.b32  	%r286, %r285, %r232;
	xor.b32  	%r287, %r286, %r224;
	shf.l.wrap.b32 	%r288, %r287, %r287, 1;
	xor.b32  	%r289, %r260, %r280;
	xor.b32  	%r290, %r289, %r236;
	xor.b32  	%r291, %r290, %r228;
	shf.l.wrap.b32 	%r292, %r291, %r291, 1;
	xor.b32  	%r293, %r264, %r284;
	xor.b32  	%r294, %r293, %r240;
	xor.b32  	%r295, %r294, %r232;
	shf.l.wrap.b32 	%r296, %r295, %r295, 1;
	xor.b32  	%r297, %r268, %r288;
	xor.b32  	%r298, %r297, %r244;
	xor.b32  	%r299, %r298, %r236;
	shf.l.wrap.b32 	%r300, %r299, %r299, 1;
	xor.b32  	%r301, %r272, %r292;
	xor.b32  	%r302, %r301, %r248;
	xor.b32  	%r303, %r302, %r240;
	shf.l.wrap.b32 	%r304, %r303, %r303, 1;
	xor.b32  	%r305, %r276, %r296;
	xor.b32  	%r306, %r305, %r252;
	xor.b32  	%r307, %r306, %r244;
	shf.l.wrap.b32 	%r308, %r307, %r307, 1;
	xor.b32  	%r309, %r280, %r300;
	xor.b32  	%r310, %r309, %r256;
	xor.b32  	%r311, %r310, %r248;
	shf.l.wrap.b32 	%r312, %r311, %r311, 1;
	xor.b32  	%r313, %r284, %r304;
	xor.b32  	%r314, %r313, %r260;
	xor.b32  	%r315, %r314, %r252;
	shf.l.wrap.b32 	%r316, %r315, %r315, 1;
	xor.b32  	%r317, %r288, %r308;
	xor.b32  	%r318, %r317, %r264;
	xor.b32  	%r319, %r318, %r256;
	shf.l.wrap.b32 	%r320, %r319, %r319, 1;
	xor.b32  	%r321, %r292, %r312;
	xor.b32  	%r322, %r321, %r268;
	xor.b32  	%r323, %r322, %r260;
	shf.l.wrap.b32 	%r324, %r323, %r323, 1;
	xor.b32  	%r325, %r296, %r316;
	xor.b32  	%r326, %r325, %r272;
	xor.b32  	%r327, %r326, %r264;
	shf.l.wrap.b32 	%r328, %r327, %r327, 1;
	xor.b32  	%r329, %r300, %r320;
	xor.b32  	%r330, %r329, %r276;
	xor.b32  	%r331, %r330, %r268;
	shf.l.wrap.b32 	%r332, %r331, %r331, 1;
	xor.b32  	%r333, %r304, %r324;
	xor.b32  	%r334, %r333, %r280;
	xor.b32  	%r335, %r334, %r272;
	shf.l.wrap.b32 	%r336, %r335, %r335, 1;
	xor.b32  	%r337, %r308, %r328;
	xor.b32  	%r338, %r337, %r284;
	xor.b32  	%r339, %r338, %r276;
	shf.l.wrap.b32 	%r340, %r339, %r339, 1;
	xor.b32  	%r341, %r312, %r332;
	xor.b32  	%r342, %r341, %r288;
	xor.b32  	%r343, %r342, %r280;
	shf.l.wrap.b32 	%r344, %r343, %r343, 1;
	xor.b32  	%r345, %r316, %r336;
	xor.b32  	%r346, %r345, %r292;
	xor.b32  	%r347, %r346, %r284;
	shf.l.wrap.b32 	%r348, %r347, %r347, 1;
	xor.b32  	%r349, %r320, %r340;
	xor.b32  	%r350, %r349, %r296;
	xor.b32  	%r351, %r350, %r288;
	shf.l.wrap.b32 	%r352, %r351, %r351, 1;
	xor.b32  	%r353, %r324, %r344;
	xor.b32  	%r354, %r353, %r300;
	xor.b32  	%r355, %r354, %r292;
	shf.l.wrap.b32 	%r356, %r355, %r355, 1;
	xor.b32  	%r357, %r328, %r348;
	xor.b32  	%r358, %r357, %r304;
	xor.b32  	%r359, %r358, %r296;
	shf.l.wrap.b32 	%r360, %r359, %r359, 1;
	xor.b32  	%r361, %r332, %r352;
	xor.b32  	%r362, %r361, %r308;
	xor.b32  	%r363, %r362, %r300;
	shf.l.wrap.b32 	%r364, %r363, %r363, 1;
	xor.b32  	%r365, %r336, %r356;
	xor.b32  	%r366, %r365, %r312;
	xor.b32  	%r367, %r366, %r304;
	shf.l.wrap.b32 	%r368, %r367, %r367, 1;
	xor.b32  	%r369, %r340, %r360;
	xor.b32  	%r370, %r369, %r316;
	xor.b32  	%r371, %r370, %r308;
	shf.l.wrap.b32 	%r372, %r371, %r371, 1;
	xor.b32  	%r373, %r344, %r364;
	xor.b32  	%r374, %r373, %r320;
	xor.b32  	%r375, %r374, %r312;
	shf.l.wrap.b32 	%r376, %r375, %r375, 1;
	xor.b32  	%r377, %r348, %r368;
	xor.b32  	%r378, %r377, %r324;
	xor.b32  	%r379, %r378, %r316;
	shf.l.wrap.b32 	%r380, %r379, %r379, 1;
	xor.b32  	%r381, %r352, %r372;
	xor.b32  	%r382, %r381, %r328;
	xor.b32  	%r383, %r382, %r320;
	shf.l.wrap.b32 	%r384, %r383, %r383, 1;
	xor.b32  	%r385, %r356, %r376;
	xor.b32  	%r386, %r385, %r332;
	xor.b32  	%r387, %r386, %r324;
	shf.l.wrap.b32 	%r388, %r387, %r387, 1;
	xor.b32  	%r389, %r360, %r380;
	xor.b32  	%r390, %r389, %r336;
	xor.b32  	%r391, %r390, %r328;
	shf.l.wrap.b32 	%r392, %r391, %r391, 1;
	xor.b32  	%r393, %r364, %r384;
	xor.b32  	%r394, %r393, %r340;
	xor.b32  	%r395, %r394, %r332;
	shf.l.wrap.b32 	%r396, %r395, %r395, 1;
	xor.b32  	%r397, %r368, %r388;
	xor.b32  	%r398, %r397, %r344;
	xor.b32  	%r399, %r398, %r336;
	shf.l.wrap.b32 	%r400, %r399, %r399, 1;
	xor.b32  	%r401, %r372, %r392;
	xor.b32  	%r402, %r401, %r348;
	xor.b32  	%r403, %r402, %r340;
	shf.l.wrap.b32 	%r404, %r403, %r403, 1;
	add.s32 	%r405, %r13, -1615554381;
	shf.l.wrap.b32 	%r406, %r405, %r405, 5;
	add.s32 	%r407, %r406, %r22;
	add.s32 	%r408, %r407, 1722862861;
	not.b32 	%r409, %r408;
	and.b32  	%r410, %r405, 1506887872;
	sub.s32 	%r411, 1615554380, %r13;
	and.b32  	%r412, %r411, 2079550178;
	or.b32  	%r413, %r410, %r412;
	shf.l.wrap.b32 	%r414, %r408, %r408, 5;
	add.s32 	%r415, %r414, %r413;
	add.s32 	%r416, %r415, %r31;
	add.s32 	%r417, %r416, -214083945;
	shf.l.wrap.b32 	%r418, %r405, %r405, 30;
	and.b32  	%r419, %r408, %r418;
	and.b32  	%r420, %r409, 1506887872;
	or.b32  	%r421, %r419, %r420;
	shf.l.wrap.b32 	%r422, %r417, %r417, 5;
	add.s32 	%r423, %r422, %r421;
	add.s32 	%r424, %r423, %r40;
	add.s32 	%r425, %r424, -696916869;
	shf.l.wrap.b32 	%r426, %r408, %r408, 30;
	and.b32  	%r427, %r417, %r426;
	not.b32 	%r428, %r417;
	and.b32  	%r429, %r418, %r428;
	or.b32  	%r430, %r427, %r429;
	shf.l.wrap.b32 	%r431, %r425, %r425, 5;
	add.s32 	%r432, %r431, %r430;
	add.s32 	%r433, %r432, %r49;
	add.s32 	%r434, %r433, -1269579175;
	shf.l.wrap.b32 	%r435, %r417, %r417, 30;
	and.b32  	%r436, %r425, %r435;
	not.b32 	%r437, %r425;
	and.b32  	%r438, %r426, %r437;
	or.b32  	%r439, %r436, %r438;
	shf.l.wrap.b32 	%r440, %r434, %r434, 5;
	add.s32 	%r441, %r440, %r418;
	add.s32 	%r442, %r441, %r439;
	add.s32 	%r443, %r442, %r58;
	add.s32 	%r444, %r443, 1518500249;
	shf.l.wrap.b32 	%r445, %r425, %r425, 30;
	and.b32  	%r446, %r434, %r445;
	not.b32 	%r447, %r434;
	and.b32  	%r448, %r435, %r447;
	or.b32  	%r449, %r446, %r448;
	shf.l.wrap.b32 	%r450, %r444, %r444, 5;
	add.s32 	%r451, %r450, %r426;
	add.s32 	%r452, %r451, %r449;
	add.s32 	%r453, %r452, %r67;
	add.s32 	%r454, %r453, 1518500249;
	shf.l.wrap.b32 	%r455, %r434, %r434, 30;
	and.b32  	%r456, %r444, %r455;
	not.b32 	%r457, %r444;
	and.b32  	%r458, %r445, %r457;
	or.b32  	%r459, %r456, %r458;
	shf.l.wrap.b32 	%r460, %r454, %r454, 5;
	add.s32 	%r461, %r460, %r435;
	add.s32 	%r462, %r461, %r459;
	add.s32 	%r463, %r462, %r76;
	add.s32 	%r464, %r463, 1518500249;
	shf.l.wrap.b32 	%r465, %r444, %r444, 30;
	and.b32  	%r466, %r454, %r465;
	not.b32 	%r467, %r454;
	and.b32  	%r468, %r455, %r467;
	or.b32  	%r469, %r466, %r468;
	shf.l.wrap.b32 	%r470, %r464, %r464, 5;
	add.s32 	%r471, %r470, %r445;
	add.s32 	%r472, %r471, %r469;
	add.s32 	%r473, %r472, %r85;
	add.s32 	%r474, %r473, 1518500249;
	shf.l.wrap.b32 	%r475, %r454, %r454, 30;
	and.b32  	%r476, %r464, %r475;
	not.b32 	%r477, %r464;
	and.b32  	%r478, %r465, %r477;
	or.b32  	%r479, %r476, %r478;
	shf.l.wrap.b32 	%r480, %r474, %r474, 5;
	add.s32 	%r481, %r480, %r455;
	add.s32 	%r482, %r481, %r479;
	add.s32 	%r483, %r482, %r94;
	add.s32 	%r484, %r483, 1518500249;
	shf.l.wrap.b32 	%r485, %r464, %r464, 30;
	and.b32  	%r486, %r474, %r485;
	not.b32 	%r487, %r474;
	and.b32  	%r488, %r475, %r487;
	or.b32  	%r489, %r486, %r488;
	shf.l.wrap.b32 	%r490, %r484, %r484, 5;
	add.s32 	%r491, %r490, %r465;
	add.s32 	%r492, %r491, %r489;
	add.s32 	%r493, %r492, %r103;
	add.s32 	%r494, %r493, 1518500249;
	shf.l.wrap.b32 	%r495, %r474, %r474, 30;
	and.b32  	%r496, %r484, %r495;
	not.b32 	%r497, %r484;
	and.b32  	%r498, %r485, %r497;
	or.b32  	%r499, %r496, %r498;
	shf.l.wrap.b32 	%r500, %r494, %r494, 5;
	add.s32 	%r501, %r500, %r475;
	add.s32 	%r502, %r501, %r499;
	add.s32 	%r503, %r502, %r112;
	add.s32 	%r504, %r503, 1518500249;
	shf.l.wrap.b32 	%r505, %r484, %r484, 30;
	and.b32  	%r506, %r494, %r505;
	not.b32 	%r507, %r494;
	and.b32  	%r508, %r495, %r507;
	or.b32  	%r509, %r506, %r508;
	shf.l.wrap.b32 	%r510, %r504, %r504, 5;
	add.s32 	%r511, %r510, %r485;
	add.s32 	%r512, %r511, %r509;
	add.s32 	%r513, %r512, %r121;
	add.s32 	%r514, %r513, 1518500249;
	shf.l.wrap.b32 	%r515, %r494, %r494, 30;
	and.b32  	%r516, %r504, %r515;
	not.b32 	%r517, %r504;
	and.b32  	%r518, %r505, %r517;
	or.b32  	%r519, %r516, %r518;
	shf.l.wrap.b32 	%r520, %r514, %r514, 5;
	add.s32 	%r521, %r520, %r495;
	add.s32 	%r522, %r521, %r519;
	add.s32 	%r523, %r522, %r130;
	add.s32 	%r524, %r523, 1518500249;
	shf.l.wrap.b32 	%r525, %r504, %r504, 30;
	and.b32  	%r526, %r514, %r525;
	not.b32 	%r527, %r514;
	and.b32  	%r528, %r515, %r527;
	or.b32  	%r529, %r526, %r528;
	shf.l.wrap.b32 	%r530, %r524, %r524, 5;
	add.s32 	%r531, %r530, %r505;
	add.s32 	%r532, %r531, %r529;
	add.s32 	%r533, %r532, %r139;
	add.s32 	%r534, %r533, 1518500249;
	shf.l.wrap.b32 	%r535, %r514, %r514, 30;
	and.b32  	%r536, %r524, %r535;
	not.b32 	%r537, %r524;
	and.b32  	%r538, %r525, %r537;
	or.b32  	%r539, %r536, %r538;
	shf.l.wrap.b32 	%r540, %r534, %r534, 5;
	add.s32 	%r541, %r540, %r515;
	add.s32 	%r542, %r541, %r539;
	add.s32 	%r543, %r542, %r148;
	add.s32 	%r544, %r543, 1518500249;
	shf.l.wrap.b32 	%r545, %r524, %r524, 30;
	and.b32  	%r546, %r534, %r545;
	not.b32 	%r547, %r534;
	and.b32  	%r548, %r535, %r547;
	or.b32  	%r549, %r546, %r548;
	shf.l.wrap.b32 	%r550, %r544, %r544, 5;
	add.s32 	%r551, %r550, %r525;
	add.s32 	%r552, %r551, %r549;
	add.s32 	%r553, %r552, %r152;
	add.s32 	%r554, %r553, 1518500249;
	shf.l.wrap.b32 	%r555, %r534, %r534, 30;
	and.b32  	%r556, %r544, %r555;
	not.b32 	%r557, %r544;
	and.b32  	%r558, %r545, %r557;
	or.b32  	%r559, %r556, %r558;
	shf.l.wrap.b32 	%r560, %r554, %r554, 5;
	add.s32 	%r561, %r560, %r535;
	add.s32 	%r562, %r561, %r559;
	add.s32 	%r563, %r562, %r156;
	add.s32 	%r564, %r563, 1518500249;
	shf.l.wrap.b32 	%r565, %r544, %r544, 30;
	and.b32  	%r566, %r554, %r565;
	not.b32 	%r567, %r554;
	and.b32  	%r568, %r555, %r567;
	or.b32  	%r569, %r566, %r568;
	shf.l.wrap.b32 	%r570, %r564, %r564, 5;
	add.s32 	%r571, %r570, %r545;
	add.s32 	%r572, %r571, %r569;
	add.s32 	%r573, %r572, %r160;
	add.s32 	%r574, %r573, 1518500249;
	shf.l.wrap.b32 	%r575, %r554, %r554, 30;
	and.b32  	%r576, %r564, %r575;
	not.b32 	%r577, %r564;
	and.b32  	%r578, %r565, %r577;
	or.b32  	%r579, %r576, %r578;
	shf.l.wrap.b32 	%r580, %r574, %r574, 5;
	add.s32 	%r581, %r580, %r555;
	add.s32 	%r582, %r581, %r579;
	add.s32 	%r583, %r582, %r164;
	add.s32 	%r584, %r583, 1518500249;
	shf.l.wrap.b32 	%r585, %r564, %r564, 30;
	xor.b32  	%r586, %r585, %r575;
	xor.b32  	%r587, %r586, %r574;
	shf.l.wrap.b32 	%r588, %r584, %r584, 5;
	add.s32 	%r589, %r588, %r565;
	add.s32 	%r590, %r589, %r587;
	add.s32 	%r591, %r590, %r168;
	add.s32 	%r592, %r591, 1859775393;
	shf.l.wrap.b32 	%r593, %r574, %r574, 30;
	xor.b32  	%r594, %r593, %r585;
	xor.b32  	%r595, %r594, %r584;
	shf.l.wrap.b32 	%r596, %r592, %r592, 5;
	add.s32 	%r597, %r596, %r575;
	add.s32 	%r598, %r597, %r595;
	add.s32 	%r599, %r598, %r172;
	add.s32 	%r600, %r599, 1859775393;
	shf.l.wrap.b32 	%r601, %r584, %r584, 30;
	xor.b32  	%r602, %r601, %r593;
	xor.b32  	%r603, %r602, %r592;
	shf.l.wrap.b32 	%r604, %r600, %r600, 5;
	add.s32 	%r605, %r604, %r585;
	add.s32 	%r606, %r605, %r603;
	add.s32 	%r607, %r606, %r176;
	add.s32 	%r608, %r607, 1859775393;
	shf.l.wrap.b32 	%r609, %r592, %r592, 30;
	xor.b32  	%r610, %r609, %r601;
	xor.b32  	%r611, %r610, %r600;
	shf.l.wrap.b32 	%r612, %r608, %r608, 5;
	add.s32 	%r613, %r612, %r593;
	add.s32 	%r614, %r613, %r611;
	add.s32 	%r615, %r614, %r180;
	add.s32 	%r616, %r615, 1859775393;
	shf.l.wrap.b32 	%r617, %r600, %r600, 30;
	xor.b32  	%r618, %r617, %r609;
	xor.b32  	%r619, %r618, %r608;
	shf.l.wrap.b32 	%r620, %r616, %r616, 5;
	add.s32 	%r621, %r620, %r601;
	add.s32 	%r622, %r621, %r619;
	add.s32 	%r623, %r622, %r184;
	add.s32 	%r624, %r623, 1859775393;
	shf.l.wrap.b32 	%r625, %r608, %r608, 30;
	xor.b32  	%r626, %r625, %r617;
	xor.b32  	%r627, %r626, %r616;
	shf.l.wrap.b32 	%r628, %r624, %r624, 5;
	add.s32 	%r629, %r628, %r609;
	add.s32 	%r630, %r629, %r627;
	add.s32 	%r631, %r630, %r188;
	add.s32 	%r632, %r631, 1859775393;
	shf.l.wrap.b32 	%r633, %r616, %r616, 30;
	xor.b32  	%r634, %r633, %r625;
	xor.b32  	%r635, %r634, %r624;
	shf.l.wrap.b32 	%r636, %r632, %r632, 5;
	add.s32 	%r637, %r636, %r617;
	add.s32 	%r638, %r637, %r635;
	add.s32 	%r639, %r638, %r192;
	add.s32 	%r640, %r639, 1859775393;
	shf.l.wrap.b32 	%r641, %r624, %r624, 30;
	xor.b32  	%r642, %r641, %r633;
	xor.b32  	%r643, %r642, %r632;
	shf.l.wrap.b32 	%r644, %r640, %r640, 5;
	add.s32 	%r645, %r644, %r625;
	add.s32 	%r646, %r645, %r643;
	add.s32 	%r647, %r646, %r196;
	add.s32 	%r648, %r647, 1859775393;
	shf.l.wrap.b32 	%r649, %r632, %r632, 30;
	xor.b32  	%r650, %r649, %r641;
	xor.b32  	%r651, %r650, %r640;
	shf.l.wrap.b32 	%r652, %r648, %r648, 5;
	add.s32 	%r653, %r652, %r633;
	add.s32 	%r654, %r653, %r651;
	add.s32 	%r655, %r654, %r200;
	add.s32 	%r656, %r655, 1859775393;
	shf.l.wrap.b32 	%r657, %r640, %r640, 30;
	xor.b32  	%r658, %r657, %r649;
	xor.b32  	%r659, %r658, %r648;
	shf.l.wrap.b32 	%r660, %r656, %r656, 5;
	add.s32 	%r661, %r660, %r641;
	add.s32 	%r662, %r661, %r659;
	add.s32 	%r663, %r662, %r204;
	add.s32 	%r664, %r663, 1859775393;
	shf.l.wrap.b32 	%r665, %r648, %r648, 30;
	xor.b32  	%r666, %r665, %r657;
	xor.b32  	%r667, %r666, %r656;
	shf.l.wrap.b32 	%r668, %r664, %r664, 5;
	add.s32 	%r669, %r668, %r649;
	add.s32 	%r670, %r669, %r667;
	add.s32 	%r671, %r670, %r208;
	add.s32 	%r672, %r671, 1859775393;
	shf.l.wrap.b32 	%r673, %r656, %r656, 30;
	xor.b32  	%r674, %r673, %r665;
	xor.b32  	%r675, %r674, %r664;
	shf.l.wrap.b32 	%r676, %r672, %r672, 5;
	add.s32 	%r677, %r676, %r657;
	add.s32 	%r678, %r677, %r675;
	add.s32 	%r679, %r678, %r212;
	add.s32 	%r680, %r679, 1859775393;
	shf.l.wrap.b32 	%r681, %r664, %r664, 30;
	xor.b32  	%r682, %r681, %r673;
	xor.b32  	%r683, %r682, %r672;
	shf.l.wrap.b32 	%r684, %r680, %r680, 5;
	add.s32 	%r685, %r684, %r665;
	add.s32 	%r686, %r685, %r683;
	add.s32 	%r687, %r686, %r216;
	add.s32 	%r688, %r687, 1859775393;
	shf.l.wrap.b32 	%r689, %r672, %r672, 30;
	xor.b32  	%r690, %r689, %r681;
	xor.b32  	%r691, %r690, %r680;
	shf.l.wrap.b32 	%r692, %r688, %r688, 5;
	add.s32 	%r693, %r692, %r673;
	add.s32 	%r694, %r693, %r691;
	add.s32 	%r695, %r694, %r220;
	add.s32 	%r696, %r695, 1859775393;
	shf.l.wrap.b32 	%r697, %r680, %r680, 30;
	xor.b32  	%r698, %r697, %r689;
	xor.b32  	%r699, %r698, %r688;
	shf.l.wrap.b32 	%r700, %r696, %r696, 5;
	add.s32 	%r701, %r700, %r681;
	add.s32 	%r702, %r701, %r699;
	add.s32 	%r703, %r702, %r224;
	add.s32 	%r704, %r703, 1859775393;
	shf.l.wrap.b32 	%r705, %r688, %r688, 30;
	xor.b32  	%r706, %r705, %r697;
	xor.b32  	%r707, %r706, %r696;
	shf.l.wrap.b32 	%r708, %r704, %r704, 5;
	add.s32 	%r709, %r708, %r689;
	add.s32 	%r710, %r709, %r707;
	add.s32 	%r711, %r710, %r228;
	add.s32 	%r712, %r711, 1859775393;
	shf.l.wrap.b32 	%r713, %r696, %r696, 30;
	xor.b32  	%r714, %r713, %r705;
	xor.b32  	%r715, %r714, %r704;
	shf.l.wrap.b32 	%r716, %r712, %r712, 5;
	add.s32 	%r717, %r716, %r697;
	add.s32 	%r718, %r717, %r715;
	add.s32 	%r719, %r718, %r232;
	add.s32 	%r720, %r719, 1859775393;
	shf.l.wrap.b32 	%r721, %r704, %r704, 30;
	xor.b32  	%r722, %r721, %r713;
	xor.b32  	%r723, %r722, %r712;
	shf.l.wrap.b32 	%r724, %r720, %r720, 5;
	add.s32 	%r725, %r724, %r705;
	add.s32 	%r726, %r725, %r723;
	add.s32 	%r727, %r726, %r236;
	add.s32 	%r728, %r727, 1859775393;
	shf.l.wrap.b32 	%r729, %r712, %r712, 30;
	xor.b32  	%r730, %r729, %r721;
	xor.b32  	%r731, %r730, %r720;
	shf.l.wrap.b32 	%r732, %r728, %r728, 5;
	add.s32 	%r733, %r732, %r713;
	add.s32 	%r734, %r733, %r731;
	add.s32 	%r735, %r734, %r240;
	add.s32 	%r736, %r735, 1859775393;
	shf.l.wrap.b32 	%r737, %r720, %r720, 30;
	xor.b32  	%r738, %r737, %r729;
	xor.b32  	%r739, %r738, %r728;
	shf.l.wrap.b32 	%r740, %r736, %r736, 5;
	add.s32 	%r741, %r740, %r721;
	add.s32 	%r742, %r741, %r739;
	add.s32 	%r743, %r742, %r244;
	add.s32 	%r744, %r743, 1859775393;
	shf.l.wrap.b32 	%r745, %r728, %r728, 30;
	or.b32  	%r746, %r745, %r737;
	and.b32  	%r747, %r736, %r746;
	and.b32  	%r748, %r745, %r737;
	or.b32  	%r749, %r747, %r748;
	shf.l.wrap.b32 	%r750, %r744, %r744, 5;
	add.s32 	%r751, %r750, %r729;
	add.s32 	%r752, %r751, %r749;
	add.s32 	%r753, %r752, %r248;
	add.s32 	%r754, %r753, -1894007588;
	shf.l.wrap.b32 	%r755, %r736, %r736, 30;
	or.b32  	%r756, %r755, %r745;
	and.b32  	%r757, %r744, %r756;
	and.b32  	%r758, %r755, %r745;
	or.b32  	%r759, %r757, %r758;
	shf.l.wrap.b32 	%r760, %r754, %r754, 5;
	add.s32 	%r761, %r760, %r737;
	add.s32 	%r762, %r761, %r759;
	add.s32 	%r763, %r762, %r252;
	add.s32 	%r764, %r763, -1894007588;
	shf.l.wrap.b32 	%r765, %r744, %r744, 30;
	or.b32  	%r766, %r765, %r755;
	and.b32  	%r767, %r754, %r766;
	and.b32  	%r768, %r765, %r755;
	or.b32  	%r769, %r767, %r768;
	shf.l.wrap.b32 	%r770, %r764, %r764, 5;
	add.s32 	%r771, %r770, %r745;
	add.s32 	%r772, %r771, %r769;
	add.s32 	%r773, %r772, %r256;
	add.s32 	%r774, %r773, -1894007588;
	shf.l.wrap.b32 	%r775, %r754, %r754, 30;
	or.b32  	%r776, %r775, %r765;
	and.b32  	%r777, %r764, %r776;
	and.b32  	%r778, %r775, %r765;
	or.b32  	%r779, %r777, %r778;
	shf.l.wrap.b32 	%r780, %r774, %r774, 5;
	add.s32 	%r781, %r780, %r755;
	add.s32 	%r782, %r781, %r779;
	add.s32 	%r783, %r782, %r260;
	add.s32 	%r784, %r783, -1894007588;
	shf.l.wrap.b32 	%r785, %r764, %r764, 30;
	or.b32  	%r786, %r785, %r775;
	and.b32  	%r787, %r774, %r786;
	and.b32  	%r788, %r785, %r775;
	or.b32  	%r789, %r787, %r788;
	shf.l.wrap.b32 	%r790, %r784, %r784, 5;
	add.s32 	%r791, %r790, %r765;
	add.s32 	%r792, %r791, %r789;
	add.s32 	%r793, %r792, %r264;
	add.s32 	%r794, %r793, -1894007588;
	shf.l.wrap.b32 	%r795, %r774, %r774, 30;
	or.b32  	%r796, %r795, %r785;
	and.b32  	%r797, %r784, %r796;
	and.b32  	%r798, %r795, %r785;
	or.b32  	%r799, %r797, %r798;
	shf.l.wrap.b32 	%r800, %r794, %r794, 5;
	add.s32 	%r801, %r800, %r775;
	add.s32 	%r802, %r801, %r799;
	add.s32 	%r803, %r802, %r268;
	add.s32 	%r804, %r803, -1894007588;
	shf.l.wrap.b32 	%r805, %r784, %r784, 30;
	or.b32  	%r806, %r805, %r795;
	and.b32  	%r807, %r794, %r806;
	and.b32  	%r808, %r805, %r795;
	or.b32  	%r809, %r807, %r808;
	shf.l.wrap.b32 	%r810, %r804, %r804, 5;
	add.s32 	%r811, %r810, %r785;
	add.s32 	%r812, %r811, %r809;
	add.s32 	%r813, %r812, %r272;
	add.s32 	%r814, %r813, -1894007588;
	shf.l.wrap.b32 	%r815, %r794, %r794, 30;
	or.b32  	%r816, %r815, %r805;
	and.b32  	%r817, %r804, %r816;
	and.b32  	%r818, %r815, %r805;
	or.b32  	%r819, %r817, %r818;
	shf.l.wrap.b32 	%r820, %r814, %r814, 5;
	add.s32 	%r821, %r820, %r795;
	add.s32 	%r822, %r821, %r819;
	add.s32 	%r823, %r822, %r276;
	add.s32 	%r824, %r823, -1894007588;
	shf.l.wrap.b32 	%r825, %r804, %r804, 30;
	or.b32  	%r826, %r825, %r815;
	and.b32  	%r827, %r814, %r826;
	and.b32  	%r828, %r825, %r815;
	or.b32  	%r829, %r827, %r828;
	shf.l.wrap.b32 	%r830, %r824, %r824, 5;
	add.s32 	%r831, %r830, %r805;
	add.s32 	%r832, %r831, %r829;
	add.s32 	%r833, %r832, %r280;
	add.s32 	%r834, %r833, -1894007588;
	shf.l.wrap.b32 	%r835, %r814, %r814, 30;
	or.b32  	%r836, %r835, %r825;
	and.b32  	%r837, %r824, %r836;
	and.b32  	%r838, %r835, %r825;
	or.b32  	%r839, %r837, %r838;
	shf.l.wrap.b32 	%r840, %r834, %r834, 5;
	add.s32 	%r841, %r840, %r815;
	add.s32 	%r842, %r841, %r839;
	add.s32 	%r843, %r842, %r284;
	add.s32 	%r844, %r843, -1894007588;
	shf.l.wrap.b32 	%r845, %r824, %r824, 30;
	or.b32  	%r846, %r845, %r835;
	and.b32  	%r847, %r834, %r846;
	and.b32  	%r848, %r845, %r835;
	or.b32  	%r849, %r847, %r848;
	shf.l.wrap.b32 	%r850, %r844, %r844, 5;
	add.s32 	%r851, %r850, %r825;
	add.s32 	%r852, %r851, %r849;
	add.s32 	%r853, %r852, %r288;
	add.s32 	%r854, %r853, -1894007588;
	shf.l.wrap.b32 	%r855, %r834, %r834, 30;
	or.b32  	%r856, %r855, %r845;
	and.b32  	%r857, %r844, %r856;
	and.b32  	%r858, %r855, %r845;
	or.b32  	%r859, %r857, %r858;
	shf.l.wrap.b32 	%r860, %r854, %r854, 5;
	add.s32 	%r861, %r860, %r835;
	add.s32 	%r862, %r861, %r859;
	add.s32 	%r863, %r862, %r292;
	add.s32 	%r864, %r863, -1894007588;
	shf.l.wrap.b32 	%r865, %r844, %r844, 30;
	or.b32  	%r866, %r865, %r855;
	and.b32  	%r867, %r854, %r866;
	and.b32  	%r868, %r865, %r855;
	or.b32  	%r869, %r867, %r868;
	shf.l.wrap.b32 	%r870, %r864, %r864, 5;
	add.s32 	%r871, %r870, %r845;
	add.s32 	%r872, %r871, %r869;
	add.s32 	%r873, %r872, %r296;
	add.s32 	%r874, %r873, -1894007588;
	shf.l.wrap.b32 	%r875, %r854, %r854, 30;
	or.b32  	%r876, %r875, %r865;
	and.b32  	%r877, %r864, %r876;
	and.b32  	%r878, %r875, %r865;
	or.b32  	%r879, %r877, %r878;
	shf.l.wrap.b32 	%r880, %r874, %r874, 5;
	add.s32 	%r881, %r880, %r855;
	add.s32 	%r882, %r881, %r879;
	add.s32 	%r883, %r882, %r300;
	add.s32 	%r884, %r883, -1894007588;
	shf.l.wrap.b32 	%r885, %r864, %r864, 30;
	or.b32  	%r886, %r885, %r875;
	and.b32  	%r887, %r874, %r886;
	and.b32  	%r888, %r885, %r875;
	or.b32  	%r889, %r887, %r888;
	shf.l.wrap.b32 	%r890, %r884, %r884, 5;
	add.s32 	%r891, %r890, %r865;
	add.s32 	%r892, %r891, %r889;
	add.s32 	%r893, %r892, %r304;
	add.s32 	%r894, %r893, -1894007588;
	shf.l.wrap.b32 	%r895, %r874, %r874, 30;
	or.b32  	%r896, %r895, %r885;
	and.b32  	%r897, %r884, %r896;
	and.b32  	%r898, %r895, %r885;
	or.b32  	%r899, %r897, %r898;
	shf.l.wrap.b32 	%r900, %r894, %r894, 5;
	add.s32 	%r901, %r900, %r875;
	add.s32 	%r902, %r901, %r899;
	add.s32 	%r903, %r902, %r308;
	add.s32 	%r904, %r903, -1894007588;
	shf.l.wrap.b32 	%r905, %r884, %r884, 30;
	or.b32  	%r906, %r905, %r895;
	and.b32  	%r907, %r894, %r906;
	and.b32  	%r908, %r905, %r895;
	or.b32  	%r909, %r907, %r908;
	shf.l.wrap.b32 	%r910, %r904, %r904, 5;
	add.s32 	%r911, %r910, %r885;
	add.s32 	%r912, %r911, %r909;
	add.s32 	%r913, %r912, %r312;
	add.s32 	%r914, %r913, -1894007588;
	shf.l.wrap.b32 	%r915, %r894, %r894, 30;
	or.b32  	%r916, %r915, %r905;
	and.b32  	%r917, %r904, %r916;
	and.b32  	%r918, %r915, %r905;
	or.b32  	%r919, %r917, %r918;
	shf.l.wrap.b32 	%r920, %r914, %r914, 5;
	add.s32 	%r921, %r920, %r895;
	add.s32 	%r922, %r921, %r919;
	add.s32 	%r923, %r922, %r316;
	add.s32 	%r924, %r923, -1894007588;
	shf.l.wrap.b32 	%r925, %r904, %r904, 30;
	or.b32  	%r926, %r925, %r915;
	and.b32  	%r927, %r914, %r926;
	and.b32  	%r928, %r925, %r915;
	or.b32  	%r929, %r927, %r928;
	shf.l.wrap.b32 	%r930, %r924, %r924, 5;
	add.s32 	%r931, %r930, %r905;
	add.s32 	%r932, %r931, %r929;
	add.s32 	%r933, %r932, %r320;
	add.s32 	%r934, %r933, -1894007588;
	shf.l.wrap.b32 	%r935, %r914, %r914, 30;
	or.b32  	%r936, %r935, %r925;
	and.b32  	%r937, %r924, %r936;
	and.b32  	%r938, %r935, %r925;
	or.b32  	%r939, %r937, %r938;
	shf.l.wrap.b32 	%r940, %r934, %r934, 5;
	add.s32 	%r941, %r940, %r915;
	add.s32 	%r942, %r941, %r939;
	add.s32 	%r943, %r942, %r324;
	add.s32 	%r944, %r943, -1894007588;
	shf.l.wrap.b32 	%r945, %r924, %r924, 30;
	xor.b32  	%r946, %r945, %r935;
	xor.b32  	%r947, %r946, %r934;
	shf.l.wrap.b32 	%r948, %r944, %r944, 5;
	add.s32 	%r949, %r948, %r925;
	add.s32 	%r950, %r949, %r947;
	add.s32 	%r951, %r950, %r328;
	add.s32 	%r952, %r951, -899497514;
	shf.l.wrap.b32 	%r953, %r934, %r934, 30;
	xor.b32  	%r954, %r953, %r945;
	xor.b32  	%r955, %r954, %r944;
	shf.l.wrap.b32 	%r956, %r952, %r952, 5;
	add.s32 	%r957, %r956, %r935;
	add.s32 	%r958, %r957, %r955;
	add.s32 	%r959, %r958, %r332;
	add.s32 	%r960, %r959, -899497514;
	shf.l.wrap.b32 	%r961, %r944, %r944, 30;
	xor.b32  	%r962, %r961, %r953;
	xor.b32  	%r963, %r962, %r952;
	shf.l.wrap.b32 	%r964, %r960, %r960, 5;
	add.s32 	%r965, %r964, %r945;
	add.s32 	%r966, %r965, %r963;
	add.s32 	%r967, %r966, %r336;
	add.s32 	%r968, %r967, -899497514;
	shf.l.wrap.b32 	%r969, %r952, %r952, 30;
	xor.b32  	%r970, %r969, %r961;
	xor.b32  	%r971, %r970, %r960;
	shf.l.wrap.b32 	%r972, %r968, %r968, 5;
	add.s32 	%r973, %r972, %r953;
	add.s32 	%r974, %r973, %r971;
	add.s32 	%r975, %r974, %r340;
	add.s32 	%r976, %r975, -899497514;
	shf.l.wrap.b32 	%r977, %r960, %r960, 30;
	xor.b32  	%r978, %r977, %r969;
	xor.b32  	%r979, %r978, %r968;
	shf.l.wrap.b32 	%r980, %r976, %r976, 5;
	add.s32 	%r981, %r980, %r961;
	add.s32 	%r982, %r981, %r979;
	add.s32 	%r983, %r982, %r344;
	add.s32 	%r984, %r983, -899497514;
	shf.l.wrap.b32 	%r985, %r968, %r968, 30;
	xor.b32  	%r986, %r985, %r977;
	xor.b32  	%r987, %r986, %r976;
	shf.l.wrap.b32 	%r988, %r984, %r984, 5;
	add.s32 	%r989, %r988, %r969;
	add.s32 	%r990, %r989, %r987;
	add.s32 	%r991, %r990, %r348;
	add.s32 	%r992, %r991, -899497514;
	shf.l.wrap.b32 	%r993, %r976, %r976, 30;
	xor.b32  	%r994, %r993, %r985;
	xor.b32  	%r995, %r994, %r984;
	shf.l.wrap.b32 	%r996, %r992, %r992, 5;
	add.s32 	%r997, %r996, %r977;
	add.s32 	%r998, %r997, %r995;
	add.s32 	%r999, %r998, %r352;
	add.s32 	%r1000, %r999, -899497514;
	shf.l.wrap.b32 	%r1001, %r984, %r984, 30;
	xor.b32  	%r1002, %r1001, %r993;
	xor.b32  	%r1003, %r1002, %r992;
	shf.l.wrap.b32 	%r1004, %r1000, %r1000, 5;
	add.s32 	%r1005, %r1004, %r985;
	add.s32 	%r1006, %r1005, %r1003;
	add.s32 	%r1007, %r1006, %r356;
	add.s32 	%r1008, %r1007, -899497514;
	shf.l.wrap.b32 	%r1009, %r992, %r992, 30;
	xor.b32  	%r1010, %r1009, %r1001;
	xor.b32  	%r1011, %r1010, %r1000;
	shf.l.wrap.b32 	%r1012, %r1008, %r1008, 5;
	add.s32 	%r1013, %r1012, %r993;
	add.s32 	%r1014, %r1013, %r1011;
	add.s32 	%r1015, %r1014, %r360;
	add.s32 	%r1016, %r1015, -899497514;
	shf.l.wrap.b32 	%r1017, %r1000, %r1000, 30;
	xor.b32  	%r1018, %r1017, %r1009;
	xor.b32  	%r1019, %r1018, %r1008;
	shf.l.wrap.b32 	%r1020, %r1016, %r1016, 5;
	add.s32 	%r1021, %r1020, %r1001;
	add.s32 	%r1022, %r1021, %r1019;
	add.s32 	%r1023, %r1022, %r364;
	add.s32 	%r1024, %r1023, -899497514;
	shf.l.wrap.b32 	%r1025, %r1008, %r1008, 30;
	xor.b32  	%r1026, %r1025, %r1017;
	xor.b32  	%r1027, %r1026, %r1016;
	shf.l.wrap.b32 	%r1028, %r1024, %r1024, 5;
	add.s32 	%r1029, %r1028, %r1009;
	add.s32 	%r1030, %r1029, %r1027;
	add.s32 	%r1031, %r1030, %r368;
	add.s32 	%r1032, %r1031, -899497514;
	shf.l.wrap.b32 	%r1033, %r1016, %r1016, 30;
	xor.b32  	%r1034, %r1033, %r1025;
	xor.b32  	%r1035, %r1034, %r1024;
	shf.l.wrap.b32 	%r1036, %r1032, %r1032, 5;
	add.s32 	%r1037, %r1036, %r1017;
	add.s32 	%r1038, %r1037, %r1035;
	add.s32 	%r1039, %r1038, %r372;
	add.s32 	%r1040, %r1039, -899497514;
	shf.l.wrap.b32 	%r1041, %r1024, %r1024, 30;
	xor.b32  	%r1042, %r1041, %r1033;
	xor.b32  	%r1043, %r1042, %r1032;
	shf.l.wrap.b32 	%r1044, %r1040, %r1040, 5;
	add.s32 	%r1045, %r1044, %r1025;
	add.s32 	%r1046, %r1045, %r1043;
	add.s32 	%r1047, %r1046, %r376;
	add.s32 	%r1048, %r1047, -899497514;
	shf.l.wrap.b32 	%r1049, %r1032, %r1032, 30;
	xor.b32  	%r1050, %r1049, %r1041;
	xor.b32  	%r1051, %r1050, %r1040;
	shf.l.wrap.b32 	%r1052, %r1048, %r1048, 5;
	add.s32 	%r1053, %r1052, %r1033;
	add.s32 	%r1054, %r1053, %r1051;
	add.s32 	%r1055, %r1054, %r380;
	add.s32 	%r1056, %r1055, -899497514;
	shf.l.wrap.b32 	%r1057, %r1040, %r1040, 30;
	xor.b32  	%r1058, %r1057, %r1049;
	xor.b32  	%r1059, %r1058, %r1048;
	shf.l.wrap.b32 	%r1060, %r1056, %r1056, 5;
	add.s32 	%r1061, %r1060, %r1041;
	add.s32 	%r1062, %r1061, %r1059;
	add.s32 	%r1063, %r1062, %r384;
	add.s32 	%r1064, %r1063, -899497514;
	shf.l.wrap.b32 	%r1065, %r1048, %r1048, 30;
	xor.b32  	%r1066, %r1065, %r1057;
	xor.b32  	%r1067, %r1066, %r1056;
	shf.l.wrap.b32 	%r1068, %r1064, %r1064, 5;
	add.s32 	%r1069, %r1068, %r1049;
	add.s32 	%r1070, %r1069, %r1067;
	add.s32 	%r1071, %r1070, %r388;
	add.s32 	%r1072, %r1071, -899497514;
	shf.l.wrap.b32 	%r1073, %r1056, %r1056, 30;
	xor.b32  	%r1074, %r1073, %r1065;
	xor.b32  	%r1075, %r1074, %r1064;
	shf.l.wrap.b32 	%r1076, %r1072, %r1072, 5;
	add.s32 	%r1077, %r1076, %r1057;
	add.s32 	%r1078, %r1077, %r1075;
	add.s32 	%r1079, %r1078, %r392;
	add.s32 	%r1080, %r1079, -899497514;
	shf.l.wrap.b32 	%r1081, %r1064, %r1064, 30;
	xor.b32  	%r1082, %r1081, %r1073;
	xor.b32  	%r1083, %r1082, %r1072;
	shf.l.wrap.b32 	%r1084, %r1080, %r1080, 5;
	add.s32 	%r1085, %r1084, %r1065;
	add.s32 	%r1086, %r1085, %r1083;
	add.s32 	%r1087, %r1086, %r396;
	add.s32 	%r1088, %r1087, -899497514;
	shf.l.wrap.b32 	%r1089, %r1072, %r1072, 30;
	xor.b32  	%r1090, %r1089, %r1081;
	xor.b32  	%r1091, %r1090, %r1080;
	shf.l.wrap.b32 	%r1092, %r1088, %r1088, 5;
	add.s32 	%r1093, %r1092, %r1073;
	add.s32 	%r1094, %r1093, %r1091;
	add.s32 	%r1095, %r1094, %r400;
	add.s32 	%r1096, %r1095, -899497514;
	shf.l.wrap.b32 	%r1097, %r1080, %r1080, 30;
	xor.b32  	%r1098, %r1097, %r1089;
	xor.b32  	%r1099, %r1098, %r1088;
	shf.l.wrap.b32 	%r1100, %r1096, %r1096, 5;
	add.s32 	%r1101, %r1100, %r1081;
	add.s32 	%r1102, %r1101, %r1099;
	add.s32 	%r1103, %r1102, %r404;
	shf.l.wrap.b32 	%r1104, %r1088, %r1088, 30;
	add.s32 	%r1105, %r1103, 833086679;
	add.s32 	%r1106, %r1095, -1171231393;
	add.s32 	%r1107, %r1104, -1732584194;
	add.s32 	%r1108, %r1097, 271733878;
	add.s32 	%r1109, %r1089, -1009589776;
	shr.u32 	%r1110, %r1105, 24;
	st.global.u8 	[%rd9], %r1110;
	shr.u32 	%r1111, %r1105, 16;
	st.global.u8 	[%rd9+1], %r1111;
	shr.u32 	%r1112, %r1105, 8;
	st.global.u8 	[%rd9+2], %r1112;
	st.global.u8 	[%rd9+3], %r1105;
	shr.u32 	%r1113, %r1106, 24;
	st.global.u8 	[%rd9+4], %r1113;
	shr.u32 	%r1114, %r1106, 16;
	st.global.u8 	[%rd9+5], %r1114;
	shr.u32 	%r1115, %r1106, 8;
	st.global.u8 	[%rd9+6], %r1115;
	st.global.u8 	[%rd9+7], %r1106;
	shr.u32 	%r1116, %r1107, 24;
	st.global.u8 	[%rd9+8], %r1116;
	shr.u32 	%r1117, %r1107, 16;
	st.global.u8 	[%rd9+9], %r1117;
	shr.u32 	%r1118, %r1107, 8;
	st.global.u8 	[%rd9+10], %r1118;
	st.global.u8 	[%rd9+11], %r1107;
	shr.u32 	%r1119, %r1108, 24;
	st.global.u8 	[%rd9+12], %r1119;
	shr.u32 	%r1120, %r1108, 16;
	st.global.u8 	[%rd9+13], %r1120;
	shr.u32 	%r1121, %r1108, 8;
	st.global.u8 	[%rd9+14], %r1121;
	st.global.u8 	[%rd9+15], %r1108;
	shr.u32 	%r1122, %r1109, 24;
	st.global.u8 	[%rd9+16], %r1122;
	shr.u32 	%r1123, %r1109, 16;
	st.global.u8 	[%rd9+17], %r1123;
	shr.u32 	%r1124, %r1109, 8;
	st.global.u8 	[%rd9+18], %r1124;
	st.global.u8 	[%rd9+19], %r1109;
$L__BB51_2:
	ret;

}
	// .globl	_Z11sha1_kernelILi52EEvPKhPhm
.visible .entry _Z11sha1_kernelILi52EEvPKhPhm(
	.param .u64 .ptr .align 1 _Z11sha1_kernelILi52EEvPKhPhm_param_0,
	.param .u64 .ptr .align 1 _Z11sha1_kernelILi52EEvPKhPhm_param_1,
	.param .u64 _Z11sha1_kernelILi52EEvPKhPhm_param_2
)
{
	.reg .pred 	%p<2>;
	.reg .b16 	%rs<17>;
	.reg .b32 	%r<1125>;
	.reg .b64 	%rd<10>;

	ld.param.u64 	%rd2, [_Z11sha1_kernelILi52EEvPKhPhm_param_0];
	ld.param.u64 	%rd3, [_Z11sha1_kernelILi52EEvPKhPhm_param_1];
	ld.param.u64 	%rd4, [_Z11sha1_kernelILi52EEvPKhPhm_param_2];
	mov.u32 	%r1, %ctaid.x;
	mov.u32 	%r2, %ntid.x;
	mov.u32 	%r3, %tid.x;
	mad.lo.s32 	%r4, %r1, %r2, %r3;
	cvt.u64.u32 	%rd1, %r4;
	setp.le.u64 	%p1, %rd4, %rd1;
	@%p1 bra 	$L__BB52_2;
	cvta.to.global.u64 	%rd5, %rd3;
	cvta.to.global.u64 	%rd6, %rd2;
	shl.b64 	%rd7, %rd1, 6;
	add.s64 	%rd8, %rd6, %rd7;
	mad.lo.s64 	%rd9, %rd1, 20, %rd5;
	ld.global.u8 	%r5, [%rd8];
	shl.b32 	%r6, %r5, 24;
	ld.global.u8 	%r7, [%rd8+1];
	shl.b32 	%r8, %r7, 16;
	or.b32  	%r9, %r8, %r6;
	ld.global.u8 	%rs1, [%rd8+2];
	mul.wide.u16 	%r10, %rs1, 256;
	or.b32  	%r11, %r9, %r10;
	ld.global.u8 	%r12, [%rd8+3];
	or.b32  	%r13, %r11, %r12;
	ld.global.u8 	%r14, [%rd8+4];
	shl.b32 	%r15, %r14, 24;
	ld.global.u8 	%r16, [%rd8+5];
	shl.b32 	%r17, %r16, 16;
	or.b32  	%r18, %r17, %r15;
	ld.global.u8 	%rs2, [%rd8+6];
	mul.wide.u16 	%r19, %rs2, 256;
	or.b32  	%r20, %r18, %r19;
	ld.global.u8 	%r21, [%rd8+7];
	or.b32  	%r22, %r20, %r21;
	ld.global.u8 	%r23, [%rd8+8];
	shl.b32 	%r24, %r23, 24;
	ld.global.u8 	%r25, [%rd8+9];
	shl.b32 	%r26, %r25, 16;
	or.b32  	%r27, %r26, %r24;
	ld.global.u8 	%rs3, [%rd8+10];
	mul.wide.u16 	%r28, %rs3, 256;
	or.b32  	%r29, %r27, %r28;
	ld.global.u8 	%r30, [%rd8+11];
	or.b32  	%r31, %r29, %r30;
	ld.global.u8 	%r32, [%rd8+12];
	shl.b32 	%r33, %r32, 24;
	ld.global.u8 	%r34, [%rd8+13];
	shl.b32 	%r35, %r34, 16;
	or.b32  	%r36, %r35, %r33;
	ld.global.u8 	%rs4, [%rd8+14];
	mul.wide.u16 	%r37, %rs4, 256;
	or.b32  	%r38, %r36, %r37;
	ld.global.u8 	%r39, [%rd8+15];
	or.b32  	%r40, %r38, %r39;
	ld.global.u8 	%r41, [%rd8+16];
	shl.b32 	%r42, %r41, 24;
	ld.global.u8 	%r43, [%rd8+17];
	shl.b32 	%r44, %r43, 16;
	or.b32  	%r45, %r44, %r42;
	ld.global.u8 	%rs5, [%rd8+18];
	mul.wide.u16 	%r46, %rs5, 256;
	or.b32  	%r47, %r45, %r46;
	ld.global.u8 	%r48, [%rd8+19];
	or.b32  	%r49, %r47, %r48;
	ld.global.u8 	%r50, [%rd8+20];
	shl.b32 	%r51, %r50, 24;
	ld.global.u8 	%r52, [%rd8+21];
	shl.b32 	%r53, %r52, 16;
	or.b32  	%r54, %r53, %r51;
	ld.global.u8 	%rs6, [%rd8+22];
	mul.wide.u16 	%r55, %rs6, 256;
	or.b32  	%r56, %r54, %r55;
	ld.global.u8 	%r57, [%rd8+23];
	or.b32  	%r58, %r56, %r57;
	ld.global.u8 	%r59, [%rd8+24];
	shl.b32 	%r60, %r59, 24;
	ld.global.u8 	%r61, [%rd8+25];
	shl.b32 	%r62, %r61, 16;
	or.b32  	%r63, %r62, %r60;
	ld.global.u8 	%rs7, [%rd8+26];
	mul.wide.u16 	%r64, %rs7, 256;
	or.b32  	%r65, %r63, %r64;
	ld.global.u8 	%r66, [%rd8+27];
	or.b32  	%r67, %r65, %r66;
	ld.global.u8 	%r68, [%rd8+28];
	shl.b32 	%r69, %r68, 24;
	ld.global.u8 	%r70, [%rd8+29];
	shl.b32 	%r71, %r70, 16;
	or.b32  	%r72, %r71, %r69;
	ld.global.u8 	%rs8, [%rd8+30];
	mul.wide.u16 	%r73, %rs8, 256;
	or.b32  	%r74, %r72, %r73;
	ld.global.u8 	%r75, [%rd8+31];
	or.b32  	%r76, %r74, %r75;
	ld.global.u8 	%r77, [%rd8+32];
	shl.b32 	%r78, %r77, 24;
	ld.global.u8 	%r79, [%rd8+33];
	shl.b32 	%r80, %r79, 16;
	or.b32  	%r81, %r80, %r78;
	ld.global.u8 	%rs9, [%rd8+34];
	mul.wide.u16 	%r82, %rs9, 256;
	or.b32  	%r83, %r81, %r82;
	ld.global.u8 	%r84, [%rd8+35];
	or.b32  	%r85, %r83, %r84;
	ld.global.u8 	%r86, [%rd8+36];
	shl.b32 	%r87, %r86, 24;
	ld.global.u8 	%r88, [%rd8+37];
	shl.b32 	%r89, %r88, 16;
	or.b32  	%r90, %r89, %r87;
	ld.global.u8 	%rs10, [%rd8+38];
	mul.wide.u16 	%r91, %rs10, 256;
	or.b32  	%r92, %r90, %r91;
	ld.global.u8 	%r93, [%rd8+39];
	or.b32  	%r94, %r92, %r93;
	ld.global.u8 	%r95, [%rd8+40];
	shl.b32 	%r96, %r95, 24;
	ld.global.u8 	%r97, [%rd8+41];
	shl.b32 	%r98, %r97, 16;
	or.b32  	%r99, %r98, %r96;
	ld.global.u8 	%rs11, [%rd8+42];
	mul.wide.u16 	%r100, %rs11, 256;
	or.b32  	%r101, %r99, %r100;
	ld.global.u8 	%r102, [%rd8+43];
	or.b32  	%r103, %r101, %r102;
	ld.global.u8 	%r104, [%rd8+44];
	shl.b32 	%r105, %r104, 24;
	ld.global.u8 	%r106, [%rd8+45];
	shl.b32 	%r107, %r106, 16;
	or.b32  	%r108, %r107, %r105;
	ld.global.u8 	%rs12, [%rd8+46];
	mul.wide.u16 	%r109, %rs12, 256;
	or.b32  	%r110, %r108, %r109;
	ld.global.u8 	%r111, [%rd8+47];
	or.b32  	%r112, %r110, %r111;
	ld.global.u8 	%r113, [%rd8+48];
	shl.b32 	%r114, %r113, 24;
	ld.global.u8 	%r115, [%rd8+49];
	shl.b32 	%r116, %r115, 16;
	or.b32  	%r117, %r116, %r114;
	ld.global.u8 	%rs13, [%rd8+50];
	mul.wide.u16 	%r118, %rs13, 256;
	or.b32  	%r119, %r117, %r118;
	ld.global.u8 	%r120, [%rd8+51];
	or.b32  	%r121, %r119, %r120;
	ld.global.u8 	%r122, [%rd8+52];
	shl.b32 	%r123, %r122, 24;
	ld.global.u8 	%r124, [%rd8+53];
	shl.b32 	%r125, %r124, 16;
	or.b32  	%r126, %r125, %r123;
	ld.global.u8 	%rs14, [%rd8+54];
	mul.wide.u16 	%r127, %rs14, 256;
	or.b32  	%r128, %r126, %r127;
	ld.global.u8 	%r129, [%rd8+55];
	or.b32  	%r130, %r128, %r129;
	ld.global.u8 	%r131, [%rd8+56];
	shl.b32 	%r132, %r131, 24;
	ld.global.u8 	%r133, [%rd8+57];
	shl.b32 	%r134, %r133, 16;
	or.b32  	%r135, %r134, %r132;
	ld.global.u8 	%rs15, [%rd8+58];
	mul.wide.u16 	%r136, %rs15, 256;
	or.b32  	%r137, %r135, %r136;
	ld.global.u8 	%r138, [%rd8+59];
	or.b32  	%r139, %r137, %r138;
	ld.global.u8 	%r140, [%rd8+60];
	shl.b32 	%r141, %r140, 24;
	ld.global.u8 	%r142, [%rd8+61];
	shl.b32 	%r143, %r142, 16;
	or.b32  	%r144, %r143, %r141;
	ld.global.u8 	%rs16, [%rd8+62];
	mul.wide.u16 	%r145, %rs16, 256;
	or.b32  	%r146, %r144, %r145;
	ld.global.u8 	%r147, [%rd8+63];
	or.b32  	%r148, %r146, %r147;
	xor.b32  	%r149, %r85, %r130;
	xor.b32  	%r150, %r149, %r31;
	xor.b32  	%r151, %r150, %r13;
	shf.l.wrap.b32 	%r152, %r151, %r151, 1;
	xor.b32  	%r153, %r94, %r139;
	xor.b32  	%r154, %r153, %r40;
	xor.b32  	%r155, %r154, %r22;
	shf.l.wrap.b32 	%r156, %r155, %r155, 1;
	xor.b32  	%r157, %r103, %r148;
	xor.b32  	%r158, %r157, %r49;
	xor.b32  	%r159, %r158, %r31;
	shf.l.wrap.b32 	%r160, %r159, %r159, 1;
	xor.b32  	%r161, %r112, %r152;
	xor.b32  	%r162, %r161, %r58;
	xor.b32  	%r163, %r162, %r40;
	shf.l.wrap.b32 	%r164, %r163, %r163, 1;
	xor.b32  	%r165, %r121, %r156;
	xor.b32  	%r166, %r165, %r67;
	xor.b32  	%r167, %r166, %r49;
	shf.l.wrap.b32 	%r168, %r167, %r167, 1;
	xor.b32  	%r169, %r130, %r160;
	xor.b32  	%r170, %r169, %r76;
	xor.b32  	%r171, %r170, %r58;
	shf.l.wrap.b32 	%r172, %r171, %r171, 1;
	xor.b32  	%r173, %r139, %r164;
	xor.b32  	%r174, %r173, %r85;
	xor.b32  	%r175, %r174, %r67;
	shf.l.wrap.b32 	%r176, %r175, %r175, 1;
	xor.b32  	%r177, %r148, %r168;
	xor.b32  	%r178, %r177, %r94;
	xor.b32  	%r179, %r178, %r76;
	shf.l.wrap.b32 	%r180, %r179, %r179, 1;
	xor.b32  	%r181, %r152, %r172;
	xor.b32  	%r182, %r181, %r103;
	xor.b32  	%r183, %r182, %r85;
	shf.l.wrap.b32 	%r184, %r183, %r183, 1;
	xor.b32  	%r185, %r156, %r176;
	xor.b32  	%r186, %r185, %r112;
	xor.b32  	%r187, %r186, %r94;
	shf.l.wrap.b32 	%r188, %r187, %r187, 1;
	xor.b32  	%r189, %r160, %r180;
	xor.b32  	%r190, %r189, %r121;
	xor.b32  	%r191, %r190, %r103;
	shf.l.wrap.b32 	%r192, %r191, %r191, 1;
	xor.b32  	%r193, %r164, %r184;
	xor.b32  	%r194, %r193, %r130;
	xor.b32  	%r195, %r194, %r112;
	shf.l.wrap.b32 	%r196, %r195, %r195, 1;
	xor.b32  	%r197, %r168, %r188;
	xor.b32  	%r198, %r197, %r139;
	xor.b32  	%r199, %r198, %r121;
	shf.l.wrap.b32 	%r200, %r199, %r199, 1;
	xor.b32  	%r201, %r172, %r192;
	xor.b32  	%r202, %r201, %r148;
	xor.b32  	%r203, %r202, %r130;
	shf.l.wrap.b32 	%r204, %r203, %r203, 1;
	xor.b32  	%r205, %r176, %r196;
	xor.b32  	%r206, %r205, %r152;
	xor.b32  	%r207, %r206, %r139;
	shf.l.wrap.b32 	%r208, %r207, %r207, 1;
	xor.b32  	%r209, %r180, %r200;
	xor.b32  	%r210, %r209, %r156;
	xor.b32  	%r211, %r210, %r148;
	shf.l.wrap.b32 	%r212, %r211, %r211, 1;
	xor.b32  	%r213, %r184, %r204;
	xor.b32  	%r214, %r213, %r160;
	xor.b32  	%r215, %r214, %r152;
	shf.l.wrap.b32 	%r216, %r215, %r215, 1;
	xor.b32  	%r217, %r188, %r208;
	xor.b32  	%r218, %r217, %r164;
	xor.b32  	%r219, %r218, %r156;
	shf.l.wrap.b32 	%r220, %r219, %r219, 1;
	xor.b32  	%r221, %r192, %r212;
	xor.b32  	%r222, %r221, %r168;
	xor.b32  	%r223, %r222, %r160;
	shf.l.wrap.b32 	%r224, %r223, %r223, 1;
	xor.b32  	%r225, %r196, %r216;
	xor.b32  	%r226, %r225, %r172;
	xor.b32  	%r227, %r226, %r164;
	shf.l.wrap.b32 	%r228, %r227, %r227, 1;
	xor.b32  	%r229, %r200, %r220;
	xor.b32  	%r230, %r229, %r176;
	xor.b32  	%r231, %r230, %r168;
	shf.l.wrap.b32 	%r232, %r231, %r231, 1;
	xor.b32  	%r233, %r204, %r224;
	xor.b32  	%r234, %r233, %r180;
	xor.b32  	%r235, %r234, %r172;
	shf.l.wrap.b32 	%r236, %r235, %r235, 1;
	xor.b32  	%r237, %r208, %r228;
	xor.b32  	%r238, %r237, %r184;
	xor.b32  	%r239, %r238, %r176;
	shf.l.wrap.b32 	%r240, %r239, %r239, 1;
	xor.b32  	%r241, %r212, %r232;
	xor.b32  	%r242, %r241, %r188;
	xor.b32  	%r243, %r242, %r180;
	shf.l.wrap.b32 	%r244, %r243, %r243, 1;
	xor.b32  	%r245, %r216, %r236;
	xor.b32  	%r246, %r245, %r192;
	xor.b32  	%r247, %r246, %r184;
	shf.l.wrap.b32 	%r248, %r247, %r247, 1;
	xor.b32  	%r249, %r220, %r240;
	xor.b32  	%r250, %r249, %r196;
	xor.b32  	%r251, %r250, %r188;
	shf.l.wrap.b32 	%r252, %r251, %r251, 1;
	xor.b32  	%r253, %r224, %r244;
	xor.b32  	%r254, %r253, %r200;
	xor.b32  	%r255, %r254, %r192;
	shf.l.wrap.b32 	%r256, %r255, %r255, 1;
	xor.b32  	%r257, %r228, %r248;
	xor.b32  	%r258, %r257, %r204;
	xor.b32  	%r259, %r258, %r196;
	shf.l.wrap.b32 	%r260, %r259, %r259, 1;
	xor.b32  	%r261, %r232, %r252;
	xor.b32  	%r262, %r261, %r208;
	xor.b32  	%r263, %r262, %r200;
	shf.l.wrap.b32 	%r264, %r263, %r263, 1;
	xor.b32  	%r265, %r236, %r256;
	xor.b32  	%r266, %r265, %r212;
	xor.b32  	%r267, %r266, %r204;
	shf.l.wrap.b32 	%r268, %r267, %r267, 1;
	xor.b32  	%r269, %r240, %r260;
	xor.b32  	%r270, %r269, %r216;
	xor.b32  	%r271, %r270, %r208;
	shf.l.wrap.b32 	%r272, %r271, %r271, 1;
	xor.b32  	%r273, %r244, %r264;
	xor.b32  	%r274, %r273, %r220;
	xor.b32  	%r275, %r274, %r212;
	shf.l.wrap.b32 	%r276, %r275, %r275, 1;
	xor.b32  	%r277, %r248, %r268;
	xor.b32  	%r278, %r277, %r224;
	xor.b32  	%r279, %r278, %r216;
	shf.l.wrap.b32 	%r280, %r279, %r279, 1;
	xor.b32  	%r281, %r252, %r272;
	xor.b32  	%r282, %r281, %r228;
	xor.b32  	%r283, %r282, %r220;
	shf.l.wrap.b32 	%r284, %r283, %r283, 1;
	xor.b32  	%r285, %r256, %r276;
	xor.b32  	%r286, %r285, %r232;
	xor.b32  	%r287, %r286, %r224;
	shf.l.wrap.b32 	%r288, %r287, %r287, 1;
	xor.b32  	%r289, %r260, %r280;
	xor.b32  	%r290, %r289, %r236;
	xor.b32  	%r291, %r290, %r228;
	shf.l.wrap.b32 	%r292, %r291, %r291, 1;
	xor.b32  	%r293, %r264, %r284;
	xor.b32  	%r294, %r293, %r240;
	xor.b32  	%r295, %r294, %r232;
	shf.l.wrap.b32 	%r296, %r295, %r295, 1;
	xor.b32  	%r297, %r268, %r288;
	xor.b32  	%r298, %r297, %r244;
	xor.b32  	%r299, %r298, %r236;
	shf.l.wrap.b32 	%r300, %r299, %r299, 1;
	xor.b32  	%r301, %r272, %r292;
	xor.b32  	%r302, %r301, %r248;
	xor.b32  	%r303, %r302, %r240;
	shf.l.wrap.b32 	%r304, %r303, %r303, 1;
	xor.b32  	%r305, %r276, %r296;
	xor.b32  	%r306, %r305, %r252;
	xor.b32  	%r307, %r306, %r244;
	shf.l.wrap.b32 	%r308, %r307, %r307, 1;
	xor.b32  	%r309, %r280, %r300;
	xor.b32  	%r310, %r309, %r256;
	xor.b32  	%r311, %r310, %r248;
	shf.l.wrap.b32 	%r312, %r311, %r311, 1;
	xor.b32  	%r313, %r284, %r304;
	xor.b32  	%r314, %r313, %r260;
	xor.b32  	%r315, %r314, %r252;
	shf.l.wrap.b32 	%r316, %r315, %r315, 1;
	xor.b32  	%r317, %r288, %r308;
	xor.b32  	%r318, %r317, %r264;
	xor.b32  	%r319, %r318, %r256;
	shf.l.wrap.b32 	%r320, %r319, %r319, 1;
	xor.b32  	%r321, %r292, %r312;
	xor.b32  	%r322, %r321, %r268;
	xor.b32  	%r323, %r322, %r260;
	shf.l.wrap.b32 	%r324, %r323, %r323, 1;
	xor.b32  	%r325, %r296, %r316;
	xor.b32  	%r326, %r325, %r272;
	xor.b32  	%r327, %r326, %r264;
	shf.l.wrap.b32 	%r328, %r327, %r327, 1;
	xor.b32  	%r329, %r300, %r320;
	xor.b32  	%r330, %r329, %r276;
	xor.b32  	%r331, %r330, %r268;
	shf.l.wrap.b32 	%r332, %r331, %r331, 1;
	xor.b32  	%r333, %r304, %r324;
	xor.b32  	%r334, %r333, %r280;
	xor.b32  	%r335, %r334, %r272;
	shf.l.wrap.b32 	%r336, %r335, %r335, 1;
	xor.b32  	%r337, %r308, %r328;
	xor.b32  	%r338, %r337, %r284;
	xor.b32  	%r339, %r338, %r276;
	shf.l.wrap.b32 	%r340, %r339, %r339, 1;
	xor.b32  	%r341, %r312, %r332;
	xor.b32  	%r342, %r341, %r288;
	xor.b32  	%r343, %r342, %r280;
	shf.l.wrap.b32 	%r344, %r343, %r343, 1;
	xor.b32  	%r345, %r316, %r336;
	xor.b32  	%r346, %r345, %r292;
	xor.b32  	%r347, %r346, %r284;
	shf.l.wrap.b32 	%r348, %r347, %r347, 1;
	xor.b32  	%r349, %r320, %r340;
	xor.b32  	%r350, %r349, %r296;
	xor.b32  	%r351, %r350, %r288;
	shf.l.wrap.b32 	%r352, %r351, %r351, 1;
	xor.b32  	%r353, %r324, %r344;
	xor.b32  	%r354, %r353, %r300;
	xor.b32  	%r355, %r354, %r292;
	shf.l.wrap.b32 	%r356, %r355, %r355, 1;
	xor.b32  	%r357, %r328, %r348;
	xor.b32  	%r358, %r357, %r304;
	xor.b32  	%r359, %r358, %r296;
	shf.l.wrap.b32 	%r360, %r359, %r359, 1;
	xor.b32  	%r361, %r332, %r352;
	xor.b32  	%r362, %r361, %r308;
	xor.b32  	%r363, %r362, %r300;
	shf.l.wrap.b32 	%r364, %r363, %r363, 1;
	xor.b32  	%r365, %r336, %r356;
	xor.b32  	%r366, %r365, %r312;
	xor.b32  	%r367, %r366, %r304;
	shf.l.wrap.b32 	%r368, %r367, %r367, 1;
	xor.b32  	%r369, %r340, %r360;
	xor.b32  	%r370, %r369, %r316;
	xor.b32  	%r371, %r370, %r308;
	shf.l.wrap.b32 	%r372, %r371, %r371, 1;
	xor.b32  	%r373, %r344, %r364;
	xor.b32  	%r374, %r373, %r320;
	xor.b32  	%r375, %r374, %r312;
	shf.l.wrap.b32 	%r376, %r375, %r375, 1;
	xor.b32  	%r377, %r348, %r368;
	xor.b32  	%r378, %r377, %r324;
	xor.b32  	%r379, %r378, %r316;
	shf.l.wrap.b32 	%r380, %r379, %r379, 1;
	xor.b32  	%r381, %r352, %r372;
	xor.b32  	%r382, %r381, %r328;
	xor.b32  	%r383, %r382, %r320;
	shf.l.wrap.b32 	%r384, %r383, %r383, 1;
	xor.b32  	%r385, %r356, %r376;
	xor.b32  	%r386, %r385, %r332;
	xor.b32  	%r387, %r386, %r324;
	shf.l.wrap.b32 	%r388, %r387, %r387, 1;
	xor.b32  	%r389, %r360, %r380;
	xor.b32  	%r390, %r389, %r336;
	xor.b32  	%r391, %r390, %r328;
	shf.l.wrap.b32 	%r392, %r391, %r391, 1;
	xor.b32  	%r393, %r364, %r384;
	xor.b32  	%r394, %r393, %r340;
	xor.b32  	%r395, %r394, %r332;
	shf.l.wrap.b32 	%r396, %r395, %r395, 1;
	xor.b32  	%r397, %r368, %r388;
	xor.b32  	%r398, %r397, %r344;
	xor.b32  	%r399, %r398, %r336;
	shf.l.wrap.b32 	%r400, %r399, %r399, 1;
	xor.b32  	%r401, %r372, %r392;
	xor.b32  	%r402, %r401, %r348;
	xor.b32  	%r403, %r402, %r340;
	shf.l.wrap.b32 	%r404, %r403, %r403, 1;
	add.s32 	%r405, %r13, -1615554381;
	shf.l.wrap.b32 	%r406, %r405, %r405, 5;
	add.s32 	%r407, %r406, %r22;
	add.s32 	%r408, %r407, 1722862861;
	not.b32 	%r409, %r408;
	and.b32  	%r410, %r405, 1506887872;
	sub.s32 	%r411, 1615554380, %r13;
	and.b32  	%r412, %r411, 2079550178;
	or.b32  	%r413, %r410, %r412;
	shf.l.wrap.b32 	%r414, %r408, %r408, 5;
	add.s32 	%r415, %r414, %r413;
	add.s32 	%r416, %r415, %r31;
	add.s32 	%r417, %r416, -214083945;
	shf.l.wrap.b32 	%r418, %r405, %r405, 30;
	and.b32  	%r419, %r408, %r418;
	and.b32  	%r420, %r409, 1506887872;
	or.b32  	%r421, %r419, %r420;
	shf.l.wrap.b32 	%r422, %r417, %r417, 5;
	add.s32 	%r423, %r422, %r421;
	add.s32 	%r424, %r423, %r40;
	add.s32 	%r425, %r424, -696916869;
	shf.l.wrap.b32 	%r426, %r408, %r408, 30;
	and.b32  	%r427, %r417, %r426;
	not.b32 	%r428, %r417;
	and.b32  	%r429, %r418, %r428;
	or.b32  	%r430, %r427, %r429;
	shf.l.wrap.b32 	%r431, %r425, %r425, 5;
	add.s32 	%r432, %r431, %r430;
	add.s32 	%r433, %r432, %r49;
	add.s32 	%r434, %r433, -1269579175;
	shf.l.wrap.b32 	%r435, %r417, %r417, 30;
	and.b32  	%r436, %r425, %r435;
	not.b32 	%r437, %r425;
	and.b32  	%r438, %r426, %r437;
	or.b32  	%r439, %r436, %r438;
	shf.l.wrap.b32 	%r440, %r434, %r434, 5;
	add.s32 	%r441, %r440, %r418;
	add.s32 	%r442, %r441, %r439;
	add.s32 	%r443, %r442, %r58;
	add.s32 	%r444, %r443, 1518500249;
	shf.l.wrap.b32 	%r445, %r425, %r425, 30;
	and.b32  	%r446, %r434, %r445;
	not.b32 	%r447, %r434;
	and.b32  	%r448, %r435, %r447;
	or.b32  	%r449, %r446, %r448;
	shf.l.wrap.b32 	%r450, %r444, %r444, 5;
	add.s32 	%r451, %r450, %r426;
	add.s32 	%r452, %r451, %r449;
	add.s32 	%r453, %r452, %r67;
	add.s32 	%r454, %r453, 1518500249;
	shf.l.wrap.b32 	%r455, %r434, %r434, 30;
	and.b32  	%r456, %r444, %r455;
	not.b32 	%r457, %r444;
	and.b32  	%r458, %r445, %r457;
	or.b32  	%r459, %r456, %r458;
	shf.l.wrap.b32 	%r460, %r454, %r454, 5;
	add.s32 	%r461, %r460, %r435;
	add.s32 	%r462, %r461, %r459;
	add.s32 	%r463, %r462, %r76;
	add.s32 	%r464, %r463, 1518500249;
	shf.l.wrap.b32 	%r465, %r444, %r444, 30;
	and.b32  	%r466, %r454, %r465;
	not.b32 	%r467, %r454;
	and.b32  	%r468, %r455, %r467;
	or.b32  	%r469, %r466, %r468;
	shf.l.wrap.b32 	%r470, %r464, %r464, 5;
	add.s32 	%r471, %r470, %r445;
	add.s32 	%r472, %r471, %r469;
	add.s32 	%r473, %r472, %r85;
	add.s32 	%r474, %r473, 1518500249;
	shf.l.wrap.b32 	%r475, %r454, %r454, 30;
	and.b32  	%r476, %r464, %r475;
	not.b32 	%r477, %r464;
	and.b32  	%r478, %r465, %r477;
	or.b32  	%r479, %r476, %r478;
	shf.l.wrap.b32 	%r480, %r474, %r474, 5;
	add.s32 	%r481, %r480, %r455;
	add.s32 	%r482, %r481, %r479;
	add.s32 	%r483, %r482, %r94;
	add.s32 	%r484, %r483, 1518500249;
	shf.l.wrap.b32 	%r485, %r464, %r464, 30;
	and.b32  	%r486, %r474, %r485;
	not.b32 	%r487, %r474;
	and.b32  	%r488, %r475, %r487;
	or.b32  	%r489, %r486, %r488;
	shf.l.wrap.b32 	%r490, %r484, %r484, 5;
	add.s32 	%r491, %r490, %r465;
	add.s32 	%r492, %r491, %r489;
	add.s32 	%r493, %r492, %r103;
	add.s32 	%r494, %r493, 1518500249;
	shf.l.wrap.b32 	%r495, %r474, %r474, 30;
	and.b32  	%r496, %r484, %r495;
	not.b32 	%r497, %r484;
	and.b32  	%r498, %r485, %r497;
	or.b32  	%r499, %r496, %r498;
	shf.l.wrap.b32 	%r500, %r494, %r494, 5;
	add.s32 	%r501, %r500, %r475;
	add.s32 	%r502, %r501, %r499;
	add.s32 	%r503, %r502, %r112;
	add.s32 	%r504, %r503, 1518500249;
	shf.l.wrap.b32 	%r505, %r484, %r484, 30;
	and.b32  	%r506, %r494, %r505;
	not.b32 	%r507, %r494;
	and.b32  	%r508, %r495, %r507;
	or.b32  	%r509, %r506, %r508;
	shf.l.wrap.b32 	%r510, %r504, %r504, 5;
	add.s32 	%r511, %r510, %r485;
	add.s32 	%r512, %r511, %r509;
	add.s32 	%r513, %r512, %r121;
	add.s32 	%r514, %r513, 1518500249;
	shf.l.wrap.b32 	%r515, %r494, %r494, 30;
	and.b32  	%r516, %r504, %r515;
	not.b32 	%r517, %r504;
	and.b32  	%r518, %r505, %r517;
	or.b32  	%r519, %r516, %r518;
	shf.l.wrap.b32 	%r520, %r514, %r514, 5;
	add.s32 	%r521, %r520, %r495;
	add.s32 	%r522, %r521, %r519;
	add.s32 	%r523, %r522, %r130;
	add.s32 	%r524, %r523, 1518500249;
	shf.l.wrap.b32 	%r525, %r504, %r504, 30;
	and.b32  	%r526, %r514, %r525;
	not.b32 	%r527, %r514;
	and.b32  	%r528, %r515, %r527;
	or.b32  	%r529, %r526, %r528;
	shf.l.wrap.b32 	%r530, %r524, %r524, 5;
	add.s32 	%r531, %r530, %r505;
	add.s32 	%r532, %r531, %r529;
	add.s32 	%r533, %r532, %r139;
	add.s32 	%r534, %r533, 1518500249;
	shf.l.wrap.b32 	%r535, %r514, %r514, 30;
	and.b32  	%r536, %r524, %r535;
	not.b32 	%r537, %r524;
	and.b32  	%r538, %r525, %r537;
	or.b32  	%r539, %r536, %r538;
	shf.l.wrap.b32 	%r540, %r534, %r534, 5;
	add.s32 	%r541, %r540, %r515;
	add.s32 	%r542, %r541, %r539;
	add.s32 	%r543, %r542, %r148;
	add.s32 	%r544, %r543, 1518500249;
	shf.l.wrap.b32 	%r545, %r524, %r524, 30;
	and.b32  	%r546, %r534, %r545;
	not.b32 	%r547, %r534;
	and.b32  	%r548, %r535, %r547;
	or.b32  	%r549, %r546, %r548;
	shf.l.wrap.b32 	%r550, %r544, %r544, 5;
	add.s32 	%r551, %r550, %r525;
	add.s32 	%r552, %r551, %r549;
	add.s32 	%r553, %r552, %r152;
	add.s32 	%r554, %r553, 1518500249;
	shf.l.wrap.b32 	%r555, %r534, %r534, 30;
	and.b32  	%r556, %r544, %r555;
	not.b32 	%r557, %r544;
	and.b32  	%r558, %r545, %r557;
	or.b32  	%r559, %r556, %r558;
	shf.l.wrap.b32 	%r560, %r554, %r554, 5;
	add.s32 	%r561, %r560, %r535;
	add.s32 	%r562, %r561, %r559;
	add.s32 	%r563, %r562, %r156;
	add.s32 	%r564, %r563, 1518500249;
	shf.l.wrap.b32 	%r565, %r544, %r544, 30;
	and.b32  	%r566, %r554, %r565;
	not.b32 	%r567, %r554;
	and.b32  	%r568, %r555, %r567;
	or.b32  	%r569, %r566, %r568;
	shf.l.wrap.b32 	%r570, %r564, %r564, 5;
	add.s32 	%r571, %r570, %r545;
	add.s32 	%r572, %r571, %r569;
	add.s32 	%r573, %r572, %r160;
	add.s32 	%r574, %r573, 1518500249;
	shf.l.wrap.b32 	%r575, %r554, %r554, 30;
	and.b32  	%r576, %r564, %r575;
	not.b32 	%r577, %r564;
	and.b32  	%r578, %r565, %r577;
	or.b32  	%r579, %r576, %r578;
	shf.l.wrap.b32 	%r580, %r574, %r574, 5;
	add.s32 	%r581, %r580, %r555;
	add.s32 	%r582, %r581, %r579;
	add.s32 	%r583, %r582, %r164;
	add.s32 	%r584, %r583, 1518500249;
	shf.l.wrap.b32 	%r585, %r564, %r564, 30;
	xor.b32  	%r586, %r585, %r575;
	xor.b32  	%r587, %r586, %r574;
	shf.l.wrap.b32 	%r588, %r584, %r584, 5;
	add.s32 	%r589, %r588, %r565;
	add.s32 	%r590, %r589, %r587;
	add.s32 	%r591, %r590, %r168;
	add.s32 	%r592, %r591, 1859775393;
	shf.l.wrap.b32 	%r593, %r574, %r574, 30;
	xor.b32  	%r594, %r593, %r585;
	xor.b32  	%r595, %r594, %r584;
	shf.l.wrap.b32 	%r596, %r592, %r592, 5;
	add.s32 	%r597, %r596, %r575;
	add.s32 	%r598, %r597, %r595;
	add.s32 	%r599, %r598, %r172;
	add.s32 	%r600, %r599, 1859775393;
	shf.l.wrap.b32 	%r601, %r584, %r584, 30;
	xor.b32  	%r602, %r601, %r593;
	xor.b32  	%r603, %r602, %r592;
	shf.l.wrap.b32 	%r604, %r600, %r600, 5;
	add.s32 	%r605, %r604, %r585;
	add.s32 	%r606, %r605, %r603;
	add.s32 	%r607, %r606, %r176;
	add.s32 	%r608, %r607, 1859775393;
	shf.l.wrap.b32 	%r609, %r592, %r592, 30;
	xor.b32  	%r610, %r609, %r601;
	xor.b32  	%r611, %r610, %r600;
	shf.l.wrap.b32 	%r612, %r608, %r608, 5;
	add.s32 	%r613, %r612, %r593;
	add.s32 	%r614, %r613, %r611;
	add.s32 	%r615, %r614, %r180;
	add.s32 	%r616, %r615, 1859775393;
	shf.l.wrap.b32 	%r617, %r600, %r600, 30;
	xor.b32  	%r618, %r617, %r609;
	xor.b32  	%r619, %r618, %r608;
	shf.l.wrap.b32 	%r620, %r616, %r616, 5;
	add.s32 	%r621, %r620, %r601;
	add.s32 	%r622, %r621, %r619;
	add.s32 	%r623, %r622, %r184;
	add.s32 	%r624, %r623, 1859775393;
	shf.l.wrap.b32 	%r625, %r608, %r608, 30;
	xor.b32  	%r626, %r625, %r617;
	xor.b32  	%r627, %r626, %r616;
	shf.l.wrap.b32 	%r628, %r624, %r624, 5;
	add.s32 	%r629, %r628, %r609;
	add.s32 	%r630, %r629, %r627;
	add.s32 	%r631, %r630, %r188;
	add.s32 	%r632, %r631, 1859775393;
	shf.l.wrap.b32 	%r633, %r616, %r616, 30;
	xor.b32  	%r634, %r633, %r625;
	xor.b32  	%r635, %r634, %r624;
	shf.l.wrap.b32 	%r636, %r632, %r632, 5;
	add.s32 	%r637, %r636, %r617;
	add.s32 	%r638, %r637, %r635;
	add.s32 	%r639, %r638, %r192;
	add.s32 	%r640, %r639, 1859775393;
	shf.l.wrap.b32 	%r641, %r624, %r624, 30;
	xor.b32  	%r642, %r641, %r633;
	xor.b32  	%r643, %r642, %r632;
	shf.l.wrap.b32 	%r644, %r640, %r640, 5;
	add.s32 	%r645, %r644, %r625;
	add.s32 	%r646, %r645, %r643;
	add.s32 	%r647, %r646, %r196;
	add.s32 	%r648, %r647, 1859775393;
	shf.l.wrap.b32 	%r649, %r632, %r632, 30;
	xor.b32  	%r650, %r649, %r641;
	xor.b32  	%r651, %r650, %r640;
	shf.l.wrap.b32 	%r652, %r648, %r648, 5;
	add.s32 	%r653, %r652, %r633;
	add.s32 	%r654, %r653, %r651;
	add.s32 	%r655, %r654, %r200;
	add.s32 	%r656, %r655, 1859775393;
	shf.l.wrap.b32 	%r657, %r640, %r640, 30;
	xor.b32  	%r658, %r657, %r649;
	xor.b32  	%r659, %r658, %r648;
	shf.l.wrap.b32 	%r660, %r656, %r656, 5;
	add.s32 	%r661, %r660, %r641;
	add.s32 	%r662, %r661, %r659;
	add.s32 	%r663, %r662, %r204;
	add.s32 	%r664, %r663, 1859775393;
	shf.l.wrap.b32 	%r665, %r648, %r648, 30;
	xor.b32  	%r666, %r665, %r657;
	xor.b32  	%r667, %r666, %r656;
	shf.l.wrap.b32 	%r668, %r664, %r664, 5;
	add.s32 	%r669, %r668, %r649;
	add.s32 	%r670, %r669, %r667;
	add.s32 	%r671, %r670, %r208;
	add.s32 	%r672, %r671, 1859775393;
	shf.l.wrap.b32 	%r673, %r656, %r656, 30;
	xor.b32  	%r674, %r673, %r665;
	xor.b32  	%r675, %r674, %r664;
	shf.l.wrap.b32 	%r676, %r672, %r672, 5;
	add.s32 	%r677, %r676, %r657;
	add.s32 	%r678, %r677, %r675;
	add.s32 	%r679, %r678, %r212;
	add.s32 	%r680, %r679, 1859775393;
	shf.l.wrap.b32 	%r681, %r664, %r664, 30;
	xor.b32  	%r682, %r681, %r673;
	xor.b32  	%r683, %r682, %r672;
	shf.l.wrap.b32 	%r684, %r680, %r680, 5;
	add.s32 	%r685, %r684, %r665;
	add.s32 	%r686, %r685, %r683;
	add.s32 	%r687, %r686, %r216;
	add.s32 	%r688, %r687, 1859775393;
	shf.l.wrap.b32 	%r689, %r672, %r672, 30;
	xor.b32  	%r690, %r689, %r681;
	xor.b32  	%r691, %r690, %r680;
	shf.l.wrap.b32 	%r692, %r688, %r688, 5;
	add.s32 	%r693, %r692, %r673;
	add.s32 	%r694, %r693, %r691;
	add.s32 	%r695, %r694, %r220;
	add.s32 	%r696, %r695, 1859775393;
	shf.l.wrap.b32 	%r697, %r680, %r680, 30;
	xor.b32  	%r698, %r697, %r689;
	xor.b32  	%r699, %r698, %r688;
	shf.l.wrap.b32 	%r700, %r696, %r696, 5;
	add.s32 	%r701, %r700, %r681;
	add.s32 	%r702, %r701, %r699;
	add.s32 	%r703, %r702, %r224;
	add.s32 	%r704, %r703, 1859775393;
	shf.l.wrap.b32 	%r705, %r688, %r688, 30;
	xor.b32  	%r706, %r705, %r697;
	xor.b32  	%r707, %r706, %r696;
	shf.l.wrap.b32 	%r708, %r704, %r704, 5;
	add.s32 	%r709, %r708, %r689;
	add.s32 	%r710, %r709, %r707;
	add.s32 	%r711, %r710, %r228;
	add.s32 	%r712, %r711, 1859775393;
	shf.l.wrap.b32 	%r713, %r696, %r696, 30;
	xor.b32  	%r714, %r713, %r705;
	xor.b32  	%r715, %r714, %r704;
	shf.l.wrap.b32 	%r716, %r712, %r712, 5;
	add.s32 	%r717, %r716, %r697;
	add.s32 	%r718, %r717, %r715;
	add.s32 	%r719, %r718, %r232;
	add.s32 	%r720, %r719, 1859775393;
	shf.l.wrap.b32 	%r721, %r704, %r704, 30;
	xor.b32  	%r722, %r721, %r713;
	xor.b32  	%r723, %r722, %r712;
	shf.l.wrap.b32 	%r724, %r720, %r720, 5;
	add.s32 	%r725, %r724, %r705;
	add.s32 	%r726, %r725, %r723;
	add.s32 	%r727, %r726, %r236;
	add.s32 	%r728, %r727, 1859775393;
	shf.l.wrap.b32 	%r729, %r712, %r712, 30;
	xor.b32  	%r730, %r729, %r721;
	xor.b32  	%r731, %r730, %r720;
	shf.l.wrap.b32 	%r732, %r728, %r728, 5;
	add.s32 	%r733, %r732, %r713;
	add.s32 	%r734, %r733, %r731;
	add.s32 	%r735, %r734, %r240;
	add.s32 	%r736, %r735, 1859775393;
	shf.l.wrap.b32 	%r737, %r720, %r720, 30;
	xor.b32  	%r738, %r737, %r729;
	xor.b32  	%r739, %r738, %r728;
	shf.l.wrap.b32 	%r740, %r736, %r736, 5;
	add.s32 	%r741, %r740, %r721;
	add.s32 	%r742, %r741, %r739;
	add.s32 	%r743, %r742, %r244;
	add.s32 	%r744, %r743, 1859775393;
	shf.l.wrap.b32 	%r745, %r728, %r728, 30;
	or.b32  	%r746, %r745, %r737;
	and.b32  	%r747, %r736, %r746;
	and.b32  	%r748, %r745, %r737;
	or.b32  	%r749, %r747, %r748;
	shf.l.wrap.b32 	%r750, %r744, %r744, 5;
	add.s32 	%r751, %r750, %r729;
	add.s32 	%r752, %r751, %r749;
	add.s32 	%r753, %r752, %r248;
	add.s32 	%r754, %r753, -1894007588;
	shf.l.wrap.b32 	%r755, %r736, %r736, 30;
	or.b32  	%r756, %r755, %r745;
	and.b32  	%r757, %r744, %r756;
	and.b32  	%r758, %r755, %r745;
	or.b32  	%r759, %r757, %r758;
	shf.l.wrap.b32 	%r760, %r754, %r754, 5;
	add.s32 	%r761, %r760, %r737;
	add.s32 	%r762, %r761, %r759;
	add.s32 	%r763, %r762, %r252;
	add.s32 	%r764, %r763, -1894007588;
	shf.l.wrap.b32 	%r765, %r744, %r744, 30;
	or.b32  	%r766, %r765, %r755;
	and.b32  	%r767, %r754, %r766;
	and.b32  	%r768, %r765, %r755;
	or.b32  	%r769, %r767, %r768;
	shf.l.wrap.b32 	%r770, %r764, %r764, 5;
	add.s32 	%r771, %r770, %r745;
	add.s32 	%r772, %r771, %r769;
	add.s32 	%r773, %r772, %r256;
	add.s32 	%r774, %r773, -1894007588;
	shf.l.wrap.b32 	%r775, %r754, %r754, 30;
	or.b32  	%r776, %r775, %r765;
	and.b32  	%r777, %r764, %r776;
	and.b32  	%r778, %r775, %r765;
	or.b32  	%r779, %r777, %r778;
	shf.l.wrap.b32 	%r780, %r774, %r774, 5;
	add.s32 	%r781, %r780, %r755;
	add.s32 	%r782, %r781, %r779;
	add.s32 	%r783, %r782, %r260;
	add.s32 	%r784, %r783, -1894007588;
	shf.l.wrap.b32 	%r785, %r764, %r764, 30;
	or.b32  	%r786, %r785, %r775;
	and.b32  	%r787, %r774, %r786;
	and.b32  	%r788, %r785, %r775;
	or.b32  	%r789, %r787, %r788;
	shf.l.wrap.b32 	%r790, %r784, %r784, 5;
	add.s32 	%r791, %r790, %r765;
	add.s32 	%r792, %r791, %r789;
	add.s32 	%r793, %r792, %r264;
	add.s32 	%r794, %r793, -1894007588;
	shf.l.wrap.b32 	%r795, %r774, %r774, 30;
	or.b32  	%r796, %r795, %r785;
	and.b32  	%r797, %r784, %r796;
	and.b32  	%r798, %r795, %r785;
	or.b32  	%r799, %r797, %r798;
	shf.l.wrap.b32 	%r800, %r794, %r794, 5;
	add.s32 	%r801, %r800, %r775;
	add.s32 	%r802, %r801, %r799;
	add.s32 	%r803, %r802, %r268;
	add.s32 	%r804, %r803, -1894007588;
	shf.l.wrap.b32 	%r805, %r784, %r784, 30;
	or.b32  	%r806, %r805, %r795;
	and.b32  	%r807, %r794, %r806;
	and.b32  	%r808, %r805, %r795;
	or.b32  	%r809, %r807, %r808;
	shf.l.wrap.b32 	%r810, %r804, %r804, 5;
	add.s32 	%r811, %r810, %r785;
	add.s32 	%r812, %r811, %r809;
	add.s32 	%r813, %r812, %r272;
	add.s32 	%r814, %r813, -1894007588;
	shf.l.wrap.b32 	%r815, %r794, %r794, 30;
	or.b32  	%r816, %r815, %r805;
	and.b32  	%r817, %r804, %r816;
	and.b32  	%r818, %r815, %r805;
	or.b32  	%r819, %r817, %r818;
	shf.l.wrap.b32 	%r820, %r814, %r814, 5;
	add.s32 	%r821, %r820, %r795;
	add.s32 	%r822, %r821, %r819;
	add.s32 	%r823, %r822, %r276;
	add.s32 	%r824, %r823, -1894007588;
	shf.l.wrap.b32 	%r825, %r804, %r804, 30;
	or.b32  	%r826, %r825, %r815;
	and.b32  	%r827, %r814, %r826;
	and.b32  	%r828, %r825, %r815;
	or.b32  	%r829, %r827, %r828;
	shf.l.wrap.b32 	%r830, %r824, %r824, 5;
	add.s32 	%r831, %r830, %r805;
	add.s32 	%r832, %r831, %r829;
	add.s32 	%r833, %r832, %r280;
	add.s32 	%r834, %r833, -1894007588;
	shf.l.wrap.b32 	%r835, %r814, %r814, 30;
	or.b32  	%r836, %r835, %r825;
	and.b32  	%r837, %r824, %r836;
	and.b32  	%r838, %r835, %r825;
	or.b32  	%r839, %r837, %r838;
	shf.l.wrap.b32 	%r840, %r834, %r834, 5;
	add.s32 	%r841, %r840, %r815;
	add.s32 	%r842, %r841, %r839;
	add.s32 	%r843, %r842, %r284;
	add.s32 	%r844, %r843, -1894007588;
	shf.l.wrap.b32 	%r845, %r824, %r824, 30;
	or.b32  	%r846, %r845, %r835;
	and.b32  	%r847, %r834, %r846;
	and.b32  	%r848, %r845, %r835;
	or.b32  	%r849, %r847, %r848;
	shf.l.wrap.b32 	%r850, %r844, %r844, 5;
	add.s32 	%r851, %r850, %r825;
	add.s32 	%r852, %r851, %r849;
	add.s32 	%r853, %r852, %r288;
	add.s32 	%r854, %r853, -1894007588;
	shf.l.wrap.b32 	%r855, %r834, %r834, 30;
	or.b32  	%r856, %r855, %r845;
	and.b32  	%r857, %r844, %r856;
	and.b32  	%r858, %r855, %r845;
	or.b32  	%r859, %r857, %r858;
	shf.l.wrap.b32 	%r860, %r854, %r854, 5;
	add.s32 	%r861, %r860, %r835;
	add.s32 	%r862, %r861, %r859;
	add.s32 	%r863, %r862, %r292;
	add.s32 	%r864, %r863, -1894007588;
	shf.l.wrap.b32 	%r865, %r844, %r844, 30;
	or.b32  	%r866, %r865, %r855;
	and.b32  	%r867, %r854, %r866;
	and.b32  	%r868, %r865, %r855;
	or.b32  	%r869, %r867, %r868;
	shf.l.wrap.b32 	%r870, %r864, %r864, 5;
	add.s32 	%r871, %r870, %r845;
	add.s32 	%r872, %r871, %r869;
	add.s32 	%r873, %r872, %r296;
	add.s32 	%r874, %r873, -1894007588;
	shf.l.wrap.b32 	%r875, %r854, %r854, 30;
	or.b32  	%r876, %r875, %r865;
	and.b32  	%r877, %r864, %r876;
	and.b32  	%r878, %r875, %r865;
	or.b32  	%r879, %r877, %r878;
	shf.l.wrap.b32 	%r880, %r874, %r874, 5;
	add.s32 	%r881, %r880, %r855;
	add.s32 	%r882, %r881, %r879;
	add.s32 	%r883, %r882, %r300;
	add.s32 	%r884, %r883, -1894007588;
	shf.l.wrap.b32 	%r885, %r864, %r864, 30;
	or.b32  	%r886, %r885, %r875;
	and.b32  	%r887, %r874, %r886;
	and.b32  	%r888, %r885, %r875;
	or.b32  	%r889, %r887, %r888;
	shf.l.wrap.b32 	%r890, %r884, %r884, 5;
	add.s32 	%r891, %r890, %r865;
	add.s32 	%r892, %r891, %r889;
	add.s32 	%r893, %r892, %r304;
	add.s32 	%r894, %r893, -1894007588;
	shf.l.wrap.b32 	%r895, %r874, %r874, 30;
	or.b32  	%r896, %r895, %r885;
	and.b32  	%r897, %r884, %r896;
	and.b32  	%r898, %r895, %r885;
	or.b32  	%r899, %r897, %r898;
	shf.l.wrap.b32 	%r900, %r894, %r894, 5;
	add.s32 	%r901, %r900, %r875;
	add.s32 	%r902, %r901, %r899;
	add.s32 	%r903, %r902, %r308;
	add.s32 	%r904, %r903, -1894007588;
	shf.l.wrap.b32 	%r905, %r884, %r884, 30;
	or.b32  	%r906, %r905, %r895;
	and.b32  	%r907, %r894, %r906;
	and.b32  	%r908, %r905, %r895;
	or.b32  	%r909, %r907, %r908;
	shf.l.wrap.b32 	%r910, %r904, %r904, 5;
	add.s32 	%r911, %r910, %r885;
	add.s32 	%r912, %r911, %r909;
	add.s32 	%r913, %r912, %r312;
	add.s32 	%r914, %r913, -1894007588;
	shf.l.wrap.b32 	%r915, %r894, %r894, 30;
	or.b32  	%r916, %r915, %r905;
	and.b32  	%r917, %r904, %r916;
	and.b32  	%r918, %r915, %r905;
	or.b32  	%r919, %r917, %r918;
	shf.l.wrap.b32 	%r920, %r914, %r914, 5;
	add.s32 	%r921, %r920, %r895;
	add.s32 	%r922, %r921, %r919;
	add.s32 	%r923, %r922, %r316;
	add.s32 	%r924, %r923, -1894007588;
	shf.l.wrap.b32 	%r925, %r904, %r904, 30;
	or.b32  	%r926, %r925, %r915;
	and.b32  	%r927, %r914, %r926;
	and.b32  	%r928, %r925, %r915;
	or.b32  	%r929, %r927, %r928;
	shf.l.wrap.b32 	%r930, %r924, %r924, 5;
	add.s32 	%r931, %r930, %r905;
	add.s32 	%r932, %r931, %r929;
	add.s32 	%r933, %r932, %r320;
	add.s32 	%r934, %r933, -1894007588;
	shf.l.wrap.b32 	%r935, %r914, %r914, 30;
	or.b32  	%r936, %r935, %r925;
	and.b32  	%r937, %r924, %r936;
	and.b32  	%r938, %r935, %r925;
	or.b32  	%r939, %r937, %r938;
	shf.l.wrap.b32 	%r940, %r934, %r934, 5;
	add.s32 	%r941, %r940, %r915;
	add.s32 	%r942, %r941, %r939;
	add.s32 	%r943, %r942, %r324;
	add.s32 	%r944, %r943, -1894007588;
	shf.l.wrap.b32 	%r945, %r924, %r924, 30;
	xor.b32  	%r946, %r945, %r935;
	xor.b32  	%r947, %r946, %r934;
	shf.l.wrap.b32 	%r948, %r944, %r944, 5;
	add.s32 	%r949, %r948, %r925;
	add.s32 	%r950, %r949, %r947;
	add.s32 	%r951, %r950, %r328;
	add.s32 	%r952, %r951, -899497514;
	shf.l.wrap.b32 	%r953, %r934, %r934, 30;
	xor.b32  	%r954, %r953, %r945;
	xor.b32  	%r955, %r954, %r944;
	shf.l.wrap.b32 	%r956, %r952, %r952, 5;
	add.s32 	%r957, %r956, %r935;
	add.s32 	%r958, %r957, %r955;
	add.s32 	%r959, %r958, %r332;
	add.s32 	%r960, %r959, -899497514;
	shf.l.wrap.b32 	%r961, %r944, %r944, 30;
	xor.b32  	%r962, %r961, %r953;
	xor.b32  	%r963, %r962, %r952;
	shf.l.wrap.b32 	%r964, %r960, %r960, 5;
	add.s32 	%r965, %r964, %r945;
	add.s32 	%r966, %r965, %r963;
	add.s32 	%r967, %r966, %r336;
	add.s32 	%r968, %r967, -899497514;
	shf.l.wrap.b32 	%r969, %r952, %r952, 30;
	xor.b32  	%r970, %r969, %r961;
	xor.b32  	%r971, %r970, %r960;
	shf.l.wrap.b32 	%r972, %r968, %r968, 5;
	add.s32 	%r973, %r972, %r953;
	add.s32 	%r974, %r973, %r971;
	add.s32 	%r975, %r974, %r340;
	add.s32 	%r976, %r975, -899497514;
	shf.l.wrap.b32 	%r977, %r960, %r960, 30;
	xor.b32  	%r978, %r977, %r969;
	xor.b32  	%r979, %r978, %r968;
	shf.l.wrap.b32 	%r980, %r976, %r976, 5;
	add.s32 	%r981, %r980, %r961;
	add.s32 	%r982, %r981, %r979;
	add.s32 	%r983, %r982, %r344;
	add.s32 	%r984, %r983, -899497514;
	shf.l.wrap.b32 	%r985, %r968, %r968, 30;
	xor.b32  	%r986, %r985, %r977;
	xor.b32  	%r987, %r986, %r976;
	shf.l.wrap.b32 	%r988, %r984, %r984, 5;
	add.s32 	%r989, %r988, %r969;
	add.s32 	%r990, %r989, %r987;
	add.s32 	%r991, %r990, %r348;
	add.s32 	%r992, %r991, -899497514;
	shf.l.wrap.b32 	%r993, %r976, %r976, 30;
	xor.b32  	%r994, %r993, %r985;
	xor.b32  	%r995, %r994, %r984;
	shf.l.wrap.b32 	%r996, %r992, %r992, 5;
	add.s32 	%r997, %r996, %r977;
	add.s32 	%r998, %r997, %r995;
	add.s32 	%r999, %r998, %r352;
	add.s32 	%r1000, %r999, -899497514;
	shf.l.wrap.b32 	%r1001, %r984, %r984, 30;
	xor.b32  	%r1002, %r1001, %r993;
	xor.b32  	%r1003, %r1002, %r992;
	shf.l.wrap.b32 	%r1004, %r1000, %r1000, 5;
	add.s32 	%r1005, %r1004, %r985;
	add.s32 	%r1006, %r1005, %r1003;
	add.s32 	%r1007, %r1006, %r356;
	add.s32 	%r1008, %r1007, -899497514;
	shf.l.wrap.b32 	%r1009, %r992, %r992, 30;
	xor.b32  	%r1010, %r1009, %r1001;
	xor.b32  	%r1011, %r1010, %r1000;
	shf.l.wrap.b32 	%r1012, %r1008, %r1008, 5;
	add.s32 	%r1013, %r1012, %r993;
	add.s32 	%r1014, %r1013, %r1011;
	add.s32 	%r1015, %r1014, %r360;
	add.s32 	%r1016, %r1015, -899497514;
	shf.l.wrap.b32 	%r1017, %r1000, %r1000, 30;
	xor.b32  	%r1018, %r1017, %r1009;
	xor.b32  	%r1019, %r1018, %r1008;
	shf.l.wrap.b32 	%r1020, %r1016, %r1016, 5;
	add.s32 	%r1021, %r1020, %r1001;
	add.s32 	%r1022, %r1021, %r1019;
	add.s32 	%r1023, %r1022, %r364;
	add.s32 	%r1024, %r1023, -899497514;
	shf.l.wrap.b32 	%r1025, %r1008, %r1008, 30;
	xor.b32  	%r1026, %r1025, %r1017;
	xor.b32  	%r1027, %r1026, %r1016;
	shf.l.wrap.b32 	%r1028, %r1024, %r1024, 5;
	add.s32 	%r1029, %r1028, %r1009;
	add.s32 	%r1030, %r1029, %r1027;
	add.s32 	%r1031, %r1030, %r368;
	add.s32 	%r1032, %r1031, -899497514;
	shf.l.wrap.b32 	%r1033, %r1016, %r1016, 30;
	xor.b32  	%r1034, %r1033, %r1025;
	xor.b32  	%r1035, %r1034, %r1024;
	shf.l.wrap.b32 	%r1036, %r1032, %r1032, 5;
	add.s32 	%r1037, %r1036, %r1017;
	add.s32 	%r1038, %r1037, %r1035;
	add.s32 	%r1039, %r1038, %r372;
	add.s32 	%r1040, %r1039, -899497514;
	shf.l.wrap.b32 	%r1041, %r1024, %r1024, 30;
	xor.b32  	%r1042, %r1041, %r1033;
	xor.b32  	%r1043, %r1042, %r1032;
	shf.l.wrap.b32 	%r1044, %r1040, %r1040, 5;
	add.s32 	%r1045, %r1044, %r1025;
	add.s32 	%r1046, %r1045, %r1043;
	add.s32 	%r1047, %r1046, %r376;
	add.s32 	%r1048, %r1047, -899497514;
	shf.l.wrap.b32 	%r1049, %r1032, %r1032, 30;
	xor.b32  	%r1050, %r1049, %r1041;
	xor.b32  	%r1051, %r1050, %r1040;
	shf.l.wrap.b32 	%r1052, %r1048, %r1048, 5;
	add.s32 	%r1053, %r1052, %r1033;
	add.s32 	%r1054, %r1053, %r1051;
	add.s32 	%r1055, %r1054, %r380;
	add.s32 	%r1056, %r1055, -899497514;
	shf.l.wrap.b32 	%r1057, %r1040, %r1040, 30;
	xor.b32  	%r1058, %r1057, %r1049;
	xor.b32  	%r1059, %r1058, %r1048;
	shf.l.wrap.b32 	%r1060, %r1056, %r1056, 5;
	add.s32 	%r1061, %r1060, %r1041;
	add.s32 	%r1062, %r1061, %r1059;
	add.s32 	%r1063, %r1062, %r384;
	add.s32 	%r1064, %r1063, -899497514;
	shf.l.wrap.b32 	%r1065, %r1048, %r1048, 30;
	xor.b32  	%r1066, %r1065, %r1057;
	xor.b32  	%r1067, %r1066, %r1056;
	shf.l.wrap.b32 	%r1068, %r1064, %r1064, 5;
	add.s32 	%r1069, %r1068, %r1049;
	add.s32 	%r1070, %r1069, %r1067;
	add.s32 	%r1071, %r1070, %r388;
	add.s32 	%r1072, %r1071, -899497514;
	shf.l.wrap.b32 	%r1073, %r1056, %r1056, 30;
	xor.b32  	%r1074, %r1073, %r1065;
	xor.b32  	%r1075, %r1074, %r1064;
	shf.l.wrap.b32 	%r1076, %r1072, %r1072, 5;
	add.s32 	%r1077, %r1076, %r1057;
	add.s32 	%r1078, %r1077, %r1075;
	add.s32 	%r1079, %r1078, %r392;
	add.s32 	%r1080, %r1079, -899497514;
	shf.l.wrap.b32 	%r1081, %r1064, %r1064, 30;
	xor.b32  	%r1082, %r1081, %r1073;
	xor.b32  	%r1083, %r1082, %r1072;
	shf.l.wrap.b32 	%r1084, %r1080, %r1080, 5;
	add.s32 	%r1085, %r1084, %r1065;
	add.s32 	%r1086, %r1085, %r1083;
	add.s32 	%r1087, %r1086, %r396;
	add.s32 	%r1088, %r1087, -899497514;
	shf.l.wrap.b32 	%r1089, %r1072, %r1072, 30;
	xor.b32  	%r1090, %r1089, %r1081;
	xor.b32  	%r1091, %r1090, %r1080;
	shf.l.wrap.b32 	%r1092, %r1088, %r1088, 5;
	add.s32 	%r1093, %r1092, %r1073;
	add.s32 	%r1094, %r1093, %r1091;
	add.s32 	%r1095, %r1094, %r400;
	add.s32 	%r1096, %r1095, -899497514;
	shf.l.wrap.b32 	%r1097, %r1080, %r1080, 30;
	xor.b32  	%r1098, %r1097, %r1089;
	xor.b32  	%r1099, %r1098, %r1088;
	shf.l.wrap.b32 	%r1100, %r1096, %r1096, 5;
	add.s32 	%r1101, %r1100, %r1081;
	add.s32 	%r1102, %r1101, %r1099;
	add.s32 	%r1103, %r1102, %r404;
	shf.l.wrap.b32 	%r1104, %r1088, %r1088, 30;
	add.s32 	%r1105, %r1103, 833086679;
	add.s32 	%r1106, %r1095, -1171231393;
	add.s32 	%r1107, %r1104, -1732584194;
	add.s32 	%r1108, %r1097, 271733878;
	add.s32 	%r1109, %r1089, -1009589776;
	shr.u32 	%r1110, %r1105, 24;
	st.global.u8 	[%rd9], %r1110;
	shr.u32 	%r1111, %r1105, 16;
	st.global.u8 	[%rd9+1], %r1111;
	shr.u32 	%r1112, %r1105, 8;
	st.global.u8 	[%rd9+2], %r1112;
	st.global.u8 	[%rd9+3], %r1105;
	shr.u32 	%r1113, %r1106, 24;
	st.global.u8 	[%rd9+4], %r1113;
	shr.u32 	%r1114, %r1106, 16;
	st.global.u8 	[%rd9+5], %r1114;
	shr.u32 	%r1115, %r1106, 8;
	st.global.u8 	[%rd9+6], %r1115;
	st.global.u8 	[%rd9+7], %r1106;
	shr.u32 	%r1116, %r1107, 24;
	st.global.u8 	[%rd9+8], %r1116;
	shr.u32 	%r1117, %r1107, 16;
	st.global.u8 	[%rd9+9], %r1117;
	shr.u32 	%r1118, %r1107, 8;
	st.global.u8 	[%rd9+10], %r1118;
	st.global.u8 	[%rd9+11], %r1107;
	shr.u32 	%r1119, %r1108, 24;
	st.global.u8 	[%rd9+12], %r1119;
	shr.u32 	%r1120, %r1108, 16;
	st.global.u8 	[%rd9+13], %r1120;
	shr.u32 	%r1121, %r1108, 8;
	st.global.u8 	[%rd9+14], %r1121;
	st.global.u8 	[%rd9+15], %r1108;
	shr.u32 	%r1122, %r1109, 24;
	st.global.u8 	[%rd9+16], %r1122;
	shr.u32 	%r1123, %r1109, 16;
	st.global.u8 	[%rd9+17], %r1123;
	shr.u32 	%r1124, %r1109, 8;
	st.global.u8 	[%rd9+18], %r1124;
	st.global.u8 	[%rd9+19], %r1109;
$L__BB52_2:
	ret;

}
	// .globl	_Z11sha1_kernelILi53EEvPKhPhm
.visible .entry _Z11sha1_kernelILi53EEvPKhPhm(
	.param .u64 .ptr .align 1 _Z11sha1_kernelILi53EEvPKhPhm_param_0,
	.param .u64 .ptr .align 1 _Z11sha1_kernelILi53EEvPKhPhm_param_1,
	.param .u64 _Z11sha1_kernelILi53EEvPKhPhm_param_2
)
{
	.reg .pred 	%p<2>;
	.reg .b16 	%rs<17>;
	.reg .b32 	%r<1125>;
	.reg .b64 	%rd<10>;

	ld.param.u64 	%rd2, [_Z11sha1_kernelILi53EEvPKhPhm_param_0];
	ld.param.u64 	%rd3, [_Z11sha1_kernelILi53EEvPKhPhm_param_1];
	ld.param.u64 	%rd4, [_Z11sha1_kernelILi53EEvPKhPhm_param_2];
	mov.u32 	%r1, %ctaid.x;
	mov.u32 	%r2, %ntid.x;
	mov.u32 	%r3, %tid.x;
	mad.lo.s32 	%r4, %r1, %r2, %r3;
	cvt.u64.u32 	%rd1, %r4;
	setp.le.u64 	%p1, %rd4, %rd1;
	@%p1 bra 	$L__BB53_2;
	cvta.to.global.u64 	%rd5, %rd3;
	cvta.to.global.u64 	%rd6, %rd2;
	shl.b64 	%rd7, %rd1, 6;
	add.s64 	%rd8, %rd6, %rd7;
	mad.lo.s64 	%rd9, %rd1, 20, %rd5;
	ld.global.u8 	%r5, [%rd8];
	shl.b32 	%r6, %r5, 24;
	ld.global.u8 	%r7, [%rd8+1];
	shl.b32 	%r8, %r7, 16;
	or.b32  	%r9, %r8, %r6;
	ld.global.u8 	%rs1, [%rd8+2];
	mul.wide.u16 	%r10, %rs1, 256;
	or.b32  	%r11, %r9, %r10;
	ld.global.u8 	%r12, [%rd8+3];
	or.b32  	%r13, %r11, %r12;
	ld.global.u8 	%r14, [%rd8+4];
	shl.b32 	%r15, %r14, 24;
	ld.global.u8 	%r16, [%rd8+5];
	shl.b32 	%r17, %r16, 16;
	or.b32  	%r18, %r17, %r15;
	ld.global.u8 	%rs2, [%rd8+6];
	mul.wide.u16 	%r19, %rs2, 256;
	or.b32  	%r20, %r18, %r19;
	ld.global.u8 	%r21, [%rd8+7];
	or.b32  	%r22, %r20, %r21;
	ld.global.u8 	%r23, [%rd8+8];
	shl.b32 	%r24, %r23, 24;
	ld.global.u8 	%r25, [%rd8+9];
	shl.b32 	%r26, %r25, 16;
	or.b32  	%r27, %r26, %r24;
	ld.global.u8 	%rs3, [%rd8+10];
	mul.wide.u16 	%r28, %rs3, 256;
	or.b32  	%r29, %r27, %r28;
	ld.global.u8 	%r30, [%rd8+11];
	or.b32  	%r31, %r29, %r30;
	ld.global.u8 	%r32, [%rd8+12];
	shl.b32 	%r33, %r32, 24;
	ld.global.u8 	%r34, [%rd8+13];
	shl.b32 	%r35, %r34, 16;
	or.b32  	%r36, %r35, %r33;
	ld.global.u8 	%rs4, [%rd8+14];
	mul.wide.u16 	%r37, %rs4, 256;
	or.b32  	%r38, %r36, %r37;
	ld.global.u8 	%r39, [%rd8+15];
	or.b32  	%r40, %r38, %r39;
	ld.global.u8 	%r41, [%rd8+16];
	shl.b32 	%r42, %r41, 24;
	ld.global.u8 	%r43, [%rd8+17];
	shl.b32 	%r44, %r43, 16;
	or.b32  	%r45, %r44, %r42;
	ld.global.u8 	%rs5, [%rd8+18];
	mul.wide.u16 	%r46, %rs5, 256;
	or.b32  	%r47, %r45, %r46;
	ld.global.u8 	%r48, [%rd8+19];
	or.b32  	%r49, %r47, %r48;
	ld.global.u8 	%r50, [%rd8+20];
	shl.b32 	%r51, %r50, 24;
	ld.global.u8 	%r52, [%rd8+21];
	shl.b32 	%r53, %r52, 16;
	or.b32  	%r54, %r53, %r51;
	ld.global.u8 	%rs6, [%rd8+22];
	mul.wide.u16 	%r55, %rs6, 256;
	or.b32  	%r56, %r54, %r55;
	ld.global.u8 	%r57, [%rd8+23];
	or.b32  	%r58, %r56, %r57;
	ld.global.u8 	%r59, [%rd8+24];
	shl.b32 	%r60, %r59, 24;
	ld.global.u8 	%r61, [%rd8+25];
	shl.b32 	%r62, %r61, 16;
	or.b32  	%r63, %r62, %r60;
	ld.global.u8 	%rs7, [%rd8+26];
	mul.wide.u16 	%r64, %rs7, 256;
	or.b32  	%r65, %r63, %r64;
	ld.global.u8 	%r66, [%rd8+27];
	or.b32  	%r67, %r65, %r66;
	ld.global.u8 	%r68, [%rd8+28];
	shl.b32 	%r69, %r68, 24;
	ld.global.u8 	%r70, [%rd8+29];
	shl.b32 	%r71, %r70, 16;
	or.b32  	%r72, %r71, %r69;
	ld.global.u8 	%rs8, [%rd8+30];
	mul.wide.u16 	%r73, %rs8, 256;
	or.b32  	%r74, %r72, %r73;
	ld.global.u8 	%r75, [%rd8+31];
	or.b32  	%r76, %r74, %r75;
	ld.global.u8 	%r77, [%rd8+32];
	shl.b32 	%r78, %r77, 24;
	ld.global.u8 	%r79, [%rd8+33];
	shl.b32 	%r80, %r79, 16;
	or.b32  	%r81, %r80, %r78;
	ld.global.u8 	%rs9, [%rd8+34];
	mul.wide.u16 	%r82, %rs9, 256;
	or.b32  	%r83, %r81, %r82;
	ld.global.u8 	%r84, [%rd8+35];
	or.b32  	%r85, %r83, %r84;
	ld.global.u8 	%r86, [%rd8+36];
	shl.b32 	%r87, %r86, 24;
	ld.global.u8 	%r88, [%rd8+37];
	shl.b32 	%r89, %r88, 16;
	or.b32  	%r90, %r89, %r87;
	ld.global.u8 	%rs10, [%rd8+38];
	mul.wide.u16 	%r91, %rs10, 256;
	or.b32  	%r92, %r90, %r91;
	ld.global.u8 	%r93, [%rd8+39];
	or.b32  	%r94, %r92, %r93;
	ld.global.u8 	%r95, [%rd8+40];
	shl.b32 	%r96, %r95, 24;
	ld.global.u8 	%r97, [%rd8+41];
	shl.b32 	%r98, %r97, 16;
	or.b32  	%r99, %r98, %r96;
	ld.global.u8 	%rs11, [%rd8+42];
	mul.wide.u16 	%r100, %rs11, 256;
	or.b32  	%r101, %r99, %r100;
	ld.global.u8 	%r102, [%rd8+43];
	or.b32  	%r103, %r101, %r102;
	ld.global.u8 	%r104, [%rd8+44];
	shl.b32 	%r105, %r104, 24;
	ld.global.u8 	%r106, [%rd8+45];
	shl.b32 	%r107, %r106, 16;
	or.b32  	%r108, %r107, %r105;
	ld.global.u8 	%rs12, [%rd8+46];
	mul.wide.u16 	%r109, %rs12, 256;
	or.b32  	%r110, %r108, %r109;
	ld.global.u8 	%r111, [%rd8+47];
	or.b32  	%r112, %r110, %r111;
	ld.global.u8 	%r113, [%rd8+48];
	shl.b32 	%r114, %r113, 24;
	ld.global.u8 	%r115, [%rd8+49];
	shl.b32 	%r116, %r115, 16;
	or.b32  	%r117, %r116, %r114;
	ld.global.u8 	%rs13, [%rd8+50];
	mul.wide.u16 	%r118, %rs13, 256;
	or.b32  	%r119, %r117, %r118;
	ld.global.u8 	%r120, [%rd8+51];
	or.b32  	%r121, %r119, %r120;
	ld.global.u8 	%r122, [%rd8+52];
	shl.b32 	%r123, %r122, 24;
	ld.global.u8 	%r124, [%rd8+53];
	shl.b32 	%r125, %r124, 16;
	or.b32  	%r126, %r125, %r123;
	ld.global.u8 	%rs14, [%rd8+54];
	mul.wide.u16 	%r127, %rs14, 256;
	or.b32  	%r128, %r126, %r127;
	ld.global.u8 	%r129, [%rd8+55];
	or.b32  	%r130, %r128, %r129;
	ld.global.u8 	%r131, [%rd8+56];
	shl.b32 	%r132, %r131, 24;
	ld.global.u8 	%r133, [%rd8+57];
	shl.b32 	%r134, %r133, 16;
	or.b32  	%r135, %r134, %r132;
	ld.global.u8 	%rs15, [%rd8+58];
	mul.wide.u16 	%r136, %rs15, 256;
	or.b32  	%r137, %r135, %r136;
	ld.global.u8 	%r138, [%rd8+59];
	or.b32  	%r139, %r137, %r138;
	ld.global.u8 	%r140, [%rd8+60];
	shl.b32 	%r141, %r140, 24;
	ld.global.u8 	%r142, [%rd8+61];
	shl.b32 	%r143, %r142, 16;
	or.b32  	%r144, %r143, %r141;
	ld.global.u8 	%rs16, [%rd8+62];
	mul.wide.u16 	%r145, %rs16, 256;
	or.b32  	%r146, %r144, %r145;
	ld.global.u8 	%r147, [%rd8+63];
	or.b32  	%r148, %r146, %r147;
	xor.b32  	%r149, %r85, %r130;
	xor.b32  	%r150, %r149, %r31;
	xor.b32  	%r151, %r150, %r13;
	shf.l.wrap.b32 	%r152, %r151, %r151, 1;
	xor.b32  	%r153, %r94, %r139;
	xor.b32  	%r154, %r153, %r40;
	xor.b32  	%r155, %r154, %r22;
	shf.l.wrap.b32 	%r156, %r155, %r155, 1;
	xor.b32  	%r157, %r103, %r148;
	xor.b32  	%r158, %r157, %r49;
	xor.b32  	%r159, %r158, %r31;
	shf.l.wrap.b32 	%r160, %r159, %r159, 1;
	xor.b32  	%r161, %r112, %r152;
	xor.b32  	%r162, %r161, %r58;
	xor.b32  	%r163, %r162, %r40;
	shf.l.wrap.b32 	%r164, %r163, %r163, 1;
	xor.b32  	%r165, %r121, %r156;
	xor.b32  	%r166, %r165, %r67;
	xor.b32  	%r167, %r166, %r49;
	shf.l.wrap.b32 	%r168, %r167, %r167, 1;
	xor.b32  	%r169, %r130, %r160;
	xor.b32  	%r170, %r169, %r76;
	xor.b32  	%r171, %r170, %r58;
	shf.l.wrap.b32 	%r172, %r171, %r171, 1;
	xor.b32  	%r173, %r139, %r164;
	xor.b32  	%r174, %r173, %r85;
	xor.b32  	%r175, %r174, %r67;
	shf.l.wrap.b32 	%r176, %r175, %r175, 1;
	xor.b32  	%r177, %r148, %r168;
	xor.b32  	%r178, %r177, %r94;
	xor.b32  	%r179, %r178, %r76;
	shf.l.wrap.b32 	%r180, %r179, %r179, 1;
	xor.b32  	%r181, %r152, %r172;
	xor.b32  	%r182, %r181, %r103;
	xor.b32  	%r183, %r182, %r85;
	shf.l.wrap.b32 	%r184, %r183, %r183, 1;
	xor.b32  	%r185, %r156, %r176;
	xor.b32  	%r186, %r185, %r112;
	xor.b32  	%r187, %r186, %r94;
	shf.l.wrap.b32 	%r188, %r187, %r187, 1;
	xor.b32  	%r189, %r160, %r180;
	xor.b32  	%r190, %r189, %r121;
	xor.b32  	%r191, %r190, %r103;
	shf.l.wrap.b32 	%r192, %r191, %r191, 1;
	xor.b32  	%r193, %r164, %r184;
	xor.b32  	%r194, %r193, %r130;
	xor.b32  	%r195, %r194, %r112;
	shf.l.wrap.b32 	%r196, %r195, %r195, 1;
	xor.b32  	%r197, %r168, %r188;
	xor.b32  	%r198, %r197, %r139;
	xor.b32  	%r199, %r198, %r121;
	shf.l.wrap.b32 	%r200, %r199, %r199, 1;
	xor.b32  	%r201, %r172, %r192;
	xor.b32  	%r202, %r201, %r148;
	xor.b32  	%r203, %r202, %r130;
	shf.l.wrap.b32 	%r204, %r203, %r203, 1;
	xor.b32  	%r205, %r176, %r196;
	xor.b32  	%r206, %r205, %r152;
	xor.b32  	%r207, %r206, %r139;
	shf.l.wrap.b32 	%r208, %r207, %r207, 1;
	xor.b32  	%r209, %r180, %r200;
	xor.b32  	%r210, %r209, %r156;
	xor.b32  	%r211, %r210, %r148;
	shf.l.wrap.b32 	%r212, %r211, %r211, 1;
	xor.b32  	%r213, %r184, %r204;
	xor.b32  	%r214, %r213, %r160;
	xor.b32  	%r215, %r214, %r152;
	shf.l.wrap.b32 	%r216, %r215, %r215, 1;
	xor.b32  	%r217, %r188, %r208;
	xor.b32  	%r218, %r217, %r164;
	xor.b32  	%r219, %r218, %r156;
	shf.l.wrap.b32 	%r220, %r219, %r219, 1;
	xor.b32  	%r221, %r192, %r212;
	xor.b32  	%r222, %r221, %r168;
	xor.b32  	%r223, %r222, %r160;
	shf.l.wrap.b32 	%r224, %r223, %r223, 1;
	xor.b32  	%r225, %r196, %r216;
	xor.b32  	%r226, %r225, %r172;
	xor.b32  	%r227, %r226, %r164;
	shf.l.wrap.b32 	%r228, %r227, %r227, 1;
	xor.b32  	%r229, %r200, %r220;
	xor.b32  	%r230, %r229, %r176;
	xor.b32  	%r231, %r230, %r168;
	shf.l.wrap.b32 	%r232, %r231, %r231, 1;
	xor.b32  	%r233, %r204, %r224;
	xor.b32  	%r234, %r233, %r180;
	xor.b32  	%r235, %r234, %r172;
	shf.l.wrap.b32 	%r236, %r235, %r235, 1;
	xor.b32  	%r237, %r208, %r228;
	xor.b32  	%r238, %r237, %r184;
	xor.b32  	%r239, %r238, %r176;
	shf.l.wrap.b32 	%r240, %r239, %r239, 1;
	xor.b32  	%r241, %r212, %r232;
	xor.b32  	%r242, %r241, %r188;
	xor.b32  	%r243, %r242, %r180;
	shf.l.wrap.b32 	%r244, %r243, %r243, 1;
	xor.b32  	%r245, %r216, %r236;
	xor.b32  	%r246, %r245, %r192;
	xor.b32  	%r247, %r246, %r184;
	shf.l.wrap.b32 	%r248, %r247, %r247, 1;
	xor.b32  	%r249, %r220, %r240;
	xor.b32  	%r250, %r249, %r196;
	xor.b32  	%r251, %r250, %r188;
	shf.l.wrap.b32 	%r252, %r251, %r251, 1;
	xor.b32  	%r253, %r224, %r244;
	xor.b32  	%r254, %r253, %r200;
	xor.b32  	%r255, %r254, %r192;
	shf.l.wrap.b32 	%r256, %r255, %r255, 1;
	xor.b32  	%r257, %r228, %r248;
	xor.b32  	%r258, %r257, %r204;
	xor.b32  	%r259, %r258, %r196;
	shf.l.wrap.b32 	%r260, %r259, %r259, 1;
	xor.b32  	%r261, %r232, %r252;
	xor.b32  	%r262, %r261, %r208;
	xor.b32  	%r263, %r262, %r200;
	shf.l.wrap.b32 	%r264, %r263, %r263, 1;
	xor.b32  	%r265, %r236, %r256;
	xor.b32  	%r266, %r265, %r212;
	xor.b32  	%r267, %r266, %r204;
	shf.l.wrap.b32 	%r268, %r267, %r267, 1;
	xor.b32  	%r269, %r240, %r260;
	xor.b32  	%r270, %r269, %r216;
	xor.b32  	%r271, %r270, %r208;
	shf.l.wrap.b32 	%r272, %r271, %r271, 1;
	xor.b32  	%r273, %r244, %r264;
	xor.b32  	%r274, %r273, %r220;
	xor.b32  	%r275, %r274, %r212;
	shf.l.wrap.b32 	%r276, %r275, %r275, 1;
	xor.b32  	%r277, %r248, %r268;
	xor.b32  	%r278, %r277, %r224;
	xor.b32  	%r279, %r278, %r216;
	shf.l.wrap.b32 	%r280, %r279, %r279, 1;
	xor.b32  	%r281, %r252, %r272;
	xor.b32  	%r282, %r281, %r228;
	xor.b32  	%r283, %r282, %r220;
	shf.l.wrap.b32 	%r284, %r283, %r283, 1;
	xor.b32  	%r285, %r256, %r276;
	xor.b32  	%r286, %r285, %r232;
	xor.b32  	%r287, %r286, %r224;
	shf.l.wrap.b32 	%r288, %r287, %r287, 1;
	xor.b32  	%r289, %r260, %r280;
	xor.b32  	%r290, %r289, %r236;
	xor.b32  	%r291, %r290, %r228;
	shf.l.wrap.b32 	%r292, %r291, %r291, 1;
	xor.b32  	%r293, %r264, %r284;
	xor.b32  	%r294, %r293, %r240;
	xor.b32  	%r295, %r294, %r232;
	shf.l.wrap.b32 	%r296, %r295, %r295, 1;
	xor.b32  	%r297, %r268, %r288;
	xor.b32  	%r298, %r297, %r244;
	xor.b32  	%r299, %r298, %r236;
	shf.l.wrap.b32 	%r300, %r299, %r299, 1;
	xor.b32  	%r301, %r272, %r292;
	xor.b32  	%r302, %r301, %r248;
	xor.b32  	%r303, %r302, %r240;
	shf.l.wrap.b32 	%r304, %r303, %r303, 1;
	xor.b32  	%r305, %r276, %r296;
	xor.b32  	%r306, %r305, %r252;
	xor.b32  	%r307, %r306, %r244;
	shf.l.wrap.b32 	%r308, %r307, %r307, 1;
	xor.b32  	%r309, %r280, %r300;
	xor.b32  	%r310, %r309, %r256;
	xor.b32  	%r311, %r310, %r248;
	shf.l.wrap.b32 	%r312, %r311, %r311, 1;
	xor.b32  	%r313, %r284, %r304;
	xor.b32  	%r314, %r313, %r260;
	xor.b32  	%r315, %r314, %r252;
	shf.l.wrap.b32 	%r316, %r315, %r315, 1;
	xor.b32  	%r317, %r288, %r308;
	xor.b32  	%r318, %r317, %r264;
	xor.b32  	%r319, %r318, %r256;
	shf.l.wrap.b32 	%r320, %r319, %r319, 1;
	xor.b32  	%r321, %r292, %r312;
	xor.b32  	%r322, %r321, %r268;
	xor.b32  	%r323, %r322, %r260;
	shf.l.wrap.b32 	%r324, %r323, %r323, 1;
	xor.b32  	%r325, %r296, %r316;
	xor.b32  	%r326, %r325, %r272;
	xor.b32  	%r327, %r326, %r264;
	shf.l.wrap.b32 	%r328, %r327, %r327, 1;
	xor.b32  	%r329, %r300, %r320;
	xor.b32  	%r330, %r329, %r276;
	xor.b32  	%r331, %r330, %r268;
	shf.l.wrap.b32 	%r332, %r331, %r331, 1;
	xor.b32  	%r333, %r304, %r324;
	xor.b32  	%r334, %r333, %r280;
	xor.b32  	%r335, %r334, %r272;
	shf.l.wrap.b32 	%r336, %r335, %r335, 1;
	xor.b32  	%r337, %r308, %r328;
	xor.b32  	%r338, %r337, %r284;
	xor.b32  	%r339, %r338, %r276;
	shf.l.wrap.b32 	%r340, %r339, %r339, 1;
	xor.b32  	%r341, %r312, %r332;
	xor.b32  	%r342, %r341, %r288;
	xor.b32  	%r343, %r342, %r280;
	shf.l.wrap.b32 	%r344, %r343, %r343, 1;
	xor.b32  	%r345, %r316, %r336;
	xor.b32  	%r346, %r345, %r292;
	xor.b32  	%r347, %r346, %r284;
	shf.l.wrap.b32 	%r348, %r347, %r347, 1;
	xor.b32  	%r349, %r320, %r340;
	xor.b32  	%r350, %r349, %r296;
	xor.b32  	%r351, %r350, %r288;
	shf.l.wrap.b32 	%r352, %r351, %r351, 1;
	xor.b32  	%r353, %r324, %r344;
	xor.b32  	%r354, %r353, %r300;
	xor.b32  	%r355, %r354, %r292;
	shf.l.wrap.b32 	%r356, %r355, %r355, 1;
	xor.b32  	%r357, %r328, %r348;
	xor.b32  	%r358, %r357, %r304;
	xor.b32  	%r359, %r358, %r296;
	shf.l.wrap.b32 	%r360, %r359, %r359, 1;
	xor.b32  	%r361, %r332, %r352;
	xor.b32  	%r362, %r361, %r308;
	xor.b32  	%r363, %r362, %r300;
	shf.l.wrap.b32 	%r364, %r363, %r363, 1;
	xor.b32  	%r365, %r336, %r356;
	xor.b32  	%r366, %r365, %r312;
	xor.b32  	%r367, %r366, %r304;
	shf.l.wrap.b32 	%r368, %r367, %r367, 1;
	xor.b32  	%r369, %r340, %r360;
	xor.b32  	%r370, %r369, %r316;
	xor.b32  	%r371, %r370, %r308;
	shf.l.wrap.b32 	%r372, %r371, %r371, 1;
	xor.b32  	%r373, %r344, %r364;
	xor.b32  	%r374, %r373, %r320;
	xor.b32  	%r375, %r374, %r312;
	shf.l.wrap.b32 	%r376, %r375, %r375, 1;
	xor.b32  	%r377, %r348, %r368;
	xor.b32  	%r378, %r377, %r324;
	xor.b32  	%r379, %r378, %r316;
	shf.l.wrap.b32 	%r380, %r379, %r379, 1;
	xor.b32  	%r381, %r352, %r372;
	xor.b32  	%r382, %r381, %r328;
	xor.b32  	%r383, %r382, %r320;
	shf.l.wrap.b32 	%r384, %r383, %r383, 1;
	xor.b32  	%r385, %r356, %r376;
	xor.b32  	%r386, %r385, %r332;
	xor.b32  	%r387, %r386, %r324;
	shf.l.wrap.b32 	%r388, %r387, %r387, 1;
	xor.b32  	%r389, %r360, %r380;
	xor.b32  	%r390, %r389, %r336;
	xor.b32  	%r391, %r390, %r328;
	shf.l.wrap.b32 	%r392, %r391, %r391, 1;
	xor.b32  	%r393, %r364, %r384;
	xor.b32  	%r394, %r393, %r340;
	xor.b32  	%r395, %r394, %r332;
	shf.l.wrap.b32 	%r396, %r395, %r395, 1;
	xor.b32  	%r397, %r368, %r388;
	xor.b32  	%r398, %r397, %r344;
	xor.b32  	%r399, %r398, %r336;
	shf.l.wrap.b32 	%r400, %r399, %r399, 1;
	xor.b32  	%r401, %r372, %r392;
	xor.b32  	%r402, %r401, %r348;
	xor.b32  	%r403, %r402, %r340;
	shf.l.wrap.b32 	%r404, %r403, %r403, 1;
	add.s32 	%r405, %r13, -1615554381;
	shf.l.wrap.b32 	%r406, %r405, %r405, 5;
	add.s32 	%r407, %r406, %r22;
	add.s32 	%r408, %r407, 1722862861;
	not.b32 	%r409, %r408;
	and.b32  	%r410, %r405, 1506887872;
	sub.s32 	%r411, 1615554380, %r13;
	and.b32  	%r412, %r411, 2079550178;
	or.b32  	%r413, %r410, %r412;
	shf.l.wrap.b32 	%r414, %r408, %r408, 5;
	add.s32 	%r415, %r414, %r413;
	add.s32 	%r416, %r415, %r31;
	add.s32 	%r417, %r416, -214083945;
	shf.l.wrap.b32 	%r418, %r405, %r405, 30;
	and.b32  	%r419, %r408, %r418;
	and.b32  	%r420, %r409, 1506887872;
	or.b32  	%r421, %r419, %r420;
	shf.l.wrap.b32 	%r422, %r417, %r417, 5;
	add.s32 	%r423, %r422, %r421;
	add.s32 	%r424, %r423, %r40;
	add.s32 	%r425, %r424, -696916869;
	shf.l.wrap.b32 	%r426, %r408, %r408, 30;
	and.b32  	%r427, %r417, %r426;
	not.b32 	%r428, %r417;
	and.b32  	%r429, %r418, %r428;
	or.b32  	%r430, %r427, %r429;
	shf.l.wrap.b32 	%r431, %r425, %r425, 5;
	add.s32 	%r432, %r431, %r430;
	add.s32 	%r433, %r432, %r49;
	add.s32 	%r434, %r433, -1269579175;
	shf.l.wrap.b32 	%r435, %r417, %r417, 30;
	and.b32  	%r436, %r425, %r435;
	not.b32 	%r437, %r425;
	and.b32  	%r438, %r426, %r437;
	or.b32  	%r439, %r436, %r438;
	shf.l.wrap.b32 	%r440, %r434, %r434, 5;
	add.s32 	%r441, %r440, %r418;
	add.s32 	%r442, %r441, %r439;
	add.s32 	%r443, %r442, %r58;
	add.s32 	%r444, %r443, 1518500249;
	shf.l.wrap.b32 	%r445, %r425, %r425, 30;
	and.b32  	%r446, %r434, %r445;
	not.b32 	%r447, %r434;
	and.b32  	%r448, %r435, %r447;
	or.b32  	%r449, %r446, %r448;
	shf.l.wrap.b32 	%r450, %r444, %r444, 5;
	add.s32 	%r451, %r450, %r426;
	add.s32 	%r452, %r451, %r449;
	add.s32 	%r453, %r452, %r67;
	add.s32 	%r454, %r453, 1518500249;
	shf.l.wrap.b32 	%r455, %r434, %r434, 30;
	and.b32  	%r456, %r444, %r455;
	not.b32 	%r457, %r444;
	and.b32  	%r458, %r445, %r457;
	or.b32  	%r459, %r456, %r458;
	shf.l.wrap.b32 	%r460, %r454, %r454, 5;
	add.s32 	%r461, %r460, %r435;
	add.s32 	%r462, %r461, %r459;
	add.s32 	%r463, %r462, %r76;
	add.s32 	%r464, %r463, 1518500249;
	shf.l.wrap.b32 	%r465, %r444, %r444, 30;
	and.b32  	%r466, %r454, %r465;
	not.b32 	%r467, %r454;
	and.b32  	%r468, %r455, %r467;
	or.b32  	%r469, %r466, %r468;
	shf.l.wrap.b32 	%r470, %r464, %r464, 5;
	add.s32 	%r471, %r470, %r445;
	add.s32 	%r472, %r471, %r469;
	add.s32 	%r473, %r472, %r85;
	add.s32 	%r474, %r473, 1518500249;
	shf.l.wrap.b32 	%r475, %r454, %r454, 30;
	and.b32  	%r476, %r464, %r475;
	not.b32 	%r477, %r464;
	and.b32  	%r478, %r465, %r477;
	or.b32  	%r479, %r476, %r478;
	shf.l.wrap.b32 	%r480, %r474, %r474, 5;
	add.s32 	%r481, %r480, %r455;
	add.s32 	%r482, %r481, %r479;
	add.s32 	%r483, %r482, %r94;
	add.s32 	%r484, %r483, 1518500249;
	shf.l.wrap.b32 	%r485, %r464, %r464, 30;
	and.b32  	%r486, %r474, %r485;
	not.b32 	%r487, %r474;
	and.b32  	%r488, %r475, %r487;
	or.b32  	%r489, %r486, %r488;
	shf.l.wrap.b32 	%r490, %r484, %r484, 5;
	add.s32 	%r491, %r490, %r465;
	add.s32 	%r492, %r491, %r489;
	add.s32 	%r493, %r492, %r103;
	add.s32 	%r494, %r493, 1518500249;
	shf.l.wrap.b32 	%r495, %r474, %r474, 30;
	and.b32  	%r496, %r484, %r495;
	not.b32 	%r497, %r484;
	and.b32  	%r498, %r485, %r497;
	or.b32  	%r499, %r496, %r498;
	shf.l.wrap.b32 	%r500, %r494, %r494, 5;
	add.s32 	%r501, %r500, %r475;
	add.s32 	%r502, %r501, %r499;
	add.s32 	%r503, %r502, %r112;
	add.s32 	%r504, %r503, 1518500249;
	shf.l.wrap.b32 	%r505, %r484, %r484, 30;
	and.b32  	%r506, %r494, %r505;
	not.b32 	%r507, %r494;
	and.b32  	%r508, %r495, %r507;
	or.b32  	%r509, %r506, %r508;
	shf.l.wrap.b32 	%r510, %r504, %r504, 5;
	add.s32 	%r511, %r510, %r485;
	add.s32 	%r512, %r511, %r509;
	add.s32 	%r513, %r512, %r121;
	add.s32 	%r514, %r513, 1518500249;
	shf.l.wrap.b32 	%r515, %r494, %r494, 30;
	and.b32  	%r516, %r504, %r515;
	not.b32 	%r517, %r504;
	and.b32  	%r518, %r505, %r517;
	or.b32  	%r519, %r516, %r518;
	shf.l.wrap.b32 	%r520, %r514, %r514, 5;
	add.s32 	%r521, %r520, %r495;
	add.s32 	%r522, %r521, %r519;
	add.s32 	%r523, %r522, %r130;
	add.s32 	%r524, %r523, 1518500249;
	shf.l.wrap.b32 	%r525, %r504, %r504, 30;
	and.b32  	%r526, %r514, %r525;
	not.b32 	%r527, %r514;
	and.b32  	%r528, %r515, %r527;
	or.b32  	%r529, %r526, %r528;
	shf.l.wrap.b32 	%r530, %r524, %r524, 5;
	add.s32 	%r531, %r530, %r505;
	add.s32 	%r532, %r531, %r529;
	add.s32 	%r533, %r532, %r139;
	add.s32 	%r534, %r533, 1518500249;
	shf.l.wrap.b32 	%r535, %r514, %r514, 30;
	and.b32  	%r536, %r524, %r535;
	not.b32 	%r537, %r524;
	and.b32  	%r538, %r525, %r537;
	or.b32  	%r539, %r536, %r538;
	shf.l.wrap.b32 	%r540, %r534, %r534, 5;
	add.s32 	%r541, %r540, %r515;
	add.s32 	%r542, %r541, %r539;
	add.s32 	%r543, %r542, %r148;
	add.s32 	%r544, %r543, 1518500249;
	shf.l.wrap.b32 	%r545, %r524, %r524, 30;
	and.b32  	%r546, %r534, %r545;
	not.b32 	%r547, %r534;
	and.b32  	%r548, %r535, %r547;
	or.b32  	%r549, %r546, %r548;
	shf.l.wrap.b32 	%r550, %r544, %r544, 5;
	add.s32 	%r551, %r550, %r525;
	add.s32 	%r552, %r551, %r549;
	add.s32 	%r553, %r552, %r152;
	add.s32 	%r554, %r553, 1518500249;
	shf.l.wrap.b32 	%r555, %r534, %r534, 30;
	and.b32  	%r556, %r544, %r555;
	not.b32 	%r557, %r544;
	and.b32  	%r558, %r545, %r557;
	or.b32  	%r559, %r556, %r558;
	shf.l.wrap.b32 	%r560, %r554, %r554, 5;
	add.s32 	%r561, %r560, %r535;
	add.s32 	%r562, %r561, %r559;
	add.s32 	%r563, %r562, %r156;
	add.s32 	%r564, %r563, 1518500249;
	shf.l.wrap.b32 	%r565, %r544, %r544, 30;
	and.b32  	%r566, %r554, %r565;
	not.b32 	%r567, %r554;
	and.b32  	%r568, %r555, %r567;
	or.b32  	%r569, %r566, %r568;
	shf.l.wrap.b32 	%r570, %r564, %r564, 5;
	add.s32 	%r571, %r570, %r545;
	add.s32 	%r572, %r571, %r569;
	add.s32 	%r573, %r572, %r160;
	add.s32 	%r574, %r573, 1518500249;
	shf.l.wrap.b32 	%r575, %r554, %r554, 30;
	and.b32  	%r576, %r564, %r575;
	not.b32 	%r577, %r564;
	and.b32  	%r578, %r565, %r577;
	or.b32  	%r579, %r576, %r578;
	shf.l.wrap.b32 	%r580, %r574, %r574, 5;
	add.s32 	%r581, %r580, %r555;
	add.s32 	%r582, %r581, %r579;
	add.s32 	%r583, %r582, %r164;
	add.s32 	%r584, %r583, 1518500249;
	shf.l.wrap.b32 	%r585, %r564, %r564, 30;
	xor.b32  	%r586, %r585, %r575;
	xor.b32  	%r587, %r586, %r574;
	shf.l.wrap.b32 	%r588, %r584, %r584, 5;
	add.s32 	%r589, %r588, %r565;
	add.s32 	%r590, %r589, %r587;
	add.s32 	%r591, %r590, %r168;
	add.s32 	%r592, %r591, 1859775393;
	shf.l.wrap.b32 	%r593, %r574, %r574, 30;
	xor.b32  	%r594, %r593, %r585;
	xor.b32  	%r595, %r594, %r584;
	shf.l.wrap.b32 	%r596, %r592, %r592, 5;
	add.s32 	%r597, %r596, %r575;
	add.s32 	%r598, %r597, %r595;
	add.s32 	%r599, %r598, %r172;
	add.s32 	%r600, %r599, 1859775393;
	shf.l.wrap.b32 	%r601, %r584, %r584, 30;
	xor.b32  	%r602, %r601, %r593;
	xor.b32  	%r603, %r602, %r592;
	shf.l.wrap.b32 	%r604, %r600, %r600, 5;
	add.s32 	%r605, %r604, %r585;
	add.s32 	%r606, %r605, %r603;
	add.s32 	%r607, %r606, %r176;
	add.s32 	%r608, %r607, 1859775393;
	shf.l.wrap.b32 	%r609, %r592, %r592, 30;
	xor.b32  	%r610, %r609, %r601;
	xor.b32  	%r611, %r610, %r600;
	shf.l.wrap.b32 	%r612, %r608, %r608, 5;
	add.s32 	%r613, %r612, %r593;
	add.s32 	%r614, %r613, %r611;
	add.s32 	%r615, %r614, %r180;
	add.s32 	%r616, %r615, 1859775393;
	shf.l.wrap.b32 	%r617, %r600, %r600, 30;
	xor.b32  	%r618, %r617, %r609;
	xor.b32  	%r619, %r618, %r608;
	shf.l.wrap.b32 	%r620, %r616, %r616, 5;
	add.s32 	%r621, %r620, %r601;
	add.s32 	%r622, %r621, %r619;
	add.s32 	%r623, %r622, %r184;
	add.s32 	%r624, %r623, 1859775393;
	shf.l.wrap.b32 	%r625, %r608, %r608, 30;
	xor.b32  	%r626, %r625, %r617;
	xor.b32  	%r627, %r626, %r616;
	shf.l.wrap.b32 	%r628, %r624, %r624, 5;
	add.s32 	%r629, %r628, %r609;
	add.s32 	%r630, %r629, %r627;
	add.s32 	%r631, %r630, %r188;
	add.s32 	%r632, %r631, 1859775393;
	shf.l.wrap.b32 	%r633, %r616, %r616, 30;
	xor.b32  	%r634, %r633, %r625;
	xor.b32  	%r635, %r634, %r624;
	shf.l.wrap.b32 	%r636, %r632, %r632, 5;
	add.s32 	%r637, %r636, %r617;
	add.s32 	%r638, %r637, %r635;
	add.s32 	%r639, %r638, %r192;
	add.s32 	%r640, %r639, 1859775393;
	shf.l.wrap.b32 	%r641, %r624, %r624, 30;
	xor.b32  	%r642, %r641, %r633;
	xor.b32  	%r643, %r642, %r632;
	shf.l.wrap.b32 	%r644, %r640, %r640, 5;
	add.s32 	%r645, %r644, %r625;
	add.s32 	%r646, %r645, %r643;
	add.s32 	%r647, %r646, %r196;
	add.s32 	%r648, %r647, 1859775393;
	shf.l.wrap.b32 	%r649, %r632, %r632, 30;
	xor.b32  	%r650, %r649, %r641;
	xor.b32  	%r651, %r650, %r640;
	shf.l.wrap.b32 	%r652, %r648, %r648, 5;
	add.s32 	%r653, %r652, %r633;
	add.s32 	%r654, %r653, %r651;
	add.s32 	%r655, %r654, %r200;
	add.s32 	%r656, %r655, 1859775393;
	shf.l.wrap.b32 	%r657, %r640, %r640, 30;
	xor.b32  	%r658, %r657, %r649;
	xor.b32  	%r659, %r658, %r648;
	shf.l.wrap.b32 	%r660, %r656, %r656, 5;
	add.s32 	%r661, %r660, %r641;
	add.s32 	%r662, %r661, %r659;
	add.s32 	%r663, %r662, %r204;
	add.s32 	%r664, %r663, 1859775393;
	shf.l.wrap.b32 	%r665, %r648, %r648, 30;
	xor.b32  	%r666, %r665, %r657;
	xor.b32  	%r667, %r666, %r656;
	shf.l.wrap.b32 	%r668, %r664, %r664, 5;
	add.s32 	%r669, %r668, %r649;
	add.s32 	%r670, %r669, %r667;
	add.s32 	%r671, %r670, %r208;
	add.s32 	%r672, %r671, 1859775393;
	shf.l.wrap.b32 	%r673, %r656, %r656, 30;
	xor.b32  	%r674, %r673, %r665;
	xor.b32  	%r675, %r674, %r664;
	shf.l.wrap.b32 	%r676, %r672, %r672, 5;
	add.s32 	%r677, %r676, %r657;
	add.s32 	%r678, %r677, %r675;
	add.s32 	%r679, %r678, %r212;
	add.s32 	%r680, %r679, 1859775393;
	shf.l.wrap.b32 	%r681, %r664, %r664, 30;
	xor.b32  	%r682, %r681, %r673;
	xor.b32  	%r683, %r682, %r672;
	shf.l.wrap.b32 	%r684, %r680, %r680, 5;
	add.s32 	%r685, %r684, %r665;
	add.s32 	%r686, %r685, %r683;
	add.s32 	%r687, %r686, %r216;
	add.s32 	%r688, %r687, 1859775393;
	shf.l.wrap.b32 	%r689, %r672, %r672, 30;
	xor.b32  	%r690, %r689, %r681;
	xor.b32  	%r691, %r690, %r680;
	shf.l.wrap.b32 	%r692, %r688, %r688, 5;
	add.s32 	%r693, %r692, %r673;
	add.s32 	%r694, %r693, %r691;
	add.s32 	%r695, %r694, %r220;
	add.s32 	%r696, %r695, 1859775393;
	shf.l.wrap.b32 	%r697, %r680, %r680, 30;
	xor.b32  	%r698, %r697, %r689;
	xor.b32  	%r699, %r698, %r688;
	shf.l.wrap.b32 	%r700, %r696, %r696, 5;
	add.s32 	%r701, %r700, %r681;
	add.s32 	%r702, %r701, %r699;
	add.s32 	%r703, %r702, %r224;
	add.s32 	%r704, %r703, 1859775393;
	shf.l.wrap.b32 	%r705, %r688, %r688, 30;
	xor.b32  	%r706, %r705, %r697;
	xor.b32  	%r707, %r706, %r696;
	shf.l.wrap.b32 	%r708, %r704, %r704, 5;
	add.s32 	%r709, %r708, %r689;
	add.s32 	%r710, %r709, %r707;
	add.s32 	%r711, %r710, %r228;
	add.s32 	%r712, %r711, 1859775393;
	shf.l.wrap.b32 	%r713, %r696, %r696, 30;
	xor.b32  	%r714, %r713, %r705;
	xor.b32  	%r715, %r714, %r704;
	shf.l.wrap.b32 	%r716, %r712, %r712, 5;
	add.s32 	%r717, %r716, %r697;
	add.s32 	%r718, %r717, %r715;
	add.s32 	%r719, %r718, %r232;
	add.s32 	%r720, %r719, 1859775393;
	shf.l.wrap.b32 	%r721, %r704, %r704, 30;
	xor.b32  	%r722, %r721, %r713;
	xor.b32  	%r723, %r722, %r712;
	shf.l.wrap.b32 	%r724, %r720, %r720, 5;
	add.s32 	%r725, %r724, %r705;
	add.s32 	%r726, %r725, %r723;
	add.s32 	%r727, %r726, %r236;
	add.s32 	%r728, %r727, 1859775393;
	shf.l.wrap.b32 	%r729, %r712, %r712, 30;
	xor.b32  	%r730, %r729, %r721;
	xor.b32  	%r731, %r730, %r720;
	shf.l.wrap.b32 	%r732, %r728, %r728, 5;
	add.s32 	%r733, %r732, %r713;
	add.s32 	%r734, %r733, %r731;
	add.s32 	%r735, %r734, %r240;
	add.s32 	%r736, %r735, 1859775393;
	shf.l.wrap.b32 	%r737, %r720, %r720, 30;
	xor.b32  	%r738, %r737, %r729;
	xor.b32  	%r739, %r738, %r728;
	shf.l.wrap.b32 	%r740, %r736, %r736, 5;
	add.s32 	%r741, %r740, %r721;
	add.s32 	%r742, %r741, %r739;
	add.s32 	%r743, %r742, %r244;
	add.s32 	%r744, %r743, 1859775393;
	shf.l.wrap.b32 	%r745, %r728, %r728, 30;
	or.b32  	%r746, %r745, %r737;
	and.b32  	%r747, %r736, %r746;
	and.b32  	%r748, %r745, %r737;
	or.b32  	%r749, %r747, %r748;
	shf.l.wrap.b32 	%r750, %r744, %r744, 5;
	add.s32 	%r751, %r750, %r729;
	add.s32 	%r752, %r751, %r749;
	add.s32 	%r753, %r752, %r248;
	add.s32 	%r754, %r753, -1894007588;
	shf.l.wrap.b32 	%r755, %r736, %r736, 30;
	or.b32  	%r756, %r755, %r745;
	and.b32  	%r757, %r744, %r756;
	and.b32  	%r758, %r755, %r745;
	or.b32  	%r759, %r757, %r758;
	shf.l.wrap.b32 	%r760, %r754, %r754, 5;
	add.s32 	%r761, %r760, %r737;
	add.s32 	%r762, %r761, %r759;
	add.s32 	%r763, %r762, %r252;
	add.s32 	%r764, %r763, -1894007588;
	shf.l.wrap.b32 	%r765, %r744, %r744, 30;
	or.b32  	%r766, %r765, %r755;
	and.b32  	%r767, %r754, %r766;
	and.b32  	%r768, %r765, %r755;
	or.b32  	%r769, %r767, %r768;
	shf.l.wrap.b32 	%r770, %r764, %r764, 5;
	add.s32 	%r771, %r770, %r745;
	add.s32 	%r772, %r771, %r769;
	add.s32 	%r773, %r772, %r256;
	add.s32 	%r774, %r773, -1894007588;
	shf.l.wrap.b32 	%r775, %r754, %r754, 30;
	or.b32  	%r776, %r775, %r765;
	and.b32  	%r777, %r764, %r776;
	and.b32  	%r778, %r775, %r765;
	or.b32  	%r779, %r777, %r778;
	shf.l.wrap.b32 	%r780, %r774, %r774, 5;
	add.s32 	%r781, %r780, %r755;
	add.s32 	%r782, %r781, %r779;
	add.s32 	%r783, %r782, %r260;
	add.s32 	%r784, %r783, -1894007588;
	shf.l.wrap.b32 	%r785, %r764, %r764, 30;
	or.b32  	%r786, %r785, %r775;
	and.b32  	%r787, %r774, %r786;
	and.b32  	%r788, %r785, %r775;
	or.b32  	%r789, %r787, %r788;
	shf.l.wrap.b32 	%r790, %r784, %r784, 5;
	add.s32 	%r791, %r790, %r765;
	add.s32 	%r792, %r791, %r789;
	add.s32 	%r793, %r792, %r264;
	add.s32 	%r794, %r793, -1894007588;
	shf.l.wrap.b32 	%r795, %r774, %r774, 30;
	or.b32  	%r796, %r795, %r785;
	and.b32  	%r797, %r784, %r796;
	and.b32  	%r798, %r795, %r785;
	or.b32  	%r799, %r797, %r798;
	shf.l.wrap.b32 	%r800, %r794, %r794, 5;
	add.s32 	%r801, %r800, %r775;
	add.s32 	%r802, %r801, %r799;
	add.s32 	%r803, %r802, %r268;
	add.s32 	%r804, %r803, -1894007588;
	shf.l.wrap.b32 	%r805, %r784, %r784, 30;
	or.b32  	%r806, %r805, %r795;
	and.b32  	%r807, %r794, %r806;
	and.b32  	%r808, %r805, %r795;
	or.b32  	%r809, %r807, %r808;
	shf.l.wrap.b32 	%r810, %r804, %r804, 5;
	add.s32 	%r811, %r810, %r785;
	add.s32 	%r812, %r811, %r809;
	add.s32 	%r813, %r812, %r272;
	add.s32 	%r814, %r813, -1894007588;
	shf.l.wrap.b32 	%r815, %r794, %r794, 30;
	or.b32  	%r816, %r815, %r805;
	and.b32  	%r817, %r804, %r816;
	and.b32  	%r818, %r815, %r805;
	or.b32  	%r819, %r817, %r818;
	shf.l.wrap.b32 	%r820, %r814, %r814, 5;
	add.s32 	%r821, %r820, %r795;
	add.s32 	%r822, %r821, %r819;
	add.s32 	%r823, %r822, %r276;
	add.s32 	%r824, %r823, -1894007588;
	shf.l.wrap.b32 	%r825, %r804, %r804, 30;
	or.b32  	%r826, %r825, %r815;
	and.b32  	%r827, %r814, %r826;
	and.b32  	%r828, %r825, %r815;
	or.b32  	%r829, %r827, %r828;
	shf.l.wrap.b32 	%r830, %r824, %r824, 5;
	add.s32 	%r831, %r830, %r805;
	add.s32 	%r832, %r831, %r829;
	add.s32 	%r833, %r832, %r280;
	add.s32 	%r834, %r833, -1894007588;
	shf.l.wrap.b32 	%r835, %r814, %r814, 30;
	or.b32  	%r836, %r835, %r825;
	and.b32  	%r837, %r824, %r836;
	and.b32  	%r838, %r835, %r825;
	or.b32  	%r839, %r837, %r838;
	shf.l.wrap.b32 	%r840, %r834, %r834, 5;
	add.s32 	%r841, %r840, %r815;
	add.s32 	%r842, %r841, %r839;
	add.s32 	%r843, %r842, %r284;
	add.s32 	%r844, %r843, -1894007588;
	shf.l.wrap.b32 	%r845, %r824, %r824, 30;
	or.b32  	%r846, %r845, %r835;
	and.b32  	%r847, %r834, %r846;
	and.b32  	%r848, %r845, %r835;
	or.b32  	%r849, %r847, %r848;
	shf.l.wrap.b32 	%r850, %r844, %r844, 5;
	add.s32 	%r851, %r850, %r825;
	add.s32 	%r852, %r851, %r849;
	add.s32 	%r853, %r852, %r288;
	add.s32 	%r854, %r853, -1894007588;
	shf.l.wrap.b32 	%r855, %r834, %r834, 30;
	or.b32  	%r856, %r855, %r845;
	and.b32  	%r857, %r844, %r856;
	and.b32  	%r858, %r855, %r845;
	or.b32  	%r859, %r857, %r858;
	shf.l.wrap.b32 	%r860, %r854, %r854, 5;
	add.s32 	%r861, %r860, %r835;
	add.s32 	%r862, %r861, %r859;
	add.s32 	%r863, %r862, %r292;
	add.s32 	%r864, %r863, -1894007588;
	shf.l.wrap.b32 	%r865, %r844, %r844, 30;
	or.b32  	%r866, %r865, %r855;
	and.b32  	%r867, %r854, %r866;
	and.b32  	%r868, %r865, %r855;
	or.b32  	%r869, %r867, %r868;
	shf.l.wrap.b32 	%r870, %r864, %r864, 5;
	add.s32 	%r871, %r870, %r845;
	add.s32 	%r872, %r871, %r869;
	add.s32 	%r873, %r872, %r296;
	add.s32 	%r874, %r873, -1894007588;
	shf.l.wrap.b32 	%r875, %r854, %r854, 30;
	or.b32  	%r876, %r875, %r865;
	and.b32  	%r877, %r864, %r876;
	and.b32  	%r878, %r875, %r865;
	or.b32  	%r879, %r877, %r878;
	shf.l.wrap.b32 	%r880, %r874, %r874, 5;
	add.s32 	%r881, %r880, %r855;
	add.s32 	%r882, %r881, %r879;
	add.s32 	%r883, %r882, %r300;
	add.s32 	%r884, %r883, -1894007588;
	shf.l.wrap.b32 	%r885, %r864, %r864, 30;
	or.b32  	%r886, %r885, %r875;
	and.b32  	%r887, %r874, %r886;
	and.b32  	%r888, %r885, %r875;
	or.b32  	%r889, %r887, %r888;
	shf.l.wrap.b32 	%r890, %r884, %r884, 5;
	add.s32 	%r891, %r890, %r865;
	add.s32 	%r892, %r891, %r889;
	add.s32 	%r893, %r892, %r304;
	add.s32 	%r894, %r893, -1894007588;
	shf.l.wrap.b32 	%r895, %r874, %r874, 30;
	or.b32  	%r896, %r895, %r885;
	and.b32  	%r897, %r884, %r896;
	and.b32  	%r898, %r895, %r885;
	or.b32  	%r899, %r897, %r898;
	shf.l.wrap.b32 	%r900, %r894, %r894, 5;
	add.s32 	%r901, %r900, %r875;
	add.s32 	%r902, %r901, %r899;
	add.s32 	%r903, %r902, %r308;
	add.s32 	%r904, %r903, -1894007588;
	shf.l.wrap.b32 	%r905, %r884, %r884, 30;
	or.b32  	%r906, %r905, %r895;
	and.b32  	%r907, %r894, %r906;
	and.b32  	%r908, %r905, %r895;
	or.b32  	%r909, %r907, %r908;
	shf.l.wrap.b32 	%r910, %r904, %r904, 5;
	add.s32 	%r911, %r910, %r885;
	add.s32 	%r912, %r911, %r909;
	add.s32 	%r913, %r912, %r312;
	add.s32 	%r914, %r913, -1894007588;
	shf.l.wrap.b32 	%r915, %r894, %r894, 30;
	or.b32  	%r916, %r915, %r905;
	and.b32  	%r917, %r904, %r916;
	and.b32  	%r918, %r915, %r905;
	or.b32  	%r919, %r917, %r918;
	shf.l.wrap.b32 	%r920, %r914, %r914, 5;
	add.s32 	%r921, %r920, %r895;
	add.s32 	%r922, %r921, %r919;
	add.s32 	%r923, %r922, %r316;
	add.s32 	%r924, %r923, -1894007588;
	shf.l.wrap.b32 	%r925, %r904, %r904, 30;
	or.b32  	%r926, %r925, %r915;
	and.b32  	%r927, %r914, %r926;
	and.b32  	%r928, %r925, %r915;
	or.b32  	%r929, %r927, %r928;
	shf.l.wrap.b32 	%r930, %r924, %r924, 5;
	add.s32 	%r931, %r930, %r905;
	add.s32 	%r932, %r931, %r929;
	add.s32 	%r933, %r932, %r320;
	add.s32 	%r934, %r933, -1894007588;
	shf.l.wrap.b32 	%r935, %r914, %r914, 30;
	or.b32  	%r936, %r935, %r925;
	and.b32  	%r937, %r924, %r936;
	and.b32  	%r938, %r935, %r925;
	or.b32  	%r939, %r937, %r938;
	shf.l.wrap.b32 	%r940, %r934, %r934, 5;
	add.s32 	%r941, %r940, %r915;
	add.s32 	%r942, %r941, %r939;
	add.s32 	%r943, %r942, %r324;
	add.s32 	%r944, %r943, -1894007588;
	shf.l.wrap.b32 	%r945, %r924, %r924, 30;
	xor.b32  	%r946, %r945, %r935;
	xor.b32  	%r947, %r946, %r934;
	shf.l.wrap.b32 	%r948, %r944, %r944, 5;
	add.s32 	%r949, %r948, %r925;
	add.s32 	%r950, %r949, %r947;
	add.s32 	%r951, %r950, %r328;
	add.s32 	%r952, %r951, -899497514;
	shf.l.wrap.b32 	%r953, %r934, %r934, 30;
	xor.b32  	%r954, %r953, %r945;
	xor.b32  	%r955, %r954, %r944;
	shf.l.wrap.b32 	%r956, %r952, %r952, 5;
	add.s32 	%r957, %r956, %r935;
	add.s32 	%r958, %r957, %r955;
	add.s32 	%r959, %r958, %r332;
	add.s32 	%r960, %r959, -899497514;
	shf.l.wrap.b32 	%r961, %r944, %r944, 30;
	xor.b32  	%r962, %r961, %r953;
	xor.b32  	%r963, %r962, %r952;
	shf.l.wrap.b32 	%r964, %r960, %r960, 5;
	add.s32 	%r965, %r964, %r945;
	add.s32 	%r966, %r965, %r963;
	add.s32 	%r967, %r966, %r336;
	add.s32 	%r968, %r967, -899497514;
	shf.l.wrap.b32 	%r969, %r952, %r952, 30;
	xor.b32  	%r970, %r969, %r961;
	xor.b32  	%r971, %r970, %r960;
	shf.l.wrap.b32 	%r972, %r968, %r968, 5;
	add.s32 	%r973, %r972, %r953;
	add.s32 	%r974, %r973, %r971;
	add.s32 	%r975, %r974, %r340;
	add.s32 	%r976, %r975, -899497514;
	shf.l.wrap.b32 	%r977, %r960, %r960, 30;
	xor.b32  	%r978, %r977, %r969;
	xor.b32  	%r979, %r978, %r968;
	shf.l.wrap.b32 	%r980, %r976, %r976, 5;
	add.s32 	%r981, %r980, %r961;
	add.s32 	%r982, %r981, %r979;
	add.s32 	%r983, %r982, %r344;
	add.s32 	%r984, %r983, -899497514;
	shf.l.wrap.b32 	%r985, %r968, %r968, 30;
	xor.b32  	%r986, %r985, %r977;
	xor.b32  	%r987, %r986, %r976;
	shf.l.wrap.b32 	%r988, %r984, %r984, 5;
	add.s32 	%r989, %r988, %r969;
	add.s32 	%r990, %r989, %r987;
	add.s32 	%r991, %r990, %r348;
	add.s32 	%r992, %r991, -899497514;
	shf.l.wrap.b32 	%r993, %r976, %r976, 30;
	xor.b32  	%r994, %r993, %r985;
	xor.b32  	%r995, %r994, %r984;
	shf.l.wrap.b32 	%r996, %r992, %r992, 5;
	add.s32 	%r997, %r996, %r977;
	add.s32 	%r998, %r997, %r995;
	add.s32 	%r999, %r998, %r352;
	add.s32 	%r1000, %r999, -899497514;
	shf.l.wrap.b32 	%r1001, %r984, %r984, 30;
	xor.b32  	%r1002, %r1001, %r993;
	xor.b32  	%r1003, %r1002, %r992;
	shf.l.wrap.b32 	%r1004, %r1000, %r1000, 5;
	add.s32 	%r1005, %r1004, %r985;
	add.s32 	%r1006, %r1005, %r1003;
	add.s32 	%r1007, %r1006, %r356;
	add.s32 	%r1008, %r1007, -899497514;
	shf.l.wrap.b32 	%r1009, %r992, %r992, 30;
	xor.b32  	%r1010, %r1009, %r1001;
	xor.b32  	%r1011, %r1010, %r1000;
	shf.l.wrap.b32 	%r1012, %r1008, %r1008, 5;
	add.s32 	%r1013, %r1012, %r993;
	add.s32 	%r1014, %r1013, %r1011;
	add.s32 	%r1015, %r1014, %r360;
	add.s32 	%r1016, %r1015, -899497514;
	shf.l.wrap.b32 	%r1017, %r1000, %r1000, 30;
	xor.b32  	%r1018, %r1017, %r1009;
	xor.b32  	%r1019, %r1018, %r1008;
	shf.l.wrap.b32 	%r1020, %r1016, %r1016, 5;
	add.s32 	%r1021, %r1020, %r1001;
	add.s32 	%r1022, %r1021, %r1019;
	add.s32 	%r1023, %r1022, %r364;
	add.s32 	%r1024, %r1023, -899497514;
	shf.l.wrap.b32 	%r1025, %r1008, %r1008, 30;
	xor.b32  	%r1026, %r1025, %r1017;
	xor.b32  	%r1027, %r1026, %r1016;
	shf.l.wrap.b32 	%r1028, %r1024, %r1024, 5;
	add.s32 	%r1029, %r1028, %r1009;
	add.s32 	%r1030, %r1029, %r1027;
	add.s32 	%r1031, %r1030, %r368;
	add.s32 	%r1032, %r1031, -899497514;
	shf.l.wrap.b32 	%r1033, %r1016, %r1016, 30;
	xor.b32  	%r1034, %r1033, %r1025;
	xor.b32  	%r1035, %r1034, %r1024;
	shf.l.wrap.b32 	%r1036, %r1032, %r1032, 5;
	add.s32 	%r1037, %r1036, %r1017;
	add.s32 	%r1038, %r1037, %r1035;
	add.s32 	%r1039, %r1038, %r372;
	add.s32 	%r1040, %r1039, -899497514;
	shf.l.wrap.b32 	%r1041, %r1024, %r1024, 30;
	xor.b32  	%r1042, %r1041, %r1033;
	xor.b32  	%r1043, %r1042, %r1032;
	shf.l.wrap.b32 	%r1044, %r1040, %r1040, 5;
	add.s32 	%r1045, %r1044, %r1025;
	add.s32 	%r1046, %r1045, %r1043;
	add.s32 	%r1047, %r1046, %r376;
	add.s32 	%r1048, %r1047, -899497514;
	shf.l.wrap.b32 	%r1049, %r1032, %r1032, 30;
	xor.b32  	%r1050, %r1049, %r1041;
	xor.b32  	%r1051, %r1050, %r1040;
	shf.l.wrap.b32 	%r1052, %r1048, %r1048, 5;
	add.s32 	%r1053, %r1052, %r1033;
	add.s32 	%r1054, %r1053, %r1051;
	add.s32 	%r1055, %r1054, %r380;
	add.s32 	%r1056, %r1055, -899497514;
	shf.l.wrap.b32 	%r1057, %r1040, %r1040, 30;
	xor.b32  	%r1058, %r1057, %r1049;
	xor.b32  	%r1059, %r1058, %r1048;
	shf.l.wrap.b32 	%r1060, %r1056, %r1056, 5;
	add.s32 	%r1061, %r1060, %r1041;
	add.s32 	%r1062, %r1061, %r1059;
	add.s32 	%r1063, %r1062, %r384;
	add.s32 	%r1064, %r1063, -899497514;
	shf.l.wrap.b32 	%r1065, %r1048, %r1048, 30;
	xor.b32  	%r1066, %r1065, %r1057;
	xor.b32  	%r1067, %r1066, %r1056;
	shf.l.wrap.b32 	%r1068, %r1064, %r1064, 5;
	add.s32 	%r1069, %r1068, %r1049;
	add.s32 	%r1070, %r1069, %r1067;
	add.s32 	%r1071, %r1070, %r388;
	add.s32 	%r1072, %r1071, -899497514;
	shf.l.wrap.b32 	%r1073, %r1056, %r1056, 30;
	xor.b32  	%r1074, %r1073, %r1065;
	xor.b32  	%r1075, %r1074, %r1064;
	shf.l.wrap.b32 	%r1076, %r1072, %r1072, 5;
	add.s32 	%r1077, %r1076, %r1057;
	add.s32 	%r1078, %r1077, %r1075;
	add.s32 	%r1079, %r1078, %r392;
	add.s32 	%r1080, %r1079, -899497514;
	shf.l.wrap.b32 	%r1081, %r1064, %r1064, 30;
	xor.b32  	%r1082, %r1081, %r1073;
	xor.b32  	%r1083, %r1082, %r1072;
	shf.l.wrap.b32 	%r1084, %r1080, %r1080, 5;
	add.s32 	%r1085, %r1084, %r1065;
	add.s32 	%r1086, %r1085, %r1083;
	add.s32 	%r1087, %r1086, %r396;
	add.s32 	%r1088, %r1087, -899497514;
	shf.l.wrap.b32 	%r1089, %r1072, %r1072, 30;
	xor.b32  	%r1090, %r1089, %r1081;
	xor.b32  	%r1091, %r1090, %r1080;
	shf.l.wrap.b32 	%r1092, %r1088, %r1088, 5;
	add.s32 	%r1093, %r1092, %r1073;
	add.s32 	%r1094, %r1093, %r1091;
	add.s32 	%r1095, %r1094, %r400;
	add.s32 	%r1096, %r1095, -899497514;
	shf.l.wrap.b32 	%r1097, %r1080, %r1080, 30;
	xor.b32  	%r1098, %r1097, %r1089;
	xor.b32  	%r1099, %r1098, %r1088;
	shf.l.wrap.b32 	%r1100, %r1096, %r1096, 5;
	add.s32 	%r1101, %r1100, %r1081;
	add.s32 	%r1102, %r1101, %r1099;
	add.s32 	%r1103, %r1102, %r404;
	shf.l.wrap.b32 	%r1104, %r1088, %r1088, 30;
	add.s32 	%r1105, %r1103, 833086679;
	add.s32 	%r1106, %r1095, -1171231393;
	add.s32 	%r1107, %r1104, -1732584194;
	add.s32 	%r1108, %r1097, 271733878;
	add.s32 	%r1109, %r1089, -1009589776;
	shr.u32 	%r1110, %r1105, 24;
	st.global.u8 	[%rd9], %r1110;
	shr.u32 	%r1111, %r1105, 16;
	st.global.u8 	[%rd9+1], %r1111;
	shr.u32 	%r1112, %r1105, 8;
	st.global.u8 	[%rd9+2], %r1112;
	st.global.u8 	[%rd9+3], %r1105;
	shr.u32 	%r1113, %r1106, 24;
	st.global.u8 	[%rd9+4], %r1113;
	shr.u32 	%r1114, %r1106, 16;
	st.global.u8 	[%rd9+5], %r1114;
	shr.u32 	%r1115, %r1106, 8;
	st.global.u8 	[%rd9+6], %r1115;
	st.global.u8 	[%rd9+7], %r1106;
	shr.u32 	%r1116, %r1107, 24;
	st.global.u8 	[%rd9+8], %r1116;
	shr.u32 	%r1117, %r1107, 16;
	st.global.u8 	[%rd9+9], %r1117;
	shr.u32 	%r1118, %r1107, 8;
	st.global.u8 	[%rd9+10], %r1118;
	st.global.u8 	[%rd9+11], %r1107;
	shr.u32 	%r1119, %r1108, 24;
	st.global.u8 	[%rd9+12], %r1119;
	shr.u32 	%r1120, %r1108, 16;
	st.global.u8 	[%rd9+13], %r1120;
	shr.u32 	%r1121, %r1108, 8;
	st.global.u8 	[%rd9+14], %r1121;
	st.global.u8 	[%rd9+15], %r1108;
	shr.u32 	%r1122, %r1109, 24;
	st.global.u8 	[%rd9+16], %r1122;
	shr.u32 	%r1123, %r1109, 16;
	st.global.u8 	[%rd9+17], %r1123;
	shr.u32 	%r1124, %r1109, 8;
	st.global.u8 	[%rd9+18], %r1124;
	st.global.u8 	[%rd9+19], %r1109;
$L__BB53_2:
	ret;

}
	// .globl	_Z11sha1_kernelILi54EEvPKhPhm
.visible .entry _Z11sha1_kernelILi54EEvPKhPhm(
	.param .u64 .ptr .align 1 _Z11sha1_kernelILi54EEvPKhPhm_param_0,
	.param .u64 .ptr .align 1 _Z11sha1_kernelILi54EEvPKhPhm_param_1,
	.param .u64 _Z11sha1_kernelILi54EEvPKhPhm_param_2
)
{
	.reg .pred 	%p<2>;
	.reg .b16 	%rs<17>;
	.reg .b32 	%r<1125>;
	.reg .b64 	%rd<10>;

	ld.param.u64 	%rd2, [_Z11sha1_kernelILi54EEvPKhPhm_param_0];
	ld.param.u64 	%rd3, [_Z11sha1_kernelILi54EEvPKhPhm_param_1];
	ld.param.u64 	%rd4, [_Z11sha1_kernelILi54EEvPKhPhm_param_2];
	mov.u32 	%r1, %ctaid.x;
	mov.u32 	%r2, %ntid.x;
	mov.u32 	%r3, %tid.x;
	mad.lo.s32 	%r4, %r1, %r2, %r3;
	cvt.u64.u32 	%rd1, %r4;
	setp.le.u64 	%p1, %rd4, %rd1;
	@%p1 bra 	$L__BB54_2;
	cvta.to.global.u64 	%rd5, %rd3;
	cvta.to.global.u64 	%rd6, %rd2;
	shl.b64 	%rd7, %rd1, 6;
	add.s64 	%rd8, %rd6, %rd7;
	mad.lo.s64 	%rd9, %rd1, 20, %rd5;
	ld.global.u8 	%r5, [%rd8];
	shl.b32 	%r6, %r5, 24;
	ld.global.u8 	%r7, [%rd8+1];
	shl.b32 	%r8, %r7, 16;
	or.b32  	%r9, %r8, %r6;
	ld.global.u8 	%rs1, [%rd8+2];
	mul.wide.u16 	%r10, %rs1, 256;
	or.b32  	%r11, %r9, %r10;
	ld.global.u8 	%r12, [%rd8+3];
	or.b32  	%r13, %r11, %r12;
	ld.global.u8 	%r14, [%rd8+4];
	shl.b32 	%r15, %r14, 24;
	ld.global.u8 	%r16, [%rd8+5];
	shl.b32 	%r17, %r16, 16;
	or.b32  	%r18, %r17, %r15;
	ld.global.u8 	%rs2, [%rd8+6];
	mul.wide.u16 	%r19, %rs2, 256;
	or.b32  	%r20, %r18, %r19;
	ld.global.u8 	%r21, [%rd8+7];
	or.b32  	%r22, %r20, %r21;
	ld.global.u8 	%r23, [%rd8+8];
	shl.b32 	%r24, %r23, 24;
	ld.global.u8 	%r25, [%rd8+9];
	shl.b32 	%r26, %r25, 16;
	or.b32  	%r27, %r26, %r24;
	ld.global.u8 	%rs3, [%rd8+10];
	mul.wide.u16 	%r28, %rs3, 256;
	or.b32  	%r29, %r27, %r28;
	ld.global.u8 	%r30, [%rd8+11];
	or.b32  	%r31, %r29, %r30;
	ld.global.u8 	%r32, [%rd8+12];
	shl.b32 	%r33, %r32, 24;
	ld.global.u8 	%r34, [%rd8+13];
	shl.b32 	%r35, %r34, 16;
	or.b32  	%r36, %r35, %r33;
	ld.global.u8 	%rs4, [%rd8+14];
	mul.wide.u16 	%r37, %rs4, 256;
	or.b32  	%r38, %r36, %r37;
	ld.global.u8 	%r39, [%rd8+15];
	or.b32  	%r40, %r38, %r39;
	ld.global.u8 	%r41, [%rd8+16];
	shl.b32 	%r42, %r41, 24;
	ld.global.u8 	%r43, [%rd8+17];
	shl.b32 	%r44, %r43, 16;
	or.b32  	%r45, %r44, %r42;
	ld.global.u8 	%rs5, [%rd8+18];
	mul.wide.u16 	%r46, %rs5, 256;
	or.b32  	%r47, %r45, %r46;
	ld.global.u8 	%r48, [%rd8+19];
	or.b32  	%r49, %r47, %r48;
	ld.global.u8 	%r50, [%rd8+20];
	shl.b32 	%r51, %r50, 24;
	ld.global.u8 	%r52, [%rd8+21];
	shl.b32 	%r53, %r52, 16;
	or.b32  	%r54, %r53, %r51;
	ld.global.u8 	%rs6, [%rd8+22];
	mul.wide.u16 	%r55, %rs6, 256;
	or.b32  	%r56, %r54, %r55;
	ld.global.u8 	%r57, [%rd8+23];
	or.b32  	%r58, %r56, %r57;
	ld.global.u8 	%r59, [%rd8+24];
	shl.b32 	%r60, %r59, 24;
	ld.global.u8 	%r61, [%rd8+25];
	shl.b32 	%r62, %r61, 16;
	or.b32  	%r63, %r62, %r60;
	ld.global.u8 	%rs7, [%rd8+26];
	mul.wide.u16 	%r64, %rs7, 256;
	or.b32  	%r65, %r63, %r64;
	ld.global.u8 	%r66, [%rd8+27];
	or.b32  	%r67, %r65, %r66;
	ld.global.u8 	%r68, [%rd8+28];
	shl.b32 	%r69, %r68, 24;
	ld.global.u8 	%r70, [%rd8+29];
	shl.b32 	%r71, %r70, 16;
	or.b32  	%r72, %r71, %r69;
	ld.global.u8 	%rs8, [%rd8+30];
	mul.wide.u16 	%r73, %rs8, 256;
	or.b32  	%r74, %r72, %r73;
	ld.global.u8 	%r75, [%rd8+31];
	or.b32  	%r76, %r74, %r75;
	ld.global.u8 	%r77, [%rd8+32];
	shl.b32 	%r78, %r77, 24;
	ld.global.u8 	%r79, [%rd8+33];
	shl.b32 	%r80, %r79, 16;
	or.b32  	%r81, %r80, %r78;
	ld.global.u8 	%rs9, [%rd8+34];
	mul.wide.u16 	%r82, %rs9, 256;
	or.b32  	%r83, %r81, %r82;
	ld.global.u8 	%r84, [%rd8+35];
	or.b32  	%r85, %r83, %r84;
	ld.global.u8 	%r86, [%rd8+36];
	shl.b32 	%r87, %r86, 24;
	ld.global.u8 	%r88, [%rd8+37];
	shl.b32 	%r89, %r88, 16;
	or.b32  	%r90, %r89, %r87;
	ld.global.u8 	%rs10, [%rd8+38];
	mul.wide.u16 	%r91, %rs10, 256;
	or.b32  	%r92, %r90, %r91;
	ld.global.u8 	%r93, [%rd8+39];
	or.b32  	%r94, %r92, %r93;
	ld.global.u8 	%r95, [%rd8+40];
	shl.b32 	%r96, %r95, 24;
	ld.global.u8 	%r97, [%rd8+41];
	shl.b32 	%r98, %r97, 16;
	or.b32  	%r99, %r98, %r96;
	ld.global.u8 	%rs11, [%rd8+42];
	mul.wide.u16 	%r100, %rs11, 256;
	or.b32  	%r101, %r99, %r100;
	ld.global.u8 	%r102, [%rd8+43];
	or.b32  	%r103, %r101, %r102;
	ld.global.u8 	%r104, [%rd8+44];
	shl.b32 	%r105, %r104, 24;
	ld.global.u8 	%r106, [%rd8+45];
	shl.b32 	%r107, %r106, 16;
	or.b32  	%r108, %r107, %r105;
	ld.global.u8 	%rs12, [%rd8+46];
	mul.wide.u16 	%r109, %rs12, 256;
	or.b32  	%r110, %r108, %r109;
	ld.global.u8 	%r111, [%rd8+47];
	or.b32  	%r112, %r110, %r111;
	ld.global.u8 	%r113, [%rd8+48];
	shl.b32 	%r114, %r113, 24;
	ld.global.u8 	%r115, [%rd8+49];
	shl.b32 	%r116, %r115, 16;
	or.b32  	%r117, %r116, %r114;
	ld.global.u8 	%rs13, [%rd8+50];
	mul.wide.u16 	%r118, %rs13, 256;
	or.b32  	%r119, %r117, %r118;
	ld.global.u8 	%r120, [%rd8+51];
	or.b32  	%r121, %r119, %r120;
	ld.global.u8 	%r122, [%rd8+52];
	shl.b32 	%r123, %r122, 24;
	ld.global.u8 	%r124, [%rd8+53];
	shl.b32 	%r125, %r124, 16;
	or.b32  	%r126, %r125, %r123;
	ld.global.u8 	%rs14, [%rd8+54];
	mul.wide.u16 	%r127, %rs14, 256;
	or.b32  	%r128, %r126, %r127;
	ld.global.u8 	%r129, [%rd8+55];
	or.b32  	%r130, %r128, %r129;
	ld.global.u8 	%r131, [%rd8+56];
	shl.b32 	%r132, %r131, 24;
	ld.global.u8 	%r133, [%rd8+57];
	shl.b32 	%r134, %r133, 16;
	or.b32  	%r135, %r134, %r132;
	ld.global.u8 	%rs15, [%rd8+58];
	mul.wide.u16 	%r136, %rs15, 256;
	or.b32  	%r137, %r135, %r136;
	ld.global.u8 	%r138, [%rd8+59];
	or.b32  	%r139, %r137, %r138;
	ld.global.u8 	%r140, [%rd8+60];
	shl.b32 	%r141, %r140, 24;
	ld.global.u8 	%r142, [%rd8+61];
	shl.b32 	%r143, %r142, 16;
	or.b32  	%r144, %r143, %r141;
	ld.global.u8 	%rs16, [%rd8+62];
	mul.wide.u16 	%r145, %rs16, 256;
	or.b32  	%r146, %r144, %r145;
	ld.global.u8 	%r147, [%rd8+63];
	or.b32  	%r148, %r146, %r147;
	xor.b32  	%r149, %r85, %r130;
	xor.b32  	%r150, %r149, %r31;
	xor.b32  	%r151, %r150, %r13;
	shf.l.wrap.b32 	%r152, %r151, %r151, 1;
	xor.b32  	%r153, %r94, %r139;
	xor.b32  	%r154, %r153, %r40;
	xor.b32  	%r155, %r154, %r22;
	shf.l.wrap.b32 	%r156, %r155, %r155, 1;
	xor.b32  	%r157, %r103, %r148;
	xor.b32  	%r158, %r157, %r49;
	xor.b32  	%r159, %r158, %r31;
	shf.l.wrap.b32 	%r160, %r159, %r159, 1;
	xor.b32  	%r161, %r112, %r152;
	xor.b32  	%r162, %r161, %r58;
	xor.b32  	%r163, %r162, %r40;
	shf.l.wrap.b32 	%r164, %r163, %r163, 1;
	xor.b32  	%r165, %r121, %r156;
	xor.b32  	%r166, %r165, %r67;
	xor.b32  	%r167, %r166, %r49;
	shf.l.wrap.b32 	%r168, %r167, %r167, 1;
	xor.b32  	%r169, %r130, %r160;
	xor.b32  	%r170, %r169, %r76;
	xor.b32  	%r171, %r170, %r58;
	shf.l.wrap.b32 	%r172, %r171, %r171, 1;
	xor.b32  	%r173, %r139, %r164;
	xor.b32  	%r174, %r173, %r85;
	xor.b32  	%r175, %r174, %r67;
	shf.l.wrap.b32 	%r176, %r175, %r175, 1;
	xor.b32  	%r177, %r148, %r168;
	xor.b32  	%r178, %r177, %r94;
	xor.b32  	%r179, %r178, %r76;
	shf.l.wrap.b32 	%r180, %r179, %r179, 1;
	xor.b32  	%r181, %r152, %r172;
	xor.b32  	%r182, %r181, %r103;
	xor.b32  	%r183, %r182, %r85;
	shf.l.wrap.b32 	%r184, %r183, %r183, 1;
	xor.b32  	%r185, %r156, %r176;
	xor.b32  	%r186, %r185, %r112;
	xor.b32  	%r187, %r186, %r94;
	shf.l.wrap.b32 	%r188, %r187, %r187, 1;
	xor.b32  	%r189, %r160, %r180;
	xor.b32  	%r190, %r189, %r121;
	xor.b32  	%r191, %r190, %r103;
	shf.l.wrap.b32 	%r192, %r191, %r191, 1;
	xor.b32  	%r193, %r164, %r184;
	xor.b32  	%r194, %r193, %r130;
	xor.b32  	%r195, %r194, %r112;
	shf.l.wrap.b32 	%r196, %r195, %r195, 1;
	xor.b32  	%r197, %r168, %r188;
	xor.b32  	%r198, %r197, %r139;
	xor.b32  	%r199, %r198, %r121;
	shf.l.wrap.b32 	%r200, %r199, %r199, 1;
	xor.b32  	%r201, %r172, %r192;
	xor.b32  	%r202, %r201, %r148;
	xor.b32  	%r203, %r202, %r130;
	shf.l.wrap.b32 	%r204, %r203, %r203, 1;
	xor.b32  	%r205, %r176, %r196;
	xor.b32  	%r206, %r205, %r152;
	xor.b32  	%r207, %r206, %r139;
	shf.l.wrap.b32 	%r208, %r207, %r207, 1;
	xor.b32  	%r209, %r180, %r200;
	xor.b32  	%r210, %r209, %r156;
	xor.b32  	%r211, %r210, %r148;
	shf.l.wrap.b32 	%r212, %r211, %r211, 1;
	xor.b32  	%r213, %r184, %r204;
	xor.b32  	%r214, %r213, %r160;
	xor.b32  	%r215, %r214, %r152;
	shf.l.wrap.b32 	%r216, %r215, %r215, 1;
	xor.b32  	%r217, %r188, %r208;
	xor.b32  	%r218, %r217, %r164;
	xor.b32  	%r219, %r218, %r156;
	shf.l.wrap.b32 	%r220, %r219, %r219, 1;
	xor.b32  	%r221, %r192, %r212;
	xor.b32  	%r222, %r221, %r168;
	xor.b32  	%r223, %r222, %r160;
	shf.l.wrap.b32 	%r224, %r223, %r223, 1;
	xor.b32  	%r225, %r196, %r216;
	xor.b32  	%r226, %r225, %r172;
	xor.b32  	%r227, %r226, %r164;
	shf.l.wrap.b32 	%r228, %r227, %r227, 1;
	xor.b32  	%r229, %r200, %r220;
	xor.b32  	%r230, %r229, %r176;
	xor.b32  	%r231, %r230, %r168;
	shf.l.wrap.b32 	%r232, %r231, %r231, 1;
	xor.b32  	%r233, %r204, %r224;
	xor.b32  	%r234, %r233, %r180;
	xor.b32  	%r235, %r234, %r172;
	shf.l.wrap.b32 	%r236, %r235, %r235, 1;
	xor.b32  	%r237, %r208, %r228;
	xor.b32  	%r238, %r237, %r184;
	xor.b32  	%r239, %r238, %r176;
	shf.l.wrap.b32 	%r240, %r239, %r239, 1;
	xor.b32  	%r241, %r212, %r232;
	xor.b32  	%r242, %r241, %r188;
	xor.b32  	%r243, %r242, %r180;
	shf.l.wrap.b32 	%r244, %r243, %r243, 1;
	xor.b32  	%r245, %r216, %r236;
	xor.b32  	%r246, %r245, %r192;
	xor.b32  	%r247, %r246, %r184;
	shf.l.wrap.b32 	%r248, %r247, %r247, 1;
	xor.b32  	%r249, %r220, %r240;
	xor.b32  	%r250, %r249, %r196;
	xor.b32  	%r251, %r250, %r188;
	shf.l.wrap.b32 	%r252, %r251, %r251, 1;
	xor.b32  	%r253, %r224, %r244;
	xor.b32  	%r254, %r253, %r200;
	xor.b32  	%r255, %r254, %r192;
	shf.l.wrap.b32 	%r256, %r255, %r255, 1;
	xor.b32  	%r257, %r228, %r248;
	xor.b32  	%r258, %r257, %r204;
	xor.b32  	%r259, %r258, %r196;
	shf.l.wrap.b32 	%r260, %r259, %r259, 1;
	xor.b32  	%r261, %r232, %r252;
	xor.b32  	%r262, %r261, %r208;
	xor.b32  	%r263, %r262, %r200;
	shf.l.wrap.b32 	%r264, %r263, %r263, 1;
	xor.b32  	%r265, %r236, %r256;
	xor.b32  	%r266, %r265, %r212;
	xor.b32  	%r267, %r266, %r204;
	shf.l.wrap.b32 	%r268, %r267, %r267, 1;
	xor.b32  	%r269, %r240, %r260;
	xor.b32  	%r270, %r269, %r216;
	xor.b32  	%r271, %r270, %r208;
	shf.l.wrap.b32 	%r272, %r271, %r271, 1;
	xor.b32  	%r273, %r244, %r264;
	xor.b32  	%r274, %r273, %r220;
	xor.b32  	%r275, %r274, %r212;
	shf.l.wrap.b32 	%r276, %r275, %r275, 1;
	xor.b32  	%r277, %r248, %r268;
	xor.b32  	%r278, %r277, %r224;
	xor.b32  	%r279, %r278, %r216;
	shf.l.wrap.b32 	%r280, %r279, %r279, 1;
	xor.b32  	%r281, %r252, %r272;
	xor.b32  	%r282, %r281, %r228;
	xor.b32  	%r283, %r282, %r220;
	shf.l.wrap.b32 	%r284, %r283, %r283, 1;
	xor.b32  	%r285, %r256, %r276;
	xor.b32  	%r286, %r285, %r232;
	xor.b32  	%r287, %r286, %r224;
	shf.l.wrap.b32 	%r288, %r287, %r287, 1;
	xor.b32  	%r289, %r260, %r280;
	xor.b32  	%r290, %r289, %r236;
	xor.b32  	%r291, %r290, %r228;
	shf.l.wrap.b32 	%r292, %r291, %r291, 1;
	xor.b32  	%r293, %r264, %r284;
	xor.b32  	%r294, %r293, %r240;
	xor.b32  	%r295, %r294, %r232;
	shf.l.wrap.b32 	%r296, %r295, %r295, 1;
	xor.b32  	%r297, %r268, %r288;
	xor.b32  	%r298, %r297, %r244;
	xor.b32  	%r299, %r298, %r236;
	shf.l.wrap.b32 	%r300, %r299, %r299, 1;
	xor.b32  	%r301, %r272, %r292;
	xor.b32  	%r302, %r301, %r248;
	xor.b32  	%r303, %r302, %r240;
	shf.l.wrap.b32 	%r304, %r303, %r303, 1;
	xor.b32  	%r305, %r276, %r296;
	xor.b32  	%r306, %r305, %r252;
	xor.b32  	%r307, %r306, %r244;
	shf.l.wrap.b32 	%r308, %r307, %r307, 1;
	xor.b32  	%r309, %r280, %r300;
	xor.b32  	%r310, %r309, %r256;
	xor.b32  	%r311, %r310, %r248;
	shf.l.wrap.b32 	%r312, %r311, %r311, 1;
	xor.b32  	%r313, %r284, %r304;
	xor.b32  	%r314, %r313, %r260;
	xor.b32  	%r315, %r314, %r252;
	shf.l.wrap.b32 	%r316, %r315, %r315, 1;
	xor.b32  	%r317, %r288, %r308;
	xor.b32  	%r318, %r317, %r264;
	xor.b32  	%r319, %r318, %r256;
	shf.l.wrap.b32 	%r320, %r319, %r319, 1;
	xor.b32  	%r321, %r292, %r312;
	xor.b32  	%r322, %r321, %r268;
	xor.b32  	%r323, %r322, %r260;
	shf.l.wrap.b32 	%r324, %r323, %r323, 1;
	xor.b32  	%r325, %r296, %r316;
	xor.b32  	%r326, %r325, %r272;
	xor.b32  	%r327, %r326, %r264;
	shf.l.wrap.b32 	%r328, %r327, %r327, 1;
	xor.b32  	%r329, %r300, %r320;
	xor.b32  	%r330, %r329, %r276;
	xor.b32  	%r331, %r330, %r268;
	shf.l.wrap.b32 	%r332, %r331, %r331, 1;
	xor.b32  	%r333, %r304, %r324;
	xor.b32  	%r334, %r333, %r280;
	xor.b32  	%r335, %r334, %r272;
	shf.l.wrap.b32 	%r336, %r335, %r335, 1;
	xor.b32  	%r337, %r308, %r328;
	xor.b32  	%r338, %r337, %r284;
	xor.b32  	%r339, %r338, %r276;
	shf.l.wrap.b32 	%r340, %r339, %r339, 1;
	xor.b32  	%r341, %r312, %r332;
	xor.b32  	%r342, %r341, %r288;
	xor.b32  	%r343, %r342, %r280;
	shf.l.wrap.b32 	%r344, %r343, %r343, 1;
	xor.b32  	%r345, %r316, %r336;
	xor.b32  	%r346, %r345, %r292;
	xor.b32  	%r347, %r346, %r284;
	shf.l.wrap.b32 	%r348, %r347, %r347, 1;
	xor.b32  	%r349, %r320, %r340;
	xor.b32  	%r350, %r349, %r296;
	xor.b32  	%r351, %r350, %r288;
	shf.l.wrap.b32 	%r352, %r351, %r351, 1;
	xor.b32  	%r353, %r324, %r344;
	xor.b32  	%r354, %r353, %r300;
	xor.b32  	%r355, %r354, %r292;
	shf.l.wrap.b32 	%r356, %r355, %r355, 1;
	xor.b32  	%r357, %r328, %r348;
	xor.b32  	%r358, %r357, %r304;
	xor.b32  	%r359, %r358, %r296;
	shf.l.wrap.b32 	%r360, %r359, %r359, 1;
	xor.b32  	%r361, %r332, %r352;
	xor.b32  	%r362, %r361, %r308;
	xor.b32  	%r363, %r362, %r300;
	shf.l.wrap.b32 	%r364, %r363, %r363, 1;
	xor.b32  	%r365, %r336, %r356;
	xor.b32  	%r366, %r365, %r312;
	xor.b32  	%r367, %r366, %r304;
	shf.l.wrap.b32 	%r368, %r367, %r367, 1;
	xor.b32  	%r369, %r340, %r360;
	xor.b32  	%r370, %r369, %r316;
	xor.b32  	%r371, %r370, %r308;
	shf.l.wrap.b32 	%r372, %r371, %r371, 1;
	xor.b32  	%r373, %r344, %r364;
	xor.b32  	%r374, %r373, %r320;
	xor.b32  	%r375, %r374, %r312;
	shf.l.wrap.b32 	%r376, %r375, %r375, 1;
	xor.b32  	%r377, %r348, %r368;
	xor.b32  	%r378, %r377, %r324;
	xor.b32  	%r379, %r378, %r316;
	shf.l.wrap.b32 	%r380, %r379, %r379, 1;
	xor.b32  	%r381, %r352, %r372;
	xor.b32  	%r382, %r381, %r328;
	xor.b32  	%r383, %r382, %r320;
	shf.l.wrap.b32 	%r384, %r383, %r383, 1;
	xor.b32  	%r385, %r356, %r376;
	xor.b32  	%r386, %r385, %r332;
	xor.b32  	%r387, %r386, %r324;
	shf.l.wrap.b32 	%r388, %r387, %r387, 1;
	xor.b32  	%r389, %r360, %r380;
	xor.b32  	%r390, %r389, %r336;
	xor.b32  	%r391, %r390, %r328;
	shf.l.wrap.b32 	%r392, %r391, %r391, 1;
	xor.b32  	%r393, %r364, %r384;
	xor.b32  	%r394, %r393, %r340;
	xor.b32  	%r395, %r394, %r332;
	shf.l.wrap.b32 	%r396, %r395, %r395, 1;
	xor.b32  	%r397, %r368, %r388;
	xor.b32  	%r398, %r397, %r344;
	xor.b32  	%r399, %r398, %r336;
	shf.l.wrap.b32 	%r400, %r399, %r399, 1;
	xor.b32  	%r401, %r372, %r392;
	xor.b32  	%r402, %r401, %r348;
	xor.b32  	%r403, %r402, %r340;
	shf.l.wrap.b32 	%r404, %r403, %r403, 1;
	add.s32 	%r405, %r13, -1615554381;
	shf.l.wrap.b32 	%r406, %r405, %r405, 5;
	add.s32 	%r407, %r406, %r22;
	add.s32 	%r408, %r407, 1722862861;
	not.b32 	%r409, %r408;
	and.b32  	%r410, %r405, 1506887872;
	sub.s32 	%r411, 1615554380, %r13;
	and.b32  	%r412, %r411, 2079550178;
	or.b32  	%r413, %r410, %r412;
	shf.l.wrap.b32 	%r414, %r408, %r408, 5;
	add.s32 	%r415, %r414, %r413;
	add.s32 	%r416, %r415, %r31;
	add.s32 	%r417, %r416, -214083945;
	shf.l.wrap.b32 	%r418, %r405, %r405, 30;
	and.b32  	%r419, %r408, %r418;
	and.b32  	%r420, %r409, 1506887872;
	or.b32  	%r421, %r419, %r420;
	shf.l.wrap.b32 	%r422, %r417, %r417, 5;
	add.s32 	%r423, %r422, %r421;
	add.s32 	%r424, %r423, %r40;
	add.s32 	%r425, %r424, -696916869;
	shf.l.wrap.b32 	%r426, %r408, %r408, 30;
	and.b32  	%r427, %r417, %r426;
	not.b32 	%r428, %r417;
	and.b32  	%r429, %r418, %r428;
	or.b32  	%r430, %r427, %r429;
	shf.l.wrap.b32 	%r431, %r425, %r425, 5;
	add.s32 	%r432, %r431, %r430;
	add.s32 	%r433, %r432, %r49;
	add.s32 	%r434, %r433, -1269579175;
	shf.l.wrap.b32 	%r435, %r417, %r417, 30;
	and.b32  	%r436, %r425, %r435;
	not.b32 	%r437, %r425;
	and.b32  	%r438, %r426, %r437;
	or.b32  	%r439, %r436, %r438;
	shf.l.wrap.b32 	%r440, %r434, %r434, 5;
	add.s32 	%r441, %r440, %r418;
	add.s32 	%r442, %r441, %r439;
	add.s32 	%r443, %r442, %r58;
	add.s32 	%r444, %r443, 1518500249;
	shf.l.wrap.b32 	%r445, %r425, %r425, 30;
	and.b32  	%r446, %r434, %r445;
	not.b32 	%r447, %r434;
	and.b32  	%r448, %r435, %r447;
	or.b32  	%r449, %r446, %r448;
	shf.l.wrap.b32 	%r450, %r444, %r444, 5;
	add.s32 	%r451, %r450, %r426;
	add.s32 	%r452, %r451, %r449;
	add.s32 	%r453, %r452, %r67;
	add.s32 	%r454, %r453, 1518500249;
	shf.l.wrap.b32 	%r455, %r434, %r434, 30;
	and.b32  	%r456, %r444, %r455;
	not.b32 	%r457, %r444;
	and.b32  	%r458, %r445, %r457;
	or.b32  	%r459, %r456, %r458;
	shf.l.wrap.b32 	%r460, %r454, %r454, 5;
	add.s32 	%r461, %r460, %r435;
	add.s32 	%r462, %r461, %r459;
	add.s32 	%r463, %r462, %r76;
	add.s32 	%r464, %r463, 1518500249;
	shf.l.wrap.b32 	%r465, %r444, %r444, 30;
	and.b32  	%r466, %r454, %r465;
	not.b32 	%r467, %r454;
	and.b32  	%r468, %r455, %r467;
	or.b32  	%r469, %r466, %r468;
	shf.l.wrap.b32 	%r470, %r464, %r464, 5;
	add.s32 	%r471, %r470, %r445;
	add.s32 	%r472, %r471, %r469;
	add.s32 	%r473, %r472, %r85;
	add.s32 	%r474, %r473, 1518500249;
	shf.l.wrap.b32 	%r475, %r454, %r454, 30;
	and.b32  	%r476, %r464, %r475;
	not.b32 	%r477, %r464;
	and.b32  	%r478, %r465, %r477;
	or.b32  	%r479, %r476, %r478;
	shf.l.wrap.b32 	%r480, %r474, %r474, 5;
	add.s32 	%r481, %r480, %r455;
	add.s32 	%r482, %r481, %r479;
	add.s32 	%r483, %r482, %r94;
	add.s32 	%r484, %r483, 1518500249;
	shf.l.wrap.b32 	%r485, %r464, %r464, 30;
	and.b32  	%r486, %r474, %r485;
	not.b32 	%r487, %r474;
	and.b32  	%r488, %r475, %r487;
	or.b32  	%r489, %r486, %r488;
	shf.l.wrap.b32 	%r490, %r484, %r484, 5;
	add.s32 	%r491, %r490, %r465;
	add.s32 	%r492, %r491, %r489;
	add.s32 	%r493, %r492, %r103;
	add.s32 	%r494, %r493, 1518500249;
	shf.l.wrap.b32 	%r495, %r474, %r474, 30;
	and.b32  	%r496, %r484, %r495;
	not.b32 	%r497, %r484;
	and.b32  	%r498, %r485, %r497;
	or.b32  	%r499, %r496, %r498;
	shf.l.wrap.b32 	%r500, %r494, %r494, 5;
	add.s32 	%r501, %r500, %r475;
	add.s32 	%r502, %r501, %r499;
	add.s32 	%r503, %r502, %r112;
	add.s32 	%r504, %r503, 1518500249;
	shf.l.wrap.b32 	%r505, %r484, %r484, 30;
	and.b32  	%r506, %r494, %r505;
	not.b32 	%r507, %r494;
	and.b32  	%r508, %r495, %r507;
	or.b32  	%r509, %r506, %r508;
	shf.l.wrap.b32 	%r510, %r504, %r504, 5;
	add.s32 	%r511, %r510, %r485;
	add.s32 	%r512, %r511, %r509;
	add.s32 	%r513, %r512, %r121;
	add.s32 	%r514, %r513, 1518500249;
	shf.l.wrap.b32 	%r515, %r494, %r494, 30;
	and.b32  	%r516, %r504, %r515;
	not.b32 	%r517, %r504;
	and.b32  	%r518, %r505, %r517;
	or.b32  	%r519, %r516, %r518;
	shf.l.wrap.b32 	%r520, %r514, %r514, 5;
	add.s32 	%r521, %r520, %r495;
	add.s32 	%r522, %r521, %r519;
	add.s32 	%r523, %r522, %r130;
	add.s32 	%r524, %r523, 1518500249;
	shf.l.wrap.b32 	%r525, %r504, %r504, 30;
	and.b32  	%r526, %r514, %r525;
	not.b32 	%r527, %r514;
	and.b32  	%r528, %r515, %r527;
	or.b32  	%r529, %r526, %r528;
	shf.l.wrap.b32 	%r530, %r524, %r524, 5;
	add.s32 	%r531, %r530, %r505;
	add.s32 	%r532, %r531, %r529;
	add.s32 	%r533, %r532, %r139;
	add.s32 	%r534, %r533, 1518500249;
	shf.l.wrap.b32 	%r535, %r514, %r514, 30;
	and.b32  	%r536, %r524, %r535;
	not.b32 	%r537, %r524;
	and.b32  	%r538, %r525, %r537;
	or.b32  	%r539, %r536, %r538;
	shf.l.wrap.b32 	%r540, %r534, %r534, 5;
	add.s32 	%r541, %r540, %r515;
	add.s32 	%r542, %r541, %r539;
	add.s32 	%r543, %r542, %r148;
	add.s32 	%r544, %r543, 1518500249;
	shf.l.wrap.b32 	%r545, %r524, %r524, 30;
	and.b32  	%r546, %r534, %r545;
	not.b32 	%r547, %r534;
	and.b32  	%r548, %r535, %r547;
	or.b32  	%r549, %r546, %r548;
	shf.l.wrap.b32 	%r550, %r544, %r544, 5;
	add.s32 	%r551, %r550, %r525;
	add.s32 	%r552, %r551, %r549;
	add.s32 	%r553, %r552, %r152;
	add.s32 	%r554, %r553, 1518500249;
	shf.l.wrap.b32 	%r555, %r534, %r534, 30;
	and.b32  	%r556, %r544, %r555;
	not.b32 	%r557, %r544;
	and.b32  	%r558, %r545, %r557;
	or.b32  	%r559, %r556, %r558;
	shf.l.wrap.b32 	%r560, %r554, %r554, 5;
	add.s32 	%r561, %r560, %r535;
	add.s32 	%r562, %r561, %r559;
	add.s32 	%r563, %r562, %r156;
	add.s32 	%r564, %r563, 1518500249;
	shf.l.wrap.b32 	%r565, %r544, %r544, 30;
	and.b32  	%r566, %r554, %r565;
	not.b32 	%r567, %r554;
	and.b32  	%r568, %r555, %r567;
	or.b32  	%r569, %r566, %r568;
	shf.l.wrap.b32 	%r570, %r564, %r564, 5;
	add.s32 	%r571, %r570, %r545;
	add.s32 	%r572, %r571, %r569;
	add.s32 	%r573, %r572, %r160;
	add.s32 	%r574, %r573, 1518500249;
	shf.l.wrap.b32 	%r575, %r554, %r554, 30;
	and.b32  	%r576, %r564, %r575;
	not.b32 	%r577, %r564;
	and.b32  	%r578, %r565, %r577;
	or.b32  	%r579, %r576, %r578;
	shf.l.wrap.b32 	%r580, %r574, %r574, 5;
	add.s32 	%r581, %r580, %r555;
	add.s32 	%r582, %r581, %r579;
	add.s32 	%r583, %r582, %r164;
	add.s32 	%r584, %r583, 1518500249;
	shf.l.wrap.b32 	%r585, %r564, %r564, 30;
	xor.b32  	%r586, %r585, %r575;
	xor.b32  	%r587, %r586, %r574;
	shf.l.wrap.b32 	%r588, %r584, %r584, 5;
	add.s32 	%r589, %r588, %r565;
	add.s32 	%r590, %r589, %r587;
	add.s32 	%r591, %r590, %r168;
	add.s32 	%r592, %r591, 1859775393;
	shf.l.wrap.b32 	%r593, %r574, %r574, 30;
	xor.b32  	%r594, %r593, %r585;
	xor.b32  	%r595, %r594, %r584;
	shf.l.wrap.b32 	%r596, %r592, %r592, 5;
	add.s32 	%r597, %r596, %r575;
	add.s32 	%r598, %r597, %r595;
	add.s32 	%r599, %r598, %r172;
	add.s32 	%r600, %r599, 1859775393;
	shf.l.wrap.b32 	%r601, %r584, %r584, 30;
	xor.b32  	%r602, %r601, %r593;
	xor.b32  	%r603, %r602, %r592;
	shf.l.wrap.b32 	%r604, %r600, %r600, 5;
	add.s32 	%r605, %r604, %r585;
	add.s32 	%r606, %r605, %r603;
	add.s32 	%r607, %r606, %r176;
	add.s32 	%r608, %r607, 1859775393;
	shf.l.wrap.b32 	%r609, %r592, %r592, 30;
	xor.b32  	%r610, %r609, %r601;
	xor.b32  	%r611, %r610, %r600;
	shf.l.wrap.b32 	%r612, %r608, %r608, 5;
	add.s32 	%r613, %r612, %r593;
	add.s32 	%r614, %r613, %r611;
	add.s32 	%r615, %r614, %r180;
	add.s32 	%r616, %r615, 1859775393;
	shf.l.wrap.b32 	%r617, %r600, %r600, 30;
	xor.b32  	%r618, %r617, %r609;
	xor.b32  	%r619, %r618, %r608;
	shf.l.wrap.b32 	%r620, %r616, %r616, 5;
	add.s32 	%r621, %r620, %r601;
	add.s32 	%r622, %r621, %r619;
	add.s32 	%r623, %r622, %r184;
	add.s32 	%r624, %r623, 1859775393;
	shf.l.wrap.b32 	%r625, %r608, %r608, 30;
	xor.b32  	%r626, %r625, %r617;
	xor.b32  	%r627, %r626, %r616;
	shf.l.wrap.b32 	%r628, %r624, %r624, 5;
	add.s32 	%r629, %r628, %r609;
	add.s32 	%r630, %r629, %r627;
	add.s32 	%r631, %r630, %r188;
	add.s32 	%r632, %r631, 1859775393;
	shf.l.wrap.b32 	%r633, %r616, %r616, 30;
	xor.b32  	%r634, %r633, %r625;
	xor.b32  	%r635, %r634, %r624;
	shf.l.wrap.b32 	%r636, %r632, %r632, 5;
	add.s32 	%r637, %r636, %r617;
	add.s32 	%r638, %r637, %r635;
	add.s32 	%r639, %r638, %r192;
	add.s32 	%r640, %r639, 1859775393;
	shf.l.wrap.b32 	%r641, %r624, %r624, 30;
	xor.b32  	%r642, %r641, %r633;
	xor.b32  	%r643, %r642, %r632;
	shf.l.wrap.b32 	%r644, %r640, %r640, 5;
	add.s32 	%r645, %r644, %r625;
	add.s32 	%r646, %r645, %r643;
	add.s32 	%r647, %r646, %r196;
	add.s32 	%r648, %r647, 1859775393;
	shf.l.wrap.b32 	%r649, %r632, %r632, 30;
	xor.b32  	%r650, %r649, %r641;
	xor.b32  	%r651, %r650, %r640;
	shf.l.wrap.b32 	%r652, %r648, %r648, 5;
	add.s32 	%r653, %r652, %r633;
	add.s32 	%r654, %r653, %r651;
	add.s32 	%r655, %r654, %r200;
	add.s32 	%r656, %r655, 1859775393;
	shf.l.wrap.b32 	%r657, %r640, %r640, 30;
	xor.b32  	%r658, %r657, %r649;
	xor.b32  	%r659, %r658, %r648;
	shf.l.wrap.b32 	%r660, %r656, %r656, 5;
	add.s32 	%r661, %r660, %r641;
	add.s32 	%r662, %r661, %r659;
	add.s32 	%r663, %r662, %r204;
	add.s32 	%r664, %r663, 1859775393;
	shf.l.wrap.b32 	%r665, %r648, %r648, 30;
	xor.b32  	%r666, %r665, %r657;
	xor.b32  	%r667, %r666, %r656;
	shf.l.wrap.b32 	%r668, %r664, %r664, 5;
	add.s32 	%r669, %r668, %r649;
	add.s32 	%r670, %r669, %r667;
	add.s32 	%r671, %r670, %r208;
	add.s32 	%r672, %r671, 1859775393;
	shf.l.wrap.b32 	%r673, %r656, %r656, 30;
	xor.b32  	%r674, %r673, %r665;
	xor.b32  	%r675, %r674, %r664;
	shf.l.wrap.b32 	%r676, %r672, %r672, 5;
	add.s32 	%r677, %r676, %r657;
	add.s32 	%r678, %r677, %r675;
	add.s32 	%r679, %r678, %r212;
	add.s32 	%r680, %r679, 1859775393;
	shf.l.wrap.b32 	%r681, %r664, %r664, 30;
	xor.b32  	%r682, %r681, %r673;
	xor.b32  	%r683, %r682, %r672;
	shf.l.wrap.b32 	%r684, %r680, %r680, 5;
	add.s32 	%r685, %r684, %r665;
	add.s32 	%r686, %r685, %r683;
	add.s32 	%r687, %r686, %r216;
	add.s32 	%r688, %r687, 1859775393;
	shf.l.wrap.b32 	%r689, %r672, %r672, 30;
	xor.b32  	%r690, %r689, %r681;
	xor.b32  	%r691, %r690, %r680;
	shf.l.wrap.b32 	%r692, %r688, %r688, 5;
	add.s32 	%r693, %r692, %r673;
	add.s32 	%r694, %r693, %r691;
	add.s32 	%r695, %r694, %r220;
	add.s32 	%r696, %r695, 1859775393;
	shf.l.wrap.b32 	%r697, %r680, %r680, 30;
	xor.b32  	%r698, %r697, %r689;
	xor.b32  	%r699, %r698, %r688;
	shf.l.wrap.b32 	%r700, %r696, %r696, 5;
	add.s32 	%r701, %r700, %r681;
	add.s32 	%r702, %r701, %r699;
	add.s32 	%r703, %r702, %r224;
	add.s32 	%r704, %r703, 1859775393;
	shf.l.wrap.b32 	%r705, %r688, %r688, 30;
	xor.b32  	%r706, %r705, %r697;
	xor.b32  	%r707, %r706, %r696;
	shf.l.wrap.b32 	%r708, %r704, %r704, 5;
	add.s32 	%r709, %r708, %r689;
	add.s32 	%r710, %r709, %r707;
	add.s32 	%r711, %r710, %r228;
	add.s32 	%r712, %r711, 1859775393;
	shf.l.wrap.b32 	%r713, %r696, %r696, 30;
	xor.b32  	%r714, %r713, %r705;
	xor.b32  	%r715, %r714, %r704;
	shf.l.wrap.b32 	%r716, %r712, %r712, 5;
	add.s32 	%r717, %r716, %r697;
	add.s32 	%r718, %r717, %r715;
	add.s32 	%r719, %r718, %r232;
	add.s32 	%r720, %r719, 1859775393;
	shf.l.wrap.b32 	%r721, %r704, %r704, 30;
	xor.b32  	%r722, %r721, %r713;
	xor.b32  	%r723, %r722, %r712;
	shf.l.wrap.b32 	%r724, %r720, %r720, 5;
	add.s32 	%r725, %r724, %r705;
	add.s32 	%r726, %r725, %r723;
	add.s32 	%r727, %r726, %r236;
	add.s32 	%r728, %r727, 1859775393;
	shf.l.wrap.b32 	%r729, %r712, %r712, 30;
	xor.b32  	%r730, %r729, %r721;
	xor.b32  	%r731, %r730, %r720;
	shf.l.wrap.b32 	%r732, %r728, %r728, 5;
	add.s32 	%r733, %r732, %r713;
	add.s32 	%r734, %r733, %r731;
	add.s32 	%r735, %r734, %r240;
	add.s32 	%r736, %r735, 1859775393;
	shf.l.wrap.b32 	%r737, %r720, %r720, 30;
	xor.b32  	%r738, %r737, %r729;
	xor.b32  	%r739, %r738, %r728;
	shf.l.wrap.b32 	%r740, %r736, %r736, 5;
	add.s32 	%r741, %r740, %r721;
	add.s32 	%r742, %r741, %r739;
	add.s32 	%r743, %r742, %r244;
	add.s32 	%r744, %r743, 1859775393;
	shf.l.wrap.b32 	%r745, %r728, %r728, 30;
	or.b32  	%r746, %r745, %r737;
	and.b32  	%r747, %r736, %r746;
	and.b32  	%r748, %r745, %r737;
	or.b32  	%r749, %r747, %r748;
	shf.l.wrap.b32 	%r750, %r744, %r744, 5;
	add.s32 	%r751, %r750, %r729;
	add.s32 	%r752, %r751, %r749;
	add.s32 	%r753, %r752, %r248;
	add.s32 	%r754, %r753, -1894007588;
	shf.l.wrap.b32 	%r755, %r736, %r736, 30;
	or.b32  	%r756, %r755, %r745;
	and.b32  	%r757, %r744, %r756;
	and.b32  	%r758, %r755, %r745;
	or.b32  	%r759, %r757, %r758;
	shf.l.wrap.b32 	%r760, %r754, %r754, 5;
	add.s32 	%r761, %r760, %r737;
	add.s32 	%r762, %r761, %r759;
	add.s32 	%r763, %r762, %r252;
	add.s32 	%r764, %r763, -1894007588;
	shf.l.wrap.b32 	%r765, %r744, %r744, 30;
	or.b32  	%r766, %r765, %r755;
	and.b32  	%r767, %r754, %r766;
	and.b32  	%r768, %r765, %r755;
	or.b32  	%r769, %r767, %r768;
	shf.l.wrap.b32 	%r770, %r764, %r764, 5;
	add.s32 	%r771, %r770, %r745;
	add.s32 	%r772, %r771, %r769;
	add.s32 	%r773, %r772, %r256;
	add.s32 	%r774, %r773, -1894007588;
	shf.l.wrap.b32 	%r775, %r754, %r754, 30;
	or.b32  	%r776, %r775, %r765;
	and.b32  	%r777, %r764, %r776;
	and.b32  	%r778, %r775, %r765;
	or.b32  	%r779, %r777, %r778;
	shf.l.wrap.b32 	%r780, %r774, %r774, 5;
	add.s32 	%r781, %r780, %r755;
	add.s32 	%r782, %r781, %r779;
	add.s32 	%r783, %r782, %r260;
	add.s32 	%r784, %r783, -1894007588;
	shf.l.wrap.b32 	%r785, %r764, %r764, 30;
	or.b32  	%r786, %r785, %r775;
	and.b32  	%r787, %r774, %r786;
	and.b32  	%r788, %r785, %r775;
	or.b32  	%r789, %r787, %r788;
	shf.l.wrap.b32 	%r790, %r784, %r784, 5;
	add.s32 	%r791, %r790, %r765;
	add.s32 	%r792, %r791, %r789;
	add.s32 	%r793, %r792, %r264;
	add.s32 	%r794, %r793, -1894007588;
	shf.l.wrap.b32 	%r795, %r774, %r774, 30;
	or.b32  	%r796, %r795, %r785;
	and.b32  	%r797, %r784, %r796;
	and.b32  	%r798, %r795, %r785;
	or.b32  	%r799, %r797, %r798;
	shf.l.wrap.b32 	%r800, %r794, %r794, 5;
	add.s32 	%r801, %r800, %r775;
	add.s32 	%r802, %r801, %r799;
	add.s32 	%r803, %r802, %r268;
	add.s32 	%r804, %r803, -1894007588;
	shf.l.wrap.b32 	%r805, %r784, %r784, 30;
	or.b32  	%r806, %r805, %r795;
	and.b32  	%r807, %r794, %r806;
	and.b32  	%r808, %r805, %r795;
	or.b32  	%r809, %r807, %r808;
	shf.l.wrap.b32 	%r810, %r804, %r804, 5;
	add.s32 	%r811, %r810, %r785;
	add.s32 	%r812, %r811, %r809;
	add.s32 	%r813, %r812, %r272;
	add.s32 	%r814, %r813, -1894007588;
	shf.l.wrap.b32 	%r815, %r794, %r794, 30;
	or.b32  	%r816, %r815, %r805;
	and.b32  	%r817, %r804, %r816;
	and.b32  	%r818, %r815, %r805;
	or.b32  	%r819, %r817, %r818;
	shf.l.wrap.b32 	%r820, %r814, %r814, 5;
	add.s32 	%r821, %r820, %r795;
	add.s32 	%r822, %r821, %r819;
	add.s32 	%r823, %r822, %r276;
	add.s32 	%r824, %r823, -1894007588;
	shf.l.wrap.b32 	%r825, %r804, %r804, 30;
	or.b32  	%r826, %r825, %r815;
	and.b32  	%r827, %r814, %r826;
	and.b32  	%r828, %r825, %r815;
	or.b32  	%r829, %r827, %r828;
	shf.l.wrap.b32 	%r830, %r824, %r824, 5;
	add.s32 	%r831, %r830, %r805;
	add.s32 	%r832, %r831, %r829;
	add.s32 	%r833, %r832, %r280;
	add.s32 	%r834, %r833, -1894007588;
	shf.l.wrap.b32 	%r835, %r814, %r814, 30;
	or.b32  	%r836, %r835, %r825;
	and.b32  	%r837, %r824, %r836;
	and.b32  	%r838, %r835, %r825;
	or.b32  	%r839, %r837, %r838;
	shf.l.wrap.b32 	%r840, %r834, %r834, 5;
	add.s32 	%r841, %r840, %r815;
	add.s32 	%r842, %r841, %r839;
	add.s32 	%r843, %r842, %r284;
	add.s32 	%r844, %r843, -1894007588;
	shf.l.wrap.b32 	%r845, %r824, %r824, 30;
	or.b32  	%r846, %r845, %r835;
	and.b32  	%r847, %r834, %r846;
	and.b32  	%r848, %r845, %r835;
	or.b32  	%r849, %r847, %r848;
	shf.l.wrap.b32 	%r850, %r844, %r844, 5;
	add.s32 	%r851, %r850, %r825;
	add.s32 	%r852, %r851, %r849;
	add.s32 	%r853, %r852, %r288;
	add.s32 	%r854, %r853, -1894007588;
	shf.l.wrap.b32 	%r855, %r834, %r834, 30;
	or.b32  	%r856, %r855, %r845;
	and.b32  	%r857, %r844, %r856;
	and.b32  	%r858, %r855, %r845;
	or.b32  	%r859, %r857, %r858;
	shf.l.wrap.b32 	%r860, %r854, %r854, 5;
	add.s32 	%r861, %r860, %r835;
	add.s32 	%r862, %r861, %r859;
	add.s32 	%r863, %r862, %r292;
	add.s32 	%r864, %r863, -1894007588;
	shf.l.wrap.b32 	%r865, %r844, %r844, 30;
	or.b32  	%r866, %r865, %r855;
	and.b32  	%r867, %r854, %r866;
	and.b32  	%r868, %r865, %r855;
	or.b32  	%r869, %r867, %r868;
	shf.l.wrap.b32 	%r870, %r864, %r864, 5;
	add.s32 	%r871, %r870, %r845;
	add.s32 	%r872, %r871, %r869;
	add.s32 	%r873, %r872, %r296;
	add.s32 	%r874, %r873, -1894007588;
	shf.l.wrap.b32 	%r875, %r854, %r854, 30;
	or.b32  	%r876, %r875, %r865;
	and.b32  	%r877, %r864, %r876;
	and.b32  	%r878, %r875, %r865;
	or.b32  	%r879, %r877, %r878;
	shf.l.wrap.b32 	%r880, %r874, %r874, 5;
	add.s32 	%r881, %r880, %r855;
	add.s32 	%r882, %r881, %r879;
	add.s32 	%r883, %r882, %r300;
	add.s32 	%r884, %r883, -1894007588;
	shf.l.wrap.b32 	%r885, %r864, %r864, 30;
	or.b32  	%r886, %r885, %r875;
	and.b32  	%r887, %r874, %r886;
	and.b32  	%r888, %r885, %r875;
	or.b32  	%r889, %r887, %r888;
	shf.l.wrap.b32 	%r890, %r884, %r884, 5;
	add.s32 	%r891, %r890, %r865;
	add.s32 	%r892, %r891, %r889;
	add.s32 	%r893, %r892, %r304;
	add.s32 	%r894, %r893, -1894007588;
	shf.l.wrap.b32 	%r895, %r874, %r874, 30;
	or.b32  	%r896, %r895, %r885;
	and.b32  	%r897, %r884, %r896;
	and.b32  	%r898, %r895, %r885;
	or.b32  	%r899, %r897, %r898;
	shf.l.wrap.b32 	%r900, %r894, %r894, 5;
	add.s32 	%r901, %r900, %r875;
	add.s32 	%r902, %r901, %r899;
	add.s32 	%r903, %r902, %r308;
	add.s32 	%r904, %r903, -1894007588;
	shf.l.wrap.b32 	%r905, %r884, %r884, 30;
	or.b32  	%r906, %r905, %r895;
	and.b32  	%r907, %r894, %r906;
	and.b32  	%r908, %r905, %r895;
	or.b32  	%r909, %r907, %r908;
	shf.l.wrap.b32 	%r910, %r904, %r904, 5;
	add.s32 	%r911, %r910, %r885;
	add.s32 	%r912, %r911, %r909;
	add.s32 	%r913, %r912, %r312;
	add.s32 	%r914, %r913, -1894007588;
	shf.l.wrap.b32 	%r915, %r894, %r894, 30;
	or.b32  	%r916, %r915, %r905;
	and.b32  	%r917, %r904, %r916;
	and.b32  	%r918, %r915, %r905;
	or.b32  	%r919, %r917, %r918;
	shf.l.wrap.b32 	%r920, %r914, %r914, 5;
	add.s32 	%r921, %r920, %r895;
	add.s32 	%r922, %r921, %r919;
	add.s32 	%r923, %r922, %r316;
	add.s32 	%r924, %r923, -1894007588;
	shf.l.wrap.b32 	%r925, %r904, %r904, 30;
	or.b32  	%r926, %r925, %r915;
	and.b32  	%r927, %r914, %r926;
	and.b32  	%r928, %r925, %r915;
	or.b32  	%r929, %r927, %r928;
	shf.l.wrap.b32 	%r930, %r924, %r924, 5;
	add.s32 	%r931, %r930, %r905;
	add.s32 	%r932, %r931, %r929;
	add.s32 	%r933, %r932, %r320;
	add.s32 	%r934, %r933, -1894007588;
	shf.l.wrap.b32 	%r935, %r914, %r914, 30;
	or.b32  	%r936, %r935, %r925;
	and.b32  	%r937, %r924, %r936;
	and.b32  	%r938, %r935, %r925;
	or.b32  	%r939, %r937, %r938;
	shf.l.wrap.b32 	%r940, %r934, %r934, 5;
	add.s32 	%r941, %r940, %r915;
	add.s32 	%r942, %r941, %r939;
	add.s32 	%r943, %r942, %r324;
	add.s32 	%r944, %r943, -1894007588;
	shf.l.wrap.b32 	%r945, %r924, %r924, 30;
	xor.b32  	%r946, %r945, %r935;
	xor.b32  	%r947, %r946, %r934;
	shf.l.wrap.b32 	%r948, %r944, %r944, 5;
	add.s32 	%r949, %r948, %r925;
	add.s32 	%r950, %r949, %r947;
	add.s32 	%r951, %r950, %r328;
	add.s32 	%r952, %r951, -899497514;
	shf.l.wrap.b32 	%r953, %r934, %r934, 30;
	xor.b32  	%r954, %r953, %r945;
	xor.b32  	%r955, %r954, %r944;
	shf.l.wrap.b32 	%r956, %r952, %r952, 5;
	add.s32 	%r957, %r956, %r935;
	add.s32 	%r958, %r957, %r955;
	add.s32 	%r959, %r958, %r332;
	add.s32 	%r960, %r959, -899497514;
	shf.l.wrap.b32 	%r961, %r944, %r944, 30;
	xor.b32  	%r962, %r961, %r953;
	xor.b32  	%r963, %r962, %r952;
	shf.l.wrap.b32 	%r964, %r960, %r960, 5;
	add.s32 	%r965, %r964, %r945;
	add.s32 	%r966, %r965, %r963;
	add.s32 	%r967, %r966, %r336;
	add.s32 	%r968, %r967, -899497514;
	shf.l.wrap.b32 	%r969, %r952, %r952, 30;
	xor.b32  	%r970, %r969, %r961;
	xor.b32  	%r971, %r970, %r960;
	shf.l.wrap.b32 	%r972, %r968, %r968, 5;
	add.s32 	%r973, %r972, %r953;
	add.s32 	%r974, %r973, %r971;
	add.s32 	%r975, %r974, %r340;
	add.s32 	%r976, %r975, -899497514;
	shf.l.wrap.b32 	%r977, %r960, %r960, 30;
	xor.b32  	%r978, %r977, %r969;
	xor.b32  	%r979, %r978, %r968;
	shf.l.wrap.b32 	%r980, %r976, %r976, 5;
	add.s32 	%r981, %r980, %r961;
	add.s32 	%r982, %r981, %r979;
	add.s32 	%r983, %r982, %r344;
	add.s32 	%r984, %r983, -899497514;
	shf.l.wrap.b32 	%r985, %r968, %r968, 30;
	xor.b32  	%r986, %r985, %r977;
	xor.b32  	%r987, %r986, %r976;
	shf.l.wrap.b32 	%r988, %r984, %r984, 5;
	add.s32 	%r989, %r988, %r969;
	add.s32 	%r990, %r989, %r987;
	add.s32 	%r991, %r990, %r348;
	add.s32 	%r992, %r991, -899497514;
	shf.l.wrap.b32 	%r993, %r976, %r976, 30;
	xor.b32  	%r994, %r993, %r985;
	xor.b32  	%r995, %r994, %r984;
	shf.l.wrap.b32 	%r996, %r992, %r992, 5;
	add.s32 	%r997, %r996, %r977;
	add.s32 	%r998, %r997, %r995;
	add.s32 	%r999, %r998, %r352;
	add.s32 	%r1000, %r999, -899497514;
	shf.l.wrap.b32 	%r1001, %r984, %r984, 30;
	xor.b32  	%r1002, %r1001, %r993;
	xor.b32  	%r1003, %r1002, %r992;
	shf.l.wrap.b32 	%r1004, %r1000, %r1000, 5;
	add.s32 	%r1005, %r1004, %r985;
	add.s32 	%r1006, %r1005, %r1003;
	add.s32 	%r1007, %r1006, %r356;
	add.s32 	%r1008, %r1007, -899497514;
	shf.l.wrap.b32 	%r1009, %r992, %r992, 30;
	xor.b32  	%r1010, %r1009, %r1001;
	xor.b32  	%r1011, %r1010, %r1000;
	shf.l.wrap.b32 	%r1012, %r1008, %r1008, 5;
	add.s32 	%r1013, %r1012, %r993;
	add.s32 	%r1014, %r1013, %r1011;
	add.s32 	%r1015, %r1014, %r360;
	add.s32 	%r1016, %r1015, -899497514;
	shf.l.wrap.b32 	%r1017, %r1000, %r1000, 30;
	xor.b32  	%r1018, %r1017, %r1009;
	xor.b32  	%r1019, %r1018, %r1008;
	shf.l.wrap.b32 	%r1020, %r1016, %r1016, 5;
	add.s32 	%r1021, %r1020, %r1001;
	add.s32 	%r1022, %r1021, %r1019;
	add.s32 	%r1023, %r1022, %r364;
	add.s32 	%r1024, %r1023, -899497514;
	shf.l.wrap.b32 	%r1025, %r1008, %r1008, 30;
	xor.b32  	%r1026, %r1025, %r1017;
	xor.b32  	%r1027, %r1026, %r1016;
	shf.l.wrap.b32 	%r1028, %r1024, %r1024, 5;
	add.s32 	%r1029, %r1028, %r1009;
	add.s32 	%r1030, %r1029, %r1027;
	add.s32 	%r1031, %r1030, %r368;
	add.s32 	%r1032, %r1031, -899497514;
	shf.l.wrap.b32 	%r1033, %r1016, %r1016, 30;
	xor.b32  	%r1034, %r1033, %r1025;
	xor.b32  	%r1035, %r1034, %r1024;
	shf.l.wrap.b32 	%r1036, %r1032, %r1032, 5;
	add.s32 	%r1037, %r1036, %r1017;
	add.s32 	%r1038, %r1037, %r1035;
	add.s32 	%r1039, %r1038, %r372;
	add.s32 	%r1040, %r1039, -899497514;
	shf.l.wrap.b32 	%r1041, %r1024, %r1024, 30;
	xor.b32  	%r1042, %r1041, %r1033;
	xor.b32  	%r1043, %r1042, %r1032;
	shf.l.wrap.b32 	%r1044, %r1040, %r1040, 5;
	add.s32 	%r1045, %r1044, %r1025;
	add.s32 	%r1046, %r1045, %r1043;
	add.s32 	%r1047, %r1046, %r376;
	add.s32 	%r1048, %r1047, -899497514;
	shf.l.wrap.b32 	%r1049, %r1032, %r1032, 30;
	xor.b32  	%r1050, %r1049, %r1041;
	xor.b32  	%r1051, %r1050, %r1040;
	shf.l.wrap.b32 	%r1052, %r1048, %r1048, 5;
	add.s32 	%r1053, %r1052, %r1033;
	add.s32 	%r1054, %r1053, %r1051;
	add.s32 	%r1055, %r1054, %r380;
	add.s32 	%r1056, %r1055, -899497514;
	shf.l.wrap.b32 	%r1057, %r1040, %r1040, 30;
	xor.b32  	%r1058, %r1057, %r1049;
	xor.b32  	%r1059, %r1058, %r1048;
	shf.l.wrap.b32 	%r1060, %r1056, %r1056, 5;
	add.s32 	%r1061, %r1060, %r1041;
	add.s32 	%r1062, %r1061, %r1059;
	add.s32 	%r1063, %r1062, %r384;
	add.s32 	%r1064, %r1063, -899497514;
	shf.l.wrap.b32 	%r1065, %r1048, %r1048, 30;
	xor.b32  	%r1066, %r1065, %r1057;
	xor.b32  	%r1067, %r1066, %r1056;
	shf.l.wrap.b32 	%r1068, %r1064, %r1064, 5;
	add.s32 	%r1069, %r1068, %r1049;
	add.s32 	%r1070, %r1069, %r1067;
	add.s32 	%r1071, %r1070, %r388;
	add.s32 	%r1072, %r1071, -899497514;
	shf.l.wrap.b32 	%r1073, %r1056, %r1056, 30;
	xor.b32  	%r1074, %r1073, %r1065;
	xor.b32  	%r1075, %r1074, %r1064;
	shf.l.wrap.b32 	%r1076, %r1072, %r1072, 5;
	add.s32 	%r1077, %r1076, %r1057;
	add.s32 	%r1078, %r1077, %r1075;
	add.s32 	%r1079, %r1078, %r392;
	add.s32 	%r1080, %r1079, -899497514;
	shf.l.wrap.b32 	%r1081, %r1064, %r1064, 30;
	xor.b32  	%r1082, %r1081, %r1073;
	xor.b32  	%r1083, %r1082, %r1072;
	shf.l.wrap.b32 	%r1084, %r1080, %r1080, 5;
	add.s32 	%r1085, %r1084, %r1065;
	add.s32 	%r1086, %r1085, %r1083;
	add.s32 	%r1087, %r1086, %r396;
	add.s32 	%r1088, %r1087, -899497514;
	shf.l.wrap.b32 	%r1089, %r1072, %r1072, 30;
	xor.b32  	%r1090, %r1089, %r1081;
	xor.b32  	%r1091, %r1090, %r1080;
	shf.l.wrap.b32 	%r1092, %r1088, %r1088, 5;
	add.s32 	%r1093, %r1092, %r1073;
	add.s32 	%r1094, %r1093, %r1091;
	add.s32 	%r1095, %r1094, %r400;
	add.s32 	%r1096, %r1095, -899497514;
	shf.l.wrap.b32 	%r1097, %r1080, %r1080, 30;
	xor.b32  	%r1098, %r1097, %r1089;
	xor.b32  	%r1099, %r1098, %r1088;
	shf.l.wrap.b32 	%r1100, %r1096, %r1096, 5;
	add.s32 	%r1101, %r1100, %r1081;
	add.s32 	%r1102, %r1101, %r1099;
	add.s32 	%r1103, %r1102, %r404;
	shf.l.wrap.b32 	%r1104, %r1088, %r1088, 30;
	add.s32 	%r1105, %r1103, 833086679;
	add.s32 	%r1106, %r1095, -1171231393;
	add.s32 	%r1107, %r1104, -1732584194;
	add.s32 	%r1108, %r1097, 271733878;
	add.s32 	%r1109, %r1089, -1009589776;
	shr.u32 	%r1110, %r1105, 24;
	st.global.u8 	[%rd9], %r1110;
	shr.u32 	%r1111, %r1105, 16;
	st.global.u8 	[%rd9+1], %r1111;
	shr.u32 	%r1112, %r1105, 8;
	st.global.u8 	[%rd9+2], %r1112;
	st.global.u8 	[%rd9+3], %r1105;
	shr.u32 	%r1113, %r1106, 24;
	st.global.u8 	[%rd9+4], %r1113;
	shr.u32 	%r1114, %r1106, 16;
	st.global.u8 	[%rd9+5], %r1114;
	shr.u32 	%r1115, %r1106, 8;
	st.global.u8 	[%rd9+6], %r1115;
	st.global.u8 	[%rd9+7], %r1106;
	shr.u32 	%r1116, %r1107, 24;
	st.global.u8 	[%rd9+8], %r1116;
	shr.u32 	%r1117, %r1107, 16;
	st.global.u8 	[%rd9+9], %r1117;
	shr.u32 	%r1118, %r1107, 8;
	st.global.u8 	[%rd9+10], %r1118;
	st.global.u8 	[%rd9+11], %r1107;
	shr.u32 	%r1119, %r1108, 24;
	st.global.u8 	[%rd9+12], %r1119;
	shr.u32 	%r1120, %r1108, 16;
	st.global.u8 	[%rd9+13], %r1120;
	shr.u32 	%r1121, %r1108, 8;
	st.global.u8 	[%rd9+14], %r1121;
	st.global.u8 	[%rd9+15], %r1108;
	shr.u32 	%r1122, %r1109, 24;
	st.global.u8 	[%rd9+16], %r1122;
	shr.u32 	%r1123, %r1109, 16;
	st.global.u8 	[%rd9+17], %r1123;
	shr.u32 	%r1124, %r1109, 8;
	st.global.u8 	[%rd9+18], %r1124;
	st.global.u8 	[%rd9+19], %r1109;
$L__BB54_2:
	ret;

}
	// .globl	_Z11sha1_kernelILi55EEvPKhPhm
.visible .entry _Z11sha1_kernelILi55EEvPKhPhm(
	.param .u64 .ptr .align 1 _Z11sha1_kernelILi55EEvPKhPhm_param_0,
	.param .u64 .ptr .align 1 _Z11sha1_kernelILi55EEvPKhPhm_param_1,
	.param .u64 _Z11sha1_kernelILi55EEvPKhPhm_param_2
)
{
	.reg .pred 	%p<2>;
	.reg .b16 	%rs<17>;
	.reg .b32 	%r<1125>;
	.reg .b64 	%rd<10>;

	ld.param.u64 	%rd2, [_Z11sha1_kernelILi55EEvPKhPhm_param_0];
	ld.param.u64 	%rd3, [_Z11sha1_kernelILi55EEvPKhPhm_param_1];
	ld.param.u64 	%rd4, [_Z11sha1_kernelILi55EEvPKhPhm_param_2];
	mov.u32 	%r1, %ctaid.x;
	mov.u32 	%r2, %ntid.x;
	mov.u32 	%r3, %tid.x;
	mad.lo.s32 	%r4, %r1, %r2, %r3;
	cvt.u64.u32 	%rd1, %r4;
	setp.le.u64 	%p1, %rd4, %rd1;
	@%p1 bra 	$L__BB55_2;
	cvta.to.global.u64 	%rd5, %rd3;
	cvta.to.global.u64 	%rd6, %rd2;
	shl.b64 	%rd7, %rd1, 6;
	add.s64 	%rd8, %rd6, %rd7;
	mad.lo.s64 	%rd9, %rd1, 20, %rd5;
	ld.global.u8 	%r5, [%rd8];
	shl.b32 	%r6, %r5, 24;
	ld.global.u8 	%r7, [%rd8+1];
	shl.b32 	%r8, %r7, 16;
	or.b32  	%r9, %r8, %r6;
	ld.global.u8 	%rs1, [%rd8+2];
	mul.wide.u16 	%r10, %rs1, 256;
	or.b32  	%r11, %r9, %r10;
	ld.global.u8 	%r12, [%rd8+3];
	or.b32  	%r13, %r11, %r12;
	ld.global.u8 	%r14, [%rd8+4];
	shl.b32 	%r15, %r14, 24;
	ld.global.u8 	%r16, [%rd8+5];
	shl.b32 	%r17, %r16, 16;
	or.b32  	%r18, %r17, %r15;
	ld.global.u8 	%rs2, [%rd8+6];
	mul.wide.u16 	%r19, %rs2, 256;
	or.b32  	%r20, %r18, %r19;
	ld.global.u8 	%r21, [%rd8+7];
	or.b32  	%r22, %r20, %r21;
	ld.global.u8 	%r23, [%rd8+8];
	shl.b32 	%r24, %r23, 24;
	ld.global.u8 	%r25, [%rd8+9];
	shl.b32 	%r26, %r25, 16;
	or.b32  	%r27, %r26, %r24;
	ld.global.u8 	%rs3, [%rd8+10];
	mul.wide.u16 	%r28, %rs3, 256;
	or.b32  	%r29, %r27, %r28;
	ld.global.u8 	%r30, [%rd8+11];
	or.b32  	%r31, %r29, %r30;
	ld.global.u8 	%r32, [%rd8+12];
	shl.b32 	%r33, %r32, 24;
	ld.global.u8 	%r34, [%rd8+13];
	shl.b32 	%r35, %r34, 16;
	or.b32  	%r36, %r35, %r33;
	ld.global.u8 	%rs4, [%rd8+14];
	mul.wide.u16 	%r37, %rs4, 256;
	or.b32  	%r38, %r36, %r37;
	ld.global.u8 	%r39, [%rd8+15];
	or.b32  	%r40, %r38, %r39;
	ld.global.u8 	%r41, [%rd8+16];
	shl.b32 	%r42, %r41, 24;
	ld.global.u8 	%r43, [%rd8+17];
	shl.b32 	%r44, %r43, 16;
	or.b32  	%r45, %r44, %r42;
	ld.global.u8 	%rs5, [%rd8+18];
	mul.wide.u16 	%r46, %rs5, 256;
	or.b32  	%r47, %r45, %r46;
	ld.global.u8 	%r48, [%rd8+19];
	or.b32  	%r49, %r47, %r48;
	ld.global.u8 	%r50, [%rd8+20];
	shl.b32 	%r51, %r50, 24;
	ld.global.u8 	%r52, [%rd8+21];
	shl.b32 	%r53, %r52, 16;
	or.b32  	%r54, %r53, %r51;
	ld.global.u8 	%rs6, [%rd8+22];
	mul.wide.u16 	%r55, %rs6, 256;
	or.b32  	%r56, %r54, %r55;
	ld.global.u8 	%r57, [%rd8+23];
	or.b32  	%r58, %r56, %r57;
	ld.global.u8 	%r59, [%rd8+24];
	shl.b32 	%r60, %r59, 24;
	ld.global.u8 	%r61, [%rd8+25];
	shl.b32 	%r62, %r61, 16;
	or.b32  	%r63, %r62, %r60;
	ld.global.u8 	%rs7, [%rd8+26];
	mul.wide.u16 	%r64, %rs7, 256;
	or.b32  	%r65, %r63, %r64;
	ld.global.u8 	%r66, [%rd8+27];
	or.b32  	%r67, %r65, %r66;
	ld.global.u8 	%r68, [%rd8+28];
	shl.b32 	%r69, %r68, 24;
	ld.global.u8 	%r70, [%rd8+29];
	shl.b32 	%r71, %r70, 16;
	or.b32  	%r72, %r71, %r69;
	ld.global.u8 	%rs8, [%rd8+30];
	mul.wide.u16 	%r73, %rs8, 256;
	or.b32  	%r74, %r72, %r73;
	ld.global.u8 	%r75, [%rd8+31];
	or.b32  	%r76, %r74, %r75;
	ld.global.u8 	%r77, [%rd8+32];
	shl.b32 	%r78, %r77, 24;
	ld.global.u8 	%r79, [%rd8+33];
	shl.b32 	%r80, %r79, 16;
	or.b32  	%r81, %r80, %r78;
	ld.global.u8 	%rs9, [%rd8+34];
	mul.wide.u16 	%r82, %rs9, 256;
	or.b32  	%r83, %r81, %r82;
	ld.global.u8 	%r84, [%rd8+35];
	or.b32  	%r85, %r83, %r84;
	ld.global.u8 	%r86, [%rd8+36];
	shl.b32 	%r87, %r86, 24;
	ld.global.u8 	%r88, [%rd8+37];
	shl.b32 	%r89, %r88, 16;
	or.b32  	%r90, %r89, %r87;
	ld.global.u8 	%rs10, [%rd8+38];
	mul.wide.u16 	%r91, %rs10, 256;
	or.b32  	%r92, %r90, %r91;
	ld.global.u8 	%r93, [%rd8+39];
	or.b32  	%r94, %r92, %r93;
	ld.global.u8 	%r95, [%rd8+40];
	shl.b32 	%r96, %r95, 24;
	ld.global.u8 	%r97, [%rd8+41];
	shl.b32 	%r98, %r97, 16;
	or.b32  	%r99, %r98, %r96;
	ld.global.u8 	%rs11, [%rd8+42];
	mul.wide.u16 	%r100, %rs11, 256;
	or.b32  	%r101, %r99, %r100;
	ld.global.u8 	%r102, [%rd8+43];
	or.b32  	%r103, %r101, %r102;
	ld.global.u8 	%r104, [%rd8+44];
	shl.b32 	%r105, %r104, 24;
	ld.global.u8 	%r106, [%rd8+45];
	shl.b32 	%r107, %r106, 16;
	or.b32  	%r108, %r107, %r105;
	ld.global.u8 	%rs12, [%rd8+46];
	mul.wide.u16 	%r109, %rs12, 256;
	or.b32  	%r110, %r108, %r109;
	ld.global.u8 	%r111, [%rd8+47];
	or.b32  	%r112, %r110, %r111;
	ld.global.u8 	%r113, [%rd8+48];
	shl.b32 	%r114, %r113, 24;
	ld.global.u8 	%r115, [%rd8+49];
	shl.b32 	%r116, %r115, 16;
	or.b32  	%r117, %r116, %r114;
	ld.global.u8 	%rs13, [%rd8+50];
	mul.wide.u16 	%r118, %rs13, 256;
	or.b32  	%r119, %r117, %r118;
	ld.global.u8 	%r120, [%rd8+51];
	or.b32  	%r121, %r119, %r120;
	ld.global.u8 	%r122, [%rd8+52];
	shl.b32 	%r123, %r122, 24;
	ld.global.u8 	%r124, [%rd8+53];
	shl.b32 	%r125, %r124, 16;
	or.b32  	%r126, %r125, %r123;
	ld.global.u8 	%rs14, [%rd8+54];
	mul.wide.u16 	%r127, %rs14, 256;
	or.b32  	%r128, %r126, %r127;
	ld.global.u8 	%r129, [%rd8+55];
	or.b32  	%r130, %r128, %r129;
	ld.global.u8 	%r131, [%rd8+56];
	shl.b32 	%r132, %r131, 24;
	ld.global.u8 	%r133, [%rd8+57];
	shl.b32 	%r134, %r133, 16;
	or.b32  	%r135, %r134, %r132;
	ld.global.u8 	%rs15, [%rd8+58];
	mul.wide.u16 	%r136, %rs15, 256;
	or.b32  	%r137, %r135, %r136;
	ld.global.u8 	%r138, [%rd8+59];
	or.b32  	%r139, %r137, %r138;
	ld.global.u8 	%r140, [%rd8+60];
	shl.b32 	%r141, %r140, 24;
	ld.global.u8 	%r142, [%rd8+61];
	shl.b32 	%r143, %r142, 16;
	or.b32  	%r144, %r143, %r141;
	ld.global.u8 	%rs16, [%rd8+62];
	mul.wide.u16 	%r145, %rs16, 256;
	or.b32  	%r146, %r144, %r145;
	ld.global.u8 	%r147, [%rd8+63];
	or.b32  	%r148, %r146, %r147;
	xor.b32  	%r149, %r85, %r130;
	xor.b32  	%r150, %r149, %r31;
	xor.b32  	%r151, %r150, %r13;
	shf.l.wrap.b32 	%r152, %r151, %r151, 1;
	xor.b32  	%r153, %r94, %r139;
	xor.b32  	%r154, %r153, %r40;
	xor.b32  	%r155, %r154, %r22;
	shf.l.wrap.b32 	%r156, %r155, %r155, 1;
	xor.b32  	%r157, %r103, %r148;
	xor.b32  	%r158, %r157, %r49;
	xor.b32  	%r159, %r158, %r31;
	shf.l.wrap.b32 	%r160, %r159, %r159, 1;
	xor.b32  	%r161, %r112, %r152;
	xor.b32  	%r162, %r161, %r58;
	xor.b32  	%r163, %r162, %r40;
	shf.l.wrap.b32 	%r164, %r163, %r163, 1;
	xor.b32  	%r165, %r121, %r156;
	xor.b32  	%r166, %r165, %r67;
	xor.b32  	%r167, %r166, %r49;
	shf.l.wrap.b32 	%r168, %r167, %r167, 1;
	xor.b32  	%r169, %r130, %r160;
	xor.b32  	%r170, %r169, %r76;
	xor.b32  	%r171, %r170, %r58;
	shf.l.wrap.b32 	%r172, %r171, %r171, 1;
	xor.b32  	%r173, %r139, %r164;
	xor.b32  	%r174, %r173, %r85;
	xor.b32  	%r175, %r174, %r67;
	shf.l.wrap.b32 	%r176, %r175, %r175, 1;
	xor.b32  	%r177, %r148, %r168;
	xor.b32  	%r178, %r177, %r94;
	xor.b32  	%r179, %r178, %r76;
	shf.l.wrap.b32 	%r180, %r179, %r179, 1;
	xor.b32  	%r181, %r152, %r172;
	xor.b32  	%r182, %r181, %r103;
	xor.b32  	%r183, %r182, %r85;
	shf.l.wrap.b32 	%r184, %r183, %r183, 1;
	xor.b32  	%r185, %r156, %r176;
	xor.b32  	%r186, %r185, %r112;
	xor.b32  	%r187, %r186, %r94;
	shf.l.wrap.b32 	%r188, %r187, %r187, 1;
	xor.b32  	%r189, %r160, %r180;
	xor.b32  	%r190, %r189, %r121;
	xor.b32  	%r191, %r190, %r103;
	shf.l.wrap.b32 	%r192, %r191, %r191, 1;
	xor.b32  	%r193, %r164, %r184;
	xor.b32  	%r194, %r193, %r130;
	xor.b32  	%r195, %r194, %r112;
	shf.l.wrap.b32 	%r196, %r195, %r195, 1;
	xor.b32  	%r197, %r168, %r188;
	xor.b32  	%r198, %r197, %r139;
	xor.b32  	%r199, %r198, %r121;
	shf.l.wrap.b32 	%r200, %r199, %r199, 1;
	xor.b32  	%r201, %r172, %r192;
	xor.b32  	%r202, %r201, %r148;
	xor.b32  	%r203, %r202, %r130;
	shf.l.wrap.b32 	%r204, %r203, %r203, 1;
	xor.b32  	%r205, %r176, %r196;
	xor.b32  	%r206, %r205, %r152;
	xor.b32  	%r207, %r206, %r139;
	shf.l.wrap.b32 	%r208, %r207, %r207, 1;
	xor.b32  	%r209, %r180, %r200;
	xor.b32  	%r210, %r209, %r156;
	xor.b32  	%r211, %r210, %r148;
	shf.l.wrap.b32 	%r212, %r211, %r211, 1;
	xor.b32  	%r213, %r184, %r204;
	xor.b32  	%r214, %r213, %r160;
	xor.b32  	%r215, %r214, %r152;
	shf.l.wrap.b32 	%r216, %r215, %r215, 1;
	xor.b32  	%r217, %r188, %r208;
	xor.b32  	%r218, %r217, %r164;
	xor.b32  	%r219, %r218, %r156;
	shf.l.wrap.b32 	%r220, %r219, %r219, 1;
	xor.b32  	%r221, %r192, %r212;
	xor.b32  	%r222, %r221, %r168;
	xor.b32  	%r223, %r222, %r160;
	shf.l.wrap.b32 	%r224, %r223, %r223, 1;
	xor.b32  	%r225, %r196, %r216;
	xor.b32  	%r226, %r225, %r172;
	xor.b32  	%r227, %r226, %r164;
	shf.l.wrap.b32 	%r228, %r227, %r227, 1;
	xor.b32  	%r229, %r200, %r220;
	xor.b32  	%r230, %r229, %r176;
	xor.b32  	%r231, %r230, %r168;
	shf.l.wrap.b32 	%r232, %r231, %r231, 1;
	xor.b32  	%r233, %r204, %r224;
	xor.b32  	%r234, %r233, %r180;
	xor.b32  	%r235, %r234, %r172;
	shf.l.wrap.b32 	%r236, %r235, %r235, 1;
	xor.b32  	%r237, %r208, %r228;
	xor.b32  	%r238, %r237, %r184;
	xor.b32  	%r239, %r238, %r176;
	shf.l.wrap.b32 	%r240, %r239, %r239, 1;
	xor.b32  	%r241, %r212, %r232;
	xor.b32  	%r242, %r241, %r188;
	xor.b32  	%r243, %r242, %r180;
	shf.l.wrap.b32 	%r244, %r243, %r243, 1;
	xor.b32  	%r245, %r216, %r236;
	xor.b32  	%r246, %r245, %r192;
	xor.b32  	%r247, %r246, %r184;
	shf.l.wrap.b32 	%r248, %r247, %r247, 1;
	xor.b32  	%r249, %r220, %r240;
	xor.b32  	%r250, %r249, %r196;
	xor.b32  	%r251, %r250, %r188;
	shf.l.wrap.b32 	%r252, %r251, %r251, 1;
	xor.b32  	%r253, %r224, %r244;
	xor.b32  	%r254, %r253, %r200;
	xor.b32  	%r255, %r254, %r192;
	shf.l.wrap.b32 	%r256, %r255, %r255, 1;
	xor.b32  	%r257, %r228, %r248;
	xor.b32  	%r258, %r257, %r204;
	xor.b32  	%r259, %r258, %r196;
	shf.l.wrap.b32 	%r260, %r259, %r259, 1;
	xor.b32  	%r261, %r232, %r252;
	xor.b32  	%r262, %r261, %r208;
	xor.b32  	%r263, %r262, %r200;
	shf.l.wrap.b32 	%r264, %r263, %r263, 1;
	xor.b32  	%r265, %r236, %r256;
	xor.b32  	%r266, %r265, %r212;
	xor.b32  	%r267, %r266, %r204;
	shf.l.wrap.b32 	%r268, %r267, %r267, 1;
	xor.b32  	%r269, %r240, %r260;
	xor.b32  	%r270, %r269, %r216;
	xor.b32  	%r271, %r270, %r208;
	shf.l.wrap.b32 	%r272, %r271, %r271, 1;
	xor.b32  	%r273, %r244, %r264;
	xor.b32  	%r274, %r273, %r220;
	xor.b32  	%r275, %r274, %r212;
	shf.l.wrap.b32 	%r276, %r275, %r275, 1;
	xor.b32  	%r277, %r248, %r268;
	xor.b32  	%r278, %r277, %r224;
	xor.b32  	%r279, %r278, %r216;
	shf.l.wrap.b32 	%r280, %r279, %r279, 1;
	xor.b32  	%r281, %r252, %r272;
	xor.b32  	%r282, %r281, %r228;
	xor.b32  	%r283, %r282, %r220;
	shf.l.wrap.b32 	%r284, %r283, %r283, 1;
	xor.b32  	%r285, %r256, %r276;
	xor.b32  	%r286, %r285, %r232;
	xor.b32  	%r287, %r286, %r224;
	shf.l.wrap.b32 	%r288, %r287, %r287, 1;
	xor.b32  	%r289, %r260, %r280;
	xor.b32  	%r290, %r289, %r236;
	xor.b32  	%r291, %r290, %r228;
	shf.l.wrap.b32 	%r292, %r291, %r291, 1;
	xor.b32  	%r293, %r264, %r284;
	xor.b32  	%r294, %r293, %r240;
	xor.b32  	%r295, %r294, %r232;
	shf.l.wrap.b32 	%r296, %r295, %r295, 1;
	xor.b32  	%r297, %r268, %r288;
	xor.b32  	%r298, %r297, %r244;
	xor.b32  	%r299, %r298, %r236;
	shf.l.wrap.b32 	%r300, %r299, %r299, 1;
	xor.b32  	%r301, %r272, %r292;
	xor.b32  	%r302, %r301, %r248;
	xor.b32  	%r303, %r302, %r240;
	shf.l.wrap.b32 	%r304, %r303, %r303, 1;
	xor.b32  	%r305, %r276, %r296;
	xor.b32  	%r306, %r305, %r252;
	xor.b32  	%r307, %r306, %r244;
	shf.l.wrap.b32 	%r308, %r307, %r307, 1;
	xor.b32  	%r309, %r280, %r300;
	xor.b32  	%r310, %r309, %r256;
	xor.b32  	%r311, %r310, %r248;
	shf.l.wrap.b32 	%r312, %r311, %r311, 1;
	xor.b32  	%r313, %r284, %r304;
	xor.b32  	%r314, %r313, %r260;
	xor.b32  	%r315, %r314, %r252;
	shf.l.wrap.b32 	%r316, %r315, %r315, 1;
	xor.b32  	%r317, %r288, %r308;
	xor.b32  	%r318, %r317, %r264;
	xor.b32  	%r319, %r318, %r256;
	shf.l.wrap.b32 	%r320, %r319, %r319, 1;
	xor.b32  	%r321, %r292, %r312;
	xor.b32  	%r322, %r321, %r268;
	xor.b32  	%r323, %r322, %r260;
	shf.l.wrap.b32 	%r324, %r323, %r323, 1;
	xor.b32  	%r325, %r296, %r316;
	xor.b32  	%r326, %r325, %r272;
	xor.b32  	%r327, %r326, %r264;
	shf.l.wrap.b32 	%r328, %r327, %r327, 1;
	xor.b32  	%r329, %r300, %r320;
	xor.b32  	%r330, %r329, %r276;
	xor.b32  	%r331, %r330, %r268;
	shf.l.wrap.b32 	%r332, %r331, %r331, 1;
	xor.b32  	%r333, %r304, %r324;
	xor.b32  	%r334, %r333, %r280;
	xor.b32  	%r335, %r334, %r272;
	shf.l.wrap.b32 	%r336, %r335, %r335, 1;
	xor.b32  	%r337, %r308, %r328;
	xor.b32  	%r338, %r337, %r284;
	xor.b32  	%r339, %r338, %r276;
	shf.l.wrap.b32 	%r340, %r339, %r339, 1;
	xor.b32  	%r341, %r312, %r332;
	xor.b32  	%r342, %r341, %r288;
	xor.b32  	%r343, %r342, %r280;
	shf.l.wrap.b32 	%r344, %r343, %r343, 1;
	xor.b32  	%r345, %r316, %r336;
	xor.b32  	%r346, %r345, %r292;
	xor.b32  	%r347, %r346, %r284;
	shf.l.wrap.b32 	%r348, %r347, %r347, 1;
	xor.b32  	%r349, %r320, %r340;
	xor.b32  	%r350, %r349, %r296;
	xor.b32  	%r351, %r350, %r288;
	shf.l.wrap.b32 	%r352, %r351, %r351, 1;
	xor.b32  	%r353, %r324, %r344;
	xor.b32  	%r354, %r353, %r300;
	xor.b32  	%r355, %r354, %r292;
	shf.l.wrap.b32 	%r356, %r355, %r355, 1;
	xor.b32  	%r357, %r328, %r348;
	xor.b32  	%r358, %r357, %r304;
	xor.b32  	%r359, %r358, %r296;
	shf.l.wrap.b32 	%r360, %r359, %r359, 1;
	xor.b32  	%r361, %r332, %r352;
	xor.b32  	%r362, %r361, %r308;
	xor.b32  	%r363, %r362, %r300;
	shf.l.wrap.b32 	%r364, %r363, %r363, 1;
	xor.b32  	%r365, %r336, %r356;
	xor.b32  	%r366, %r365, %r312;
	xor.b32  	%r367, %r366, %r304;
	shf.l.wrap.b32 	%r368, %r367, %r367, 1;
	xor.b32  	%r369, %r340, %r360;
	xor.b32  	%r370, %r369, %r316;
	xor.b32  	%r371, %r370, %r308;
	shf.l.wrap.b32 	%r372, %r371, %r371, 1;
	xor.b32  	%r373, %r344, %r364;
	xor.b32  	%r374, %r373, %r320;
	xor.b32  	%r375, %r374, %r312;
	shf.l.wrap.b32 	%r376, %r375, %r375, 1;
	xor.b32  	%r377, %r348, %r368;
	xor.b32  	%r378, %r377, %r324;
	xor.b32  	%r379, %r378, %r316;
	shf.l.wrap.b32 	%r380, %r379, %r379, 1;
	xor.b32  	%r381, %r352, %r372;
	xor.b32  	%r382, %r381, %r328;
	xor.b32  	%r383, %r382, %r320;
	shf.l.wrap.b32 	%r384, %r383, %r383, 1;
	xor.b32  	%r385, %r356, %r376;
	xor.b32  	%r386, %r385, %r332;
	xor.b32  	%r387, %r386, %r324;
	shf.l.wrap.b32 	%r388, %r387, %r387, 1;
	xor.b32  	%r389, %r360, %r380;
	xor.b32  	%r390, %r389, %r336;
	xor.b32  	%r391, %r390, %r328;
	shf.l.wrap.b32 	%r392, %r391, %r391, 1;
	xor.b32  	%r393, %r364, %r384;
	xor.b32  	%r394, %r393, %r340;
	xor.b32  	%r395, %r394, %r332;
	shf.l.wrap.b32 	%r396, %r395, %r395, 1;
	xor.b32  	%r397, %r368, %r388;
	xor.b32  	%r398, %r397, %r344;
	xor.b32  	%r399, %r398, %r336;
	shf.l.wrap.b32 	%r400, %r399, %r399, 1;
	xor.b32  	%r401, %r372, %r392;
	xor.b32  	%r402, %r401, %r348;
	xor.b32  	%r403, %r402, %r340;
	shf.l.wrap.b32 	%r404, %r403, %r403, 1;
	add.s32 	%r405, %r13, -1615554381;
	shf.l.wrap.b32 	%r406, %r405, %r405, 5;
	add.s32 	%r407, %r406, %r22;
	add.s32 	%r408, %r407, 1722862861;
	not.b32 	%r409, %r408;
	and.b32  	%r410, %r405, 1506887872;
	sub.s32 	%r411, 1615554380, %r13;
	and.b32  	%r412, %r411, 2079550178;
	or.b32  	%r413, %r410, %r412;
	shf.l.wrap.b32 	%r414, %r408, %r408, 5;
	add.s32 	%r415, %r414, %r413;
	add.s32 	%r416, %r415, %r31;
	add.s32 	%r417, %r416, -214083945;
	shf.l.wrap.b32 	%r418, %r405, %r405, 30;
	and.b32  	%r419, %r408, %r418;
	and.b32  	%r420, %r409, 1506887872;
	or.b32  	%r421, %r419, %r420;
	shf.l.wrap.b32 	%r422, %r417, %r417, 5;
	add.s32 	%r423, %r422, %r421;
	add.s32 	%r424, %r423, %r40;
	add.s32 	%r425, %r424, -696916869;
	shf.l.wrap.b32 	%r426, %r408, %r408, 30;
	and.b32  	%r427, %r417, %r426;
	not.b32 	%r428, %r417;
	and.b32  	%r429, %r418, %r428;
	or.b32  	%r430, %r427, %r429;
	shf.l.wrap.b32 	%r431, %r425, %r425, 5;
	add.s32 	%r432, %r431, %r430;
	add.s32 	%r433, %r432, %r49;
	add.s32 	%r434, %r433, -1269579175;
	shf.l.wrap.b32 	%r435, %r417, %r417, 30;
	and.b32  	%r436, %r425, %r435;
	not.b32 	%r437, %r425;
	and.b32  	%r438, %r426, %r437;
	or.b32  	%r439, %r436, %r438;
	shf.l.wrap.b32 	%r440, %r434, %r434, 5;
	add.s32 	%r441, %r440, %r418;
	add.s32 	%r442, %r441, %r439;
	add.s32 	%r443, %r442, %r58;
	add.s32 	%r444, %r443, 1518500249;
	shf.l.wrap.b32 	%r445, %r425, %r425, 30;
	and.b32  	%r446, %r434, %r445;
	not.b32 	%r447, %r434;
	and.b32  	%r448, %r435, %r447;
	or.b32  	%r449, %r446, %r448;
	shf.l.wrap.b32 	%r450, %r444, %r444, 5;
	add.s32 	%r451, %r450, %r426;
	add.s32 	%r452, %r451, %r449;
	add.s32 	%r453, %r452, %r67;
	add.s32 	%r454, %r453, 1518500249;
	shf.l.wrap.b32 	%r455, %r434, %r434, 30;
	and.b32  	%r456, %r444, %r455;
	not.b32 	%r457, %r444;
	and.b32  	%r458, %r445, %r457;
	or.b32  	%r459, %r456, %r458;
	shf.l.wrap.b32 	%r460, %r454, %r454, 5;
	add.s32 	%r461, %r460, %r435;
	add.s32 	%r462, %r461, %r459;
	add.s32 	%r463, %r462, %r76;
	add.s32 	%r464, %r463, 1518500249;
	shf.l.wrap.b32 	%r465, %r444, %r444, 30;
	and.b32  	%r466, %r454, %r465;
	not.b32 	%r467, %r454;
	and.b32  	%r468, %r455, %r467;
	or.b32  	%r469, %r466, %r468;
	shf.l.wrap.b32 	%r470, %r464, %r464, 5;
	add.s32 	%r471, %r470, %r445;
	add.s32 	%r472, %r471, %r469;
	add.s32 	%r473, %r472, %r85;
	add.s32 	%r474, %r473, 1518500249;
	shf.l.wrap.b32 	%r475, %r454, %r454, 30;
	and.b32  	%r476, %r464, %r475;
	not.b32 	%r477, %r464;
	and.b32  	%r478, %r465, %r477;
	or.b32  	%r479, %r476, %r478;
	shf.l.wrap.b32 	%r480, %r474, %r474, 5;
	add.s32 	%r481, %r480, %r455;
	add.s32 	%r482, %r481, %r479;
	add.s32 	%r483, %r482, %r94;
	add.s32 	%r484, %r483, 1518500249;
	shf.l.wrap.b32 	%r485, %r464, %r464, 30;
	and.b32  	%r486, %r474, %r485;
	not.b32 	%r487, %r474;
	and.b32  	%r488, %r475, %r487;
	or.b32  	%r489, %r486, %r488;
	shf.l.wrap.b32 	%r490, %r484, %r484, 5;
	add.s32 	%r491, %r490, %r465;
	add.s32 	%r492, %r491, %r489;
	add.s32 	%r493, %r492, %r103;
	add.s32 	%r494, %r493, 1518500249;
	shf.l.wrap.b32 	%r495, %r474, %r474, 30;
	and.b32  	%r496, %r484, %r495;
	not.b32 	%r497, %r484;
	and.b32  	%r498, %r485, %r497;
	or.b32  	%r499, %r496, %r498;
	shf.l.wrap.b32 	%r500, %r494, %r494, 5;
	add.s32 	%r501, %r500, %r475;
	add.s32 	%r502, %r501, %r499;
	add.s32 	%r503, %r502, %r112;
	add.s32 	%r504, %r503, 1518500249;
	shf.l.wrap.b32 	%r505, %r484, %r484, 30;
	and.b32  	%r506, %r494, %r505;
	not.b32 	%r507, %r494;
	and.b32  	%r508, %r495, %r507;
	or.b32  	%r509, %r506, %r508;
	shf.l.wrap.b32 	%r510, %r504, %r504, 5;
	add.s32 	%r511, %r510, %r485;
	add.s32 	%r512, %r511, %r509;
	add.s32 	%r513, %r512, %r121;
	add.s32 	%r514, %r513, 1518500249;
	shf.l.wrap.b32 	%r515, %r494, %r494, 30;
	and.b32  	%r516, %r504, %r515;
	not.b32 	%r517, %r504;
	and.b32  	%r518, %r505, %r517;
	or.b32  	%r519, %r516, %r518;
	shf.l.wrap.b32 	%r520, %r514, %r514, 5;
	add.s32 	%r521, %r520, %r495;
	add.s32 	%r522, %r521, %r519;
	add.s32 	%r523, %r522, %r130;
	add.s32 	%r524, %r523, 1518500249;
	shf.l.wrap.b32 	%r525, %r504, %r504, 30;
	and.b32  	%r526, %r514, %r525;
	not.b32 	%r527, %r514;
	and.b32  	%r528, %r515, %r527;
	or.b32  	%r529, %r526, %r528;
	shf.l.wrap.b32 	%r530, %r524, %r524, 5;
	add.s32 	%r531, %r530, %r505;
	add.s32 	%r532, %r531, %r529;
	add.s32 	%r533, %r532, %r139;
	add.s32 	%r534, %r533, 1518500249;
	shf.l.wrap.b32 	%r535, %r514, %r514, 30;
	and.b32  	%r536, %r524, %r535;
	not.b32 	%r537, %r524;
	and.b32  	%r538, %r525, %r537;
	or.b32  	%r539, %r536, %r538;
	shf.l.wrap.b32 	%r540, %r534, %r534, 5;
	add.s32 	%r541, %r540, %r515;
	add.s32 	%r542, %r541, %r539;
	add.s32 	%r543, %r542, %r148;
	add.s32 	%r544, %r543, 1518500249;
	shf.l.wrap.b32 	%r545, %r524, %r524, 30;
	and.b32  	%r546, %r534, %r545;
	not.b32 	%r547, %r534;
	and.b32  	%r548, %r535, %r547;
	or.b32  	%r549, %r546, %r548;
	shf.l.wrap.b32 	%r550, %r544, %r544, 5;
	add.s32 	%r551, %r550, %r525;
	add.s32 	%r552, %r551, %r549;
	add.s32 	%r553, %r552, %r152;
	add.s32 	%r554, %r553, 1518500249;
	shf.l.wrap.b32 	%r555, %r534, %r534, 30;
	and.b32  	%r556, %r544, %r555;
	not.b32 	%r557, %r544;
	and.b32  	%r558, %r545, %r557;
	or.b32  	%r559, %r556, %r558;
	shf.l.wrap.b32 	%r560, %r554, %r554, 5;
	add.s32 	%r561, %r560, %r535;
	add.s32 	%r562, %r561, %r559;
	add.s32 	%r563, %r562, %r156;
	add.s32 	%r564, %r563, 1518500249;
	shf.l.wrap.b32 	%r565, %r544, %r544, 30;
	and.b32  	%r566, %r554, %r565;
	not.b32 	%r567, %r554;
	and.b32  	%r568, %r555, %r567;
	or.b32  	%r569, %r566, %r568;
	shf.l.wrap.b32 	%r570, %r564, %r564, 5;
	add.s32 	%r571, %r570, %r545;
	add.s32 	%r572, %r571, %r569;
	add.s32 	%r573, %r572, %r160;
	add.s32 	%r574, %r573, 1518500249;
	shf.l.wrap.b32 	%r575, %r554, %r554, 30;
	and.b32  	%r576, %r564, %r575;
	not.b32 	%r577, %r564;
	and.b32  	%r578, %r565, %r577;
	or.b32  	%r579, %r576, %r578;
	shf.l.wrap.b32 	%r580, %r574, %r574, 5;
	add.s32 	%r581, %r580, %r555;
	add.s32 	%r582, %r581, %r579;
	add.s32 	%r583, %r582, %r164;
	add.s32 	%r584, %r583, 1518500249;
	shf.l.wrap.b32 	%r585, %r564, %r564, 30;
	xor.b32  	%r586, %r585, %r575;
	xor.b32  	%r587, %r586, %r574;
	shf.l.wrap.b32 	%r588, %r584, %r584, 5;
	add.s32 	%r589, %r588, %r565;
	add.s32 	%r590, %r589, %r587;
	add.s32 	%r591, %r590, %r168;
	add.s32 	%r592, %r591, 1859775393;
	shf.l.wrap.b32 	%r593, %r574, %r574, 30;
	xor.b32  	%r594, %r593, %r585;
	xor.b32  	%r595, %r594, %r584;
	shf.l.wrap.b32 	%r596, %r592, %r592, 5;
	add.s32 	%r597, %r596, %r575;
	add.s32 	%r598, %r597, %r595;
	add.s32 	%r599, %r598, %r172;
	add.s32 	%r600, %r599, 1859775393;
	shf.l.wrap.b32 	%r601, %r584, %r584, 30;
	xor.b32  	%r602, %r601, %r593;
	xor.b32  	%r603, %r602, %r592;
	shf.l.wrap.b32 	%r604, %r600, %r600, 5;
	add.s32 	%r605, %r604, %r585;
	add.s32 	%r606, %r605, %r603;
	add.s32 	%r607, %r606, %r176;
	add.s32 	%r608, %r607, 1859775393;
	shf.l.wrap.b32 	%r609, %r592, %r592, 30;
	xor.b32  	%r610, %r609, %r601;
	xor.b32  	%r611, %r610, %r600;
	shf.l.wrap.b32 	%r612, %r608, %r608, 5;
	add.s32 	%r613, %r612, %r593;
	add.s32 	%r614, %r613, %r611;
	add.s32 	%r615, %r614, %r180;
	add.s32 	%r616, %r615, 1859775393;
	shf.l.wrap.b32 	%r617, %r600, %r600, 30;
	xor.b32  	%r618, %r617, %r609;
	xor.b32  	%r619, %r618, %r608;
	shf.l.wrap.b32 	%r620, %r616, %r616, 5;
	add.s32 	%r621, %r620, %r601;
	add.s32 	%r622, %r621, %r619;
	add.s32 	%r623, %r622, %r184;
	add.s32 	%r624, %r623, 1859775393;
	shf.l.wrap.b32 	%r625, %r608, %r608, 30;
	xor.b32  	%r626, %r625, %r617;
	xor.b32  	%r627, %r626, %r616;
	shf.l.wrap.b32 	%r628, %r624, %r624, 5;
	add.s32 	%r629, %r628, %r609;
	add.s32 	%r630, %r629, %r627;
	add.s32 	%r631, %r630, %r188;
	add.s32 	%r632, %r631, 1859775393;
	shf.l.wrap.b32 	%r633, %r616, %r616, 30;
	xor.b32  	%r634, %r633, %r625;
	xor.b32  	%r635, %r634, %r624;
	shf.l.wrap.b32 	%r636, %r632, %r632, 5;
	add.s32 	%r637, %r636, %r617;
	add.s32 	%r638, %r637, %r635;
	add.s32 	%r639, %r638, %r192;
	add.s32 	%r640, %r639, 1859775393;
	shf.l.wrap.b32 	%r641, %r624, %r624, 30;
	xor.b32  	%r642, %r641, %r633;
	xor.b32  	%r643, %r642, %r632;
	shf.l.wrap.b32 	%r644, %r640, %r640, 5;
	add.s32 	%r645, %r644, %r625;
	add.s32 	%r646, %r645, %r643;
	add.s32 	%r647, %r646, %r196;
	add.s32 	%r648, %r647, 1859775393;
	shf.l.wrap.b32 	%r649, %r632, %r632, 30;
	xor.b32  	%r650, %r649, %r641;
	xor.b32  	%r651, %r650, %r640;
	shf.l.wrap.b32 	%r652, %r648, %r648, 5;
	add.s32 	%r653, %r652, %r633;
	add.s32 	%r654, %r653, %r651;
	add.s32 	%r655, %r654, %r200;
	add.s32 	%r656, %r655, 1859775393;
	shf.l.wrap.b32 	%r657, %r640, %r640, 30;
	xor.b32  	%r658, %r657, %r649;
	xor.b32  	%r659, %r658, %r648;
	shf.l.wrap.b32 	%r660, %r656, %r656, 5;
	add.s32 	%r661, %r660, %r641;
	add.s32 	%r662, %r661, %r659;
	add.s32 	%r663, %r662, %r204;
	add.s32 	%r664, %r663, 1859775393;
	shf.l.wrap.b32 	%r665, %r648, %r648, 30;
	xor.b32  	%r666, %r665, %r657;
	xor.b32  	%r667, %r666, %r656;
	shf.l.wrap.b32 	%r668, %r664, %r664, 5;
	add.s32 	%r669, %r668, %r649;
	add.s32 	%r670, %r669, %r667;
	add.s32 	%r671, %r670, %r208;
	add.s32 	%r672, %r671, 1859775393;
	shf.l.wrap.b32 	%r673, %r656, %r656, 30;
	xor.b32  	%r674, %r673, %r665;
	xor.b32  	%r675, %r674, %r664;
	shf.l.wrap.b32 	%r676, %r672, %r672, 5;
	add.s32 	%r677, %r676, %r657;
	add.s32 	%r678, %r677, %r675;
	add.s32 	%r679, %r678, %r212;
	add.s32 	%r680, %r679, 1859775393;
	shf.l.wrap.b32 	%r681, %r664, %r664, 30;
	xor.b32  	%r682, %r681, %r673;
	xor.b32  	%r683, %r682, %r672;
	shf.l.wrap.b32 	%r684, %r680, %r680, 5;
	add.s32 	%r685, %r684, %r665;
	add.s32 	%r686, %r685, %r683;
	add.s32 	%r687, %r686, %r216;
	add.s32 	%r688, %r687, 1859775393;
	shf.l.wrap.b32 	%r689, %r672, %r672, 30;
	xor.b32  	%r690, %r689, %r681;
	xor.b32  	%r691, %r690, %r680;
	shf.l.wrap.b32 	%r692, %r688, %r688, 5;
	add.s32 	%r693, %r692, %r673;
	add.s32 	%r694, %r693, %r691;
	add.s32 	%r695, %r694, %r220;
	add.s32 	%r696, %r695, 1859775393;
	shf.l.wrap.b32 	%r697, %r680, %r680, 30;
	xor.b32  	%r698, %r697, %r689;
	xor.b32  	%r699, %r698, %r688;
	shf.l.wrap.b32 	%r700, %r696, %r696, 5;
	add.s32 	%r701, %r700, %r681;
	add.s32 	%r702, %r701, %r699;
	add.s32 	%r703, %r702, %r224;
	add.s32 	%r704, %r703, 1859775393;
	shf.l.wrap.b32 	%r705, %r688, %r688, 30;
	xor.b32  	%r706, %r705, %r697;
	xor.b32  	%r707, %r706, %r696;
	shf.l.wrap.b32 	%r708, %r704, %r704, 5;
	add.s32 	%r709, %r708, %r689;
	add.s32 	%r710, %r709, %r707;
	add.s32 	%r711, %r710, %r228;
	add.s32 	%r712, %r711, 1859775393;
	shf.l.wrap.b32 	%r713, %r696, %r696, 30;
	xor.b32  	%r714, %r713, %r705;
	xor.b32  	%r715, %r714, %r704;
	shf.l.wrap.b32 	%r716, %r712, %r712, 5;
	add.s32 	%r717, %r716, %r697;
	add.s32 	%r718, %r717, %r715;
	add.s32 	%r719, %r718, %r232;
	add.s32 	%r720, %r719, 1859775393;
	shf.l.wrap.b32 	%r721, %r704, %r704, 30;
	xor.b32  	%r722, %r721, %r713;
	xor.b32  	%r723, %r722, %r712;
	shf.l.wrap.b32 	%r724, %r720, %r720, 5;
	add.s32 	%r725, %r724, %r705;
	add.s32 	%r726, %r725, %r723;
	add.s32 	%r727, %r726, %r236;
	add.s32 	%r728, %r727, 1859775393;
	shf.l.wrap.b32 	%r729, %r712, %r712, 30;
	xor.b32  	%r730, %r729, %r721;
	xor.b32  	%r731, %r730, %r720;
	shf.l.wrap.b32 	%r732, %r728, %r728, 5;
	add.s32 	%r733, %r732, %r713;
	add.s32 	%r734, %r733, %r731;
	add.s32 	%r735, %r734, %r240;
	add.s32 	%r736, %r735, 1859775393;
	shf.l.wrap.b32 	%r737, %r720, %r720, 30;
	xor.b32  	%r738, %r737, %r729;
	xor.b32  	%r739, %r738, %r728;
	shf.l.wrap.b32 	%r740, %r736, %r736, 5;
	add.s32 	%r741, %r740, %r721;
	add.s32 	%r742, %r741, %r739;
	add.s32 	%r743, %r742, %r244;
	add.s32 	%r744, %r743, 1859775393;
	shf.l.wrap.b32 	%r745, %r728, %r728, 30;
	or.b32  	%r746, %r745, %r737;
	and.b32  	%r747, %r736, %r746;
	and.b32  	%r748, %r745, %r737;
	or.b32  	%r749, %r747, %r748;
	shf.l.wrap.b32 	%r750, %r744, %r744, 5;
	add.s32 	%r751, %r750, %r729;
	add.s32 	%r752, %r751, %r749;
	add.s32 	%r753, %r752, %r248;
	add.s32 	%r754, %r753, -1894007588;
	shf.l.wrap.b32 	%r755, %r736, %r736, 30;
	or.b32  	%r756, %r755, %r745;
	and.b32  	%r757, %r744, %r756;
	and.b32  	%r758, %r755, %r745;
	or.b32  	%r759, %r757, %r758;
	shf.l.wrap.b32 	%r760, %r754, %r754, 5;
	add.s32 	%r761, %r760, %r737;
	add.s32 	%r762, %r761, %r759;
	add.s32 	%r763, %r762, %r252;
	add.s32 	%r764, %r763, -1894007588;
	shf.l.wrap.b32 	%r765, %r744, %r744, 30;
	or.b32  	%r766, %r765, %r755;
	and.b32  	%r767, %r754, %r766;
	and.b32  	%r768, %r765, %r755;
	or.b32  	%r769, %r767, %r768;
	shf.l.wrap.b32 	%r770, %r764, %r764, 5;
	add.s32 	%r771, %r770, %r745;
	add.s32 	%r772, %r771, %r769;
	add.s32 	%r773, %r772, %r256;
	add.s32 	%r774, %r773, -1894007588;
	shf.l.wrap.b32 	%r775, %r754, %r754, 30;
	or.b32  	%r776, %r775, %r765;
	and.b32  	%r777, %r764, %r776;
	and.b32  	%r778, %r775, %r765;
	or.b32  	%r779, %r777, %r778;
	shf.l.wrap.b32 	%r780, %r774, %r774, 5;
	add.s32 	%r781, %r780, %r755;
	add.s32 	%r782, %r781, %r779;
	add.s32 	%r783, %r782, %r260;
	add.s32 	%r784, %r783, -1894007588;
	shf.l.wrap.b32 	%r785, %r764, %r764, 30;
	or.b32  	%r786, %r785, %r775;
	and.b32  	%r787, %r774, %r786;
	and.b32  	%r788, %r785, %r775;
	or.b32  	%r789, %r787, %r788;
	shf.l.wrap.b32 	%r790, %r784, %r784, 5;
	add.s32 	%r791, %r790, %r765;
	add.s32 	%r792, %r791, %r789;
	add.s32 	%r793, %r792, %r264;
	add.s32 	%r794, %r793, -1894007588;
	shf.l.wrap.b32 	%r795, %r774, %r774, 30;
	or.b32  	%r796, %r795, %r785;
	and.b32  	%r797, %r784, %r796;
	and.b32  	%r798, %r795, %r785;
	or.b32  	%r799, %r797, %r798;
	shf.l.wrap.b32 	%r800, %r794, %r794, 5;
	add.s32 	%r801, %r800, %r775;
	add.s32 	%r802, %r801, %r799;
	add.s32 	%r803, %r802, %r268;
	add.s32 	%r804, %r803, -1894007588;
	shf.l.wrap.b32 	%r805, %r784, %r784, 30;
	or.b32  	%r806, %r805, %r795;
	and.b32  	%r807, %r794, %r806;
	and.b32  	%r808, %r805, %r795;
	or.b32  	%r809, %r807, %r808;
	shf.l.wrap.b32 	%r810, %r804, %r804, 5;
	add.s32 	%r811, %r810, %r785;
	add.s32 	%r812, %r811, %r809;
	add.s32 	%r813, %r812, %r272;
	add.s32 	%r814, %r813, -1894007588;
	shf.l.wrap.b32 	%r815, %r794, %r794, 30;
	or.b32  	%r816, %r815, %r805;
	and.b32  	%r817, %r804, %r816;
	and.b32  	%r818, %r815, %r805;
	or.b32  	%r819, %r817, %r818;
	shf.l.wrap.b32 	%r820, %r814, %r814, 5;
	add.s32 	%r821, %r820, %r795;
	add.s32 	%r822, %r821, %r819;
	add.s32 	%r823, %r822, %r276;
	add.s32 	%r824, %r823, -1894007588;
	shf.l.wrap.b32 	%r825, %r804, %r804, 30;
	or.b32  	%r826, %r825, %r815;
	and.b32  	%r827, %r814, %r826;
	and.b32  	%r828, %r825, %r815;
	or.b32  	%r829, %r827, %r828;
	shf.l.wrap.b32 	%r830, %r824, %r824, 5;
	add.s32 	%r831, %r830, %r805;
	add.s32 	%r832, %r831, %r829;
	add.s32 	%r833, %r832, %r280;
	add.s32 	%r834, %r833, -1894007588;
	shf.l.wrap.b32 	%r835, %r814, %r814, 30;
	or.b32  	%r836, %r835, %r825;
	and.b32  	%r837, %r824, %r836;
	and.b32  	%r838, %r835, %r825;
	or.b32  	%r839, %r837, %r838;
	shf.l.wrap.b32 	%r840, %r834, %r834, 5;
	add.s32 	%r841, %r840, %r815;
	add.s32 	%r842, %r841, %r839;
	add.s32 	%r843, %r842, %r284;
	add.s32 	%r844, %r843, -1894007588;
	shf.l.wrap.b32 	%r845, %r824, %r824, 30;
	or.b32  	%r846, %r845, %r835;
	and.b32  	%r847, %r834, %r846;
	and.b32  	%r848, %r845, %r835;
	or.b32  	%r849, %r847, %r848;
	shf.l.wrap.b32 	%r850, %r844, %r844, 5;
	add.s32 	%r851, %r850, %r825;
	add.s32 	%r852, %r851, %r849;
	add.s32 	%r853, %r852, %r288;
	add.s32 	%r854, %r853, -1894007588;
	shf.l.wrap.b32 	%r855, %r834, %r834, 30;
	or.b32  	%r856, %r855, %r845;
	and.b32  	%r857, %r844, %r856;
	and.b32  	%r858, %r855, %r845;
	or.b32  	%r859, %r857, %r858;
	shf.l.wrap.b32 	%r860, %r854, %r854, 5;
	add.s32 	%r861, %r860, %r835;
	add.s32 	%r862, %r861, %r859;
	add.s32 	%r863, %r862, %r292;
	add.s32 	%r864, %r863, -1894007588;
	shf.l.wrap.b32 	%r865, %r844, %r844, 30;
	or.b32  	%r866, %r865, %r855;
	and.b32  	%r867, %r854, %r866;
	and.b32  	%r868, %r865, %r855;
	or.b32  	%r869, %r867, %r868;
	shf.l.wrap.b32 	%r870, %r864, %r864, 5;
	add.s32 	%r871, %r870, %r845;
	add.s32 	%r872, %r871, %r869;
	add.s32 	%r873, %r872, %r296;
	add.s32 	%r874, %r873, -1894007588;
	shf.l.wrap.b32 	%r875, %r854, %r854, 30;
	or.b32  	%r876, %r875, %r865;
	and.b32  	%r877, %r864, %r876;
	and.b32  	%r878, %r875, %r865;
	or.b32  	%r879, %r877, %r878;
	shf.l.wrap.b32 	%r880, %r874, %r874, 5;
	add.s32 	%r881, %r880, %r855;
	add.s32 	%r882, %r881, %r879;
	add.s32 	%r883, %r882, %r300;
	add.s32 	%r884, %r883, -1894007588;
	shf.l.wrap.b32 	%r885, %r864, %r864, 30;
	or.b32  	%r886, %r885, %r875;
	and.b32  	%r887, %r874, %r886;
	and.b32  	%r888, %r885, %r875;
	or.b32  	%r889, %r887, %r888;
	shf.l.wrap.b32 	%r890, %r884, %r884, 5;
	add.s32 	%r891, %r890, %r865;
	add.s32 	%r892, %r891, %r889;
	add.s32 	%r893, %r892, %r304;
	add.s32 	%r894, %r893, -1894007588;
	shf.l.wrap.b32 	%r895, %r874, %r874, 30;
	or.b32  	%r896, %r895, %r885;
	and.b32  	%r897, %r884, %r896;
	and.b32  	%r898, %r895, %r885;
	or.b32  	%r899, %r897, %r898;
	shf.l.wrap.b32 	%r900, %r894, %r894, 5;
	add.s32 	%r901, %r900, %r875;
	add.s32 	%r902, %r901, %r899;
	add.s32 	%r903, %r902, %r308;
	add.s32 	%r904, %r903, -1894007588;
	shf.l.wrap.b32 	%r905, %r884, %r884, 30;
	or.b32  	%r906, %r905, %r895;
	and.b32  	%r907, %r894, %r906;
	and.b32  	%r908, %r905, %r895;
	or.b32  	%r909, %r907, %r908;
	shf.l.wrap.b32 	%r910, %r904, %r904, 5;
	add.s32 	%r911, %r910, %r885;
	add.s32 	%r912, %r911, %r909;
	add.s32 	%r913, %r912, %r312;
	add.s32 	%r914, %r913, -1894007588;
	shf.l.wrap.b32 	%r915, %r894, %r894, 30;
	or.b32  	%r916, %r915, %r905;
	and.b32  	%r917, %r904, %r916;
	and.b32  	%r918, %r915, %r905;
	or.b32  	%r919, %r917, %r918;
	shf.l.wrap.b32 	%r920, %r914, %r914, 5;
	add.s32 	%r921, %r920, %r895;
	add.s32 	%r922, %r921, %r919;
	add.s32 	%r923, %r922, %r316;
	add.s32 	%r924, %r923, -1894007588;
	shf.l.wrap.b32 	%r925, %r904, %r904, 30;
	or.b32  	%r926, %r925, %r915;
	and.b32  	%r927, %r914, %r926;
	and.b32  	%r928, %r925, %r915;
	or.b32  	%r929, %r927, %r928;
	shf.l.wrap.b32 	%r930, %r924, %r924, 5;
	add.s32 	%r931, %r930, %r905;
	add.s32 	%r932, %r931, %r929;
	add.s32 	%r933, %r932, %r320;
	add.s32 	%r934, %r933, -1894007588;
	shf.l.wrap.b32 	%r935, %r914, %r914, 30;
	or.b32  	%r936, %r935, %r925;
	and.b32  	%r937, %r924, %r936;
	and.b32  	%r938, %r935, %r925;
	or.b32  	%r939, %r937, %r938;
	shf.l.wrap.b32 	%r940, %r934, %r934, 5;
	add.s32 	%r941, %r940, %r915;
	add.s32 	%r942, %r941, %r939;
	add.s32 	%r943, %r942, %r324;
	add.s32 	%r944, %r943, -1894007588;
	shf.l.wrap.b32 	%r945, %r924, %r924, 30;
	xor.b32  	%r946, %r945, %r935;
	xor.b32  	%r947, %r946, %r934;
	shf.l.wrap.b32 	%r948, %r944, %r944, 5;
	add.s32 	%r949, %r948, %r925;
	add.s32 	%r950, %r949, %r947;
	add.s32 	%r951, %r950, %r328;
	add.s32 	%r952, %r951, -899497514;
	shf.l.wrap.b32 	%r953, %r934, %r934, 30;
	xor.b32  	%r954, %r953, %r945;
	xor.b32  	%r955, %r954, %r944;
	shf.l.wrap.b32 	%r956, %r952, %r952, 5;
	add.s32 	%r957, %r956, %r935;
	add.s32 	%r958, %r957, %r955;
	add.s32 	%r959, %r958, %r332;
	add.s32 	%r960, %r959, -899497514;
	shf.l.wrap.b32 	%r961, %r944, %r944, 30;
	xor.b32  	%r962, %r961, %r953;
	xor.b32  	%r963, %r962, %r952;
	shf.l.wrap.b32 	%r964, %r960, %r960, 5;
	add.s32 	%r965, %r964, %r945;
	add.s32 	%r966, %r965, %r963;
	add.s32 	%r967, %r966, %r336;
	add.s32 	%r968, %r967, -899497514;
	shf.l.wrap.b32 	%r969, %r952, %r952, 30;
	xor.b32  	%r970, %r969, %r961;
	xor.b32  	%r971, %r970, %r960;
	shf.l.wrap.b32 	%r972, %r968, %r968, 5;
	add.s32 	%r973, %r972, %r953;
	add.s32 	%r974, %r973, %r971;
	add.s32 	%r975, %r974, %r340;
	add.s32 	%r976, %r975, -899497514;
	shf.l.wrap.b32 	%r977, %r960, %r960, 30;
	xor.b32  	%r978, %r977, %r969;
	xor.b32  	%r979, %r978, %r968;
	shf.l.wrap.b32 	%r980, %r976, %r976, 5;
	add.s32 	%r981, %r980, %r961;
	add.s32 	%r982, %r981, %r979;
	add.s32 	%r983, %r982, %r344;
	add.s32 	%r984, %r983, -899497514;
	shf.l.wrap.b32 	%r985, %r968, %r968, 30;
	xor.b32  	%r986, %r985, %r977;
	xor.b32  	%r987, %r986, %r976;
	shf.l.wrap.b32 	%r988, %r984, %r984, 5;
	add.s32 	%r989, %r988, %r969;
	add.s32 	%r990, %r989, %r987;
	add.s32 	%r991, %r990, %r348;
	add.s32 	%r992, %r991, -899497514;
	shf.l.wrap.b32 	%r993, %r976, %r976, 30;
	xor.b32  	%r994, %r993, %r985;
	xor.b32  	%r995, %r994, %r984;
	shf.l.wrap.b32 	%r996, %r992, %r992, 5;
	add.s32 	%r997, %r996, %r977;
	add.s32 	%r998, %r997, %r995;
	add.s32 	%r999, %r998, %r352;
	add.s32 	%r1000, %r999, -899497514;
	shf.l.wrap.b32 	%r1001, %r984, %r984, 30;
	xor.b32  	%r1002, %r1001, %r993;
	xor.b32  	%r1003, %r1002, %r992;
	shf.l.wrap.b32 	%r1004, %r1000, %r1000, 5;
	add.s32 	%r1005, %r1004, %r985;
	add.s32 	%r1006, %r1005, %r1003;
	add.s32 	%r1007, %r1006, %r356;
	add.s32 	%r1008, %r1007, -899497514;
	shf.l.wrap.b32 	%r1009, %r992, %r992, 30;
	xor.b32  	%r1010, %r1009, %r1001;
	xor.b32  	%r1011, %r1010, %r1000;
	shf.l.wrap.b32 	%r1012, %r1008, %r1008, 5;
	add.s32 	%r1013, %r1012, %r993;
	add.s32 	%r1014, %r1013, %r1011;
	add.s32 	%r1015, %r1014, %r360;
	add.s32 	%r1016, %r1015, -899497514;
	shf.l.wrap.b32 	%r1017, %r1000, %r1000, 30;
	xor.b32  	%r1018, %r1017, %r1009;
	xor.b32  	%r1019, %r1018, %r1008;
	shf.l.wrap.b32 	%r1020, %r1016, %r1016, 5;
	add.s32 	%r1021, %r1020, %r1001;
	add.s32 	%r1022, %r1021, %r1019;
	add.s32 	%r1023, %r1022, %r364;
	add.s32 	%r1024, %r1023, -899497514;
	shf.l.wrap.b32 	%r1025, %r1008, %r1008, 30;
	xor.b32  	%r1026, %r1025, %r1017;
	xor.b32  	%r1027, %r1026, %r1016;
	shf.l.wrap.b32 	%r1028, %r1024, %r1024, 5;
	add.s32 	%r1029, %r1028, %r1009;
	add.s32 	%r1030, %r1029, %r1027;
	add.s32 	%r1031, %r1030, %r368;
	add.s32 	%r1032, %r1031, -899497514;
	shf.l.wrap.b32 	%r1033, %r1016, %r1016, 30;
	xor.b32  	%r1034, %r1033, %r1025;
	xor.b32  	%r1035, %r1034, %r1024;
	shf.l.wrap.b32 	%r1036, %r1032, %r1032, 5;
	add.s32 	%r1037, %r1036, %r1017;
	add.s32 	%r1038, %r1037, %r1035;
	add.s32 	%r1039, %r1038, %r372;
	add.s32 	%r1040, %r1039, -899497514;
	shf.l.wrap.b32 	%r1041, %r1024, %r1024, 30;
	xor.b32  	%r1042, %r1041, %r1033;
	xor.b32  	%r1043, %r1042, %r1032;
	shf.l.wrap.b32 	%r1044, %r1040, %r1040, 5;
	add.s32 	%r1045, %r1044, %r1025;
	add.s32 	%r1046, %r1045, %r1043;
	add.s32 	%r1047, %r1046, %r376;
	add.s32 	%r1048, %r1047, -899497514;
	shf.l.wrap.b32 	%r1049, %r1032, %r1032, 30;
	xor.b32  	%r1050, %r1049, %r1041;
	xor.b32  	%r1051, %r1050, %r1040;
	shf.l.wrap.b32 	%r1052, %r1048, %r1048, 5;
	add.s32 	%r1053, %r1052, %r1033;
	add.s32 	%r1054, %r1053, %r1051;
	add.s32 	%r1055, %r1054, %r380;
	add.s32 	%r1056, %r1055, -899497514;
	shf.l.wrap.b32 	%r1057, %r1040, %r1040, 30;
	xor.b32  	%r1058, %r1057, %r1049;
	xor.b32  	%r1059, %r1058, %r1048;
	shf.l.wrap.b32 	%r1060, %r1056, %r1056, 5;
	add.s32 	%r1061, %r1060, %r1041;
	add.s32 	%r1062, %r1061, %r1059;
	add.s32 	%r1063, %r1062, %r384;
	add.s32 	%r1064, %r1063, -899497514;
	shf.l.wrap.b32 	%r1065, %r1048, %r1048, 30;
	xor.b32  	%r1066, %r1065, %r1057;
	xor.b32  	%r1067, %r1066, %r1056;
	shf.l.wrap.b32 	%r1068, %r1064, %r1064, 5;
	add.s32 	%r1069, %r1068, %r1049;
	add.s32 	%r1070, %r1069, %r1067;
	add.s32 	%r1071, %r1070, %r388;
	add.s32 	%r1072, %r1071, -899497514;
	shf.l.wrap.b32 	%r1073, %r1056, %r1056, 30;
	xor.b32  	%r1074, %r1073, %r1065;
	xor.b32  	%r1075, %r1074, %r1064;
	shf.l.wrap.b32 	%r1076, %r1072, %r1072, 5;
	add.s32 	%r1077, %r1076, %r1057;
	add.s32 	%r1078, %r1077, %r1075;
	add.s32 	%r1079, %r1078, %r392;
	add.s32 	%r1080, %r1079, -899497514;
	shf.l.wrap.b32 	%r1081, %r1064, %r1064, 30;
	xor.b32  	%r1082, %r1081, %r1073;
	xor.b32  	%r1083, %r1082, %r1072;
	shf.l.wrap.b32 	%r1084, %r1080, %r1080, 5;
	add.s32 	%r1085, %r1084, %r1065;
	add.s32 	%r1086, %r1085, %r1083;
	add.s32 	%r1087, %r1086, %r396;
	add.s32 	%r1088, %r1087, -899497514;
	shf.l.wrap.b32 	%r1089, %r1072, %r1072, 30;
	xor.b32  	%r1090, %r1089, %r1081;
	xor.b32  	%r1091, %r1090, %r1080;
	shf.l.wrap.b32 	%r1092, %r1088, %r1088, 5;
	add.s32 	%r1093, %r1092, %r1073;
	add.s32 	%r1094, %r1093, %r1091;
	add.s32 	%r1095, %r1094, %r400;
	add.s32 	%r1096, %r1095, -899497514;
	shf.l.wrap.b32 	%r1097, %r1080, %r1080, 30;
	xor.b32  	%r1098, %r1097, %r1089;
	xor.b32  	%r1099, %r1098, %r1088;
	shf.l.wrap.b32 	%r1100, %r1096, %r1096, 5;
	add.s32 	%r1101, %r1100, %r1081;
	add.s32 	%r1102, %r1101, %r1099;
	add.s32 	%r1103, %r1102, %r404;
	shf.l.wrap.b32 	%r1104, %r1088, %r1088, 30;
	add.s32 	%r1105, %r1103, 833086679;
	add.s32 	%r1106, %r1095, -1171231393;
	add.s32 	%r1107, %r1104, -1732584194;
	add.s32 	%r1108, %r1097, 271733878;
	add.s32 	%r1109, %r1089, -1009589776;
	shr.u32 	%r1110, %r1105, 24;
	st.global.u8 	[%rd9], %r1110;
	shr.u32 	%r1111, %r1105, 16;
	st.global.u8 	[%rd9+1], %r1111;
	shr.u32 	%r1112, %r1105, 8;
	st.global.u8 	[%rd9+2], %r1112;
	st.global.u8 	[%rd9+3], %r1105;
	shr.u32 	%r1113, %r1106, 24;
	st.global.u8 	[%rd9+4], %r1113;
	shr.u32 	%r1114, %r1106, 16;
	st.global.u8 	[%rd9+5], %r1114;
	shr.u32 	%r1115, %r1106, 8;
	st.global.u8 	[%rd9+6], %r1115;
	st.global.u8 	[%rd9+7], %r1106;
	shr.u32 	%r1116, %r1107, 24;
	st.global.u8 	[%rd9+8], %r1116;
	shr.u32 	%r1117, %r1107, 16;
	st.global.u8 	[%rd9+9], %r1117;
	shr.u32 	%r1118, %r1107, 8;
	st.global.u8 	[%rd9+10], %r1118;
	st.global.u8 	[%rd9+11], %r1107;
	shr.u32 	%r1119, %r1108, 24;
	st.global.u8 	[%rd9+12], %r1119;
	shr.u32 	%r1120, %r1108, 16;
	st.global.u8 	[%rd9+13], %r1120;
	shr.u32 	%r1121, %r1108, 8;
	st.global.u8 	[%rd9+14], %r1121;
	st.global.u8 	[%rd9+15], %r1108;
	shr.u32 	%r1122, %r1109, 24;
	st.global.u8 	[%rd9+16], %r1122;
	shr.u32 	%r1123, %r1109, 16;
	st.global.u8 	[%rd9+17], %r1123;
	shr.u32 	%r1124, %r1109, 8;
	st.global.u8 	[%rd9+18], %r1124;
	st.global.u8 	[%rd9+19], %r1109;
$L__BB55_2:
	ret;

}


// ===== COMPILED SASS (sm_100) =====

	.target	sm_100

	.elftype	@"ET_EXEC"


//--------------------- .note.nv.tkinfo           --------------------------
	.section	.note.nv.tkinfo,"",@"SHT_NOTE"
	.sectionflags	@"SHF_NOTE_NV_TKINFO"
	.tkinfo
        /*0018*/ 	.word	0x00000002
        /*0030*/ 	.string	""
        /*0030*/ 	.string	"ptxas"
        /*0030*/ 	.string	"Cuda compilation tools, release 13.0, V13.0.88"
        /*0030*/ 	.string	"Build cuda_13.0.r13.0/compiler.36424714_0"
        /*0030*/ 	.string	"-arch sm_100 -m 64 "



//--------------------- .note.nv.cuinfo           --------------------------
	.section	.note.nv.cuinfo,"",@"SHT_NOTE"
	.sectionflags	@"SHF_NOTE_NV_CUINFO"
        /*0018*/ 	.short	0x0002
        /*001a*/ 	.short	0x0064
        /*001c*/ 	.short	0x0082
	.zero		2


//--------------------- .nv.info                  --------------------------
	.section	.nv.info,"",@"SHT_CUDA_INFO"
	.align	4


	//----- nvinfo : EIATTR_REGCOUNT
	.align		4
        /*0000*/ 	.byte	0x04, 0x2f
        /*0002*/ 	.short	(.L_1 - .L_0)
	.align		4
.L_0:
        /*0004*/ 	.word	index@(_Z11sha1_kernelILi0EEvPKhPhm)
        /*0008*/ 	.word	0x00000020


	//----- nvinfo : EIATTR_FRAME_SIZE
	.align		4
.L_1:
        /*000c*/ 	.byte	0x04, 0x11
        /*000e*/ 	.short	(.L_3 - .L_2)
	.align		4
.L_2:
        /*0010*/ 	.word	index@(_Z11sha1_kernelILi0EEvPKhPhm)
        /*0014*/ 	.word	0x00000000


	//----- nvinfo : EIATTR_REGCOUNT
	.align		4
.L_3:
        /*0018*/ 	.byte	0x04, 0x2f
        /*001a*/ 	.short	(.L_5 - .L_4)
	.align		4
.L_4:
        /*001c*/ 	.word	index@(_Z11sha1_kernelILi1EEvPKhPhm)
        /*0020*/ 	.word	0x00000020


	//----- nvinfo : EIATTR_FRAME_SIZE
	.align		4
.L_5:
        /*0024*/ 	.byte	0x04, 0x11
        /*0026*/ 	.short	(.L_7 - .L_6)
	.align		4
.L_6:
        /*0028*/ 	.word	index@(_Z11sha1_kernelILi1EEvPKhPhm)
        /*002c*/ 	.word	0x00000000


	//----- nvinfo : EIATTR_REGCOUNT
	.align		4
.L_7:
        /*0030*/ 	.byte	0x04, 0x2f
        /*0032*/ 	.short	(.L_9 - .L_8)
	.align		4
.L_8:
        /*0034*/ 	.word	index@(_Z11sha1_kernelILi2EEvPKhPhm)
        /*0038*/ 	.word	0x00000020


	//----- nvinfo : EIATTR_FRAME_SIZE
	.align		4
.L_9:
        /*003c*/ 	.byte	0x04, 0x11
        /*003e*/ 	.short	(.L_11 - .L_10)
	.align		4
.L_10:
        /*0040*/ 	.word	index@(_Z11sha1_kernelILi2EEvPKhPhm)
        /*0044*/ 	.word	0x00000000


	//----- nvinfo : EIATTR_REGCOUNT
	.align		4
.L_11:
        /*0048*/ 	.byte	0x04, 0x2f
        /*004a*/ 	.short	(.L_13 - .L_12)
	.align		4
.L_12:
        /*004c*/ 	.word	index@(_Z11sha1_kernelILi3EEvPKhPhm)
        /*0050*/ 	.word	0x00000020


	//----- nvinfo : EIATTR_FRAME_SIZE
	.align		4
.L_13:
        /*0054*/ 	.byte	0x04, 0x11
        /*0056*/ 	.short	(.L_15 - .L_14)
	.align		4
.L_14:
        /*0058*/ 	.word	index@(_Z11sha1_kernelILi3EEvPKhPhm)
        /*005c*/ 	.word	0x00000000


	//----- nvinfo : EIATTR_REGCOUNT
	.align		4
.L_15:
        /*0060*/ 	.byte	0x04, 0x2f
        /*0062*/ 	.short	(.L_17 - .L_16)
	.align		4
.L_16:
        /*0064*/ 	.word	index@(_Z11sha1_kernelILi4EEvPKhPhm)
        /*0068*/ 	.word	0x00000020


	//----- nvinfo : EIATTR_FRAME_SIZE
	.align		4
.L_17:
        /*006c*/ 	.byte	0x04, 0x11
        /*006e*/ 	.short	(.L_19 - .L_18)
	.align		4
.L_18:
        /*0070*/ 	.word	index@(_Z11sha1_kernelILi4EEvPKhPhm)
        /*0074*/ 	.word	0x00000000


	//----- nvinfo : EIATTR_REGCOUNT
	.align		4
.L_19:
        /*0078*/ 	.byte	0x04, 0x2f
        /*007a*/ 	.short	(.L_21 - .L_20)
	.align		4
.L_20:
        /*007c*/ 	.word	index@(_Z11sha1_kernelILi5EEvPKhPhm)
        /*0080*/ 	.word	0x00000020


	//----- nvinfo : EIATTR_FRAME_SIZE
	.align		4
.L_21:
        /*0084*/ 	.byte	0x04, 0x11
        /*0086*/ 	.short	(.L_23 - .L_22)
	.align		4
.L_22:
        /*0088*/ 	.word	index@(_Z11sha1_kernelILi5EEvPKhPhm)
        /*008c*/ 	.word	0x00000000


	//----- nvinfo : EIATTR_REGCOUNT
	.align		4
.L_23:
        /*0090*/ 	.byte	0x04, 0x2f
        /*0092*/ 	.short	(.L_25 - .L_24)
	.align		4
.L_24:
        /*0094*/ 	.word	index@(_Z11sha1_kernelILi6EEvPKhPhm)
        /*0098*/ 	.word	0x00000020


	//----- nvinfo : EIATTR_FRAME_SIZE
	.align		4
.L_25:
        /*009c*/ 	.byte	0x04, 0x11
        /*009e*/ 	.short	(.L_27 - .L_26)
	.align		4
.L_26:
        /*00a0*/ 	.word	index@(_Z11sha1_kernelILi6EEvPKhPhm)
        /*00a4*/ 	.word	0x00000000


	//----- nvinfo : EIATTR_REGCOUNT
	.align		4
.L_27:
        /*00a8*/ 	.byte	0x04, 0x2f
        /*00aa*/ 	.short	(.L_29 - .L_28)
	.align		4
.L_28:
        /*00ac*/ 	.word	index@(_Z11sha1_kernelILi7EEvPKhPhm)
        /*00b0*/ 	.word	0x00000020


	//----- nvinfo : EIATTR_FRAME_SIZE
	.align		4
.L_29:
        /*00b4*/ 	.byte	0x04, 0x11
        /*00b6*/ 	.short	(.L_31 - .L_30)
	.align		4
.L_30:
        /*00b8*/ 	.word	index@(_Z11sha1_kernelILi7EEvPKhPhm)
        /*00bc*/ 	.word	0x00000000


	//----- nvinfo : EIATTR_REGCOUNT
	.align		4
.L_31:
        /*00c0*/ 	.byte	0x04, 0x2f
        /*00c2*/ 	.short	(.L_33 - .L_32)
	.align		4
.L_32:
        /*00c4*/ 	.word	index@(_Z11sha1_kernelILi8EEvPKhPhm)
        /*00c8*/ 	.word	0x00000020


	//----- nvinfo : EIATTR_FRAME_SIZE
	.align		4
.L_33:
        /*00cc*/ 	.byte	0x04, 0x11
        /*00ce*/ 	.short	(.L_35 - .L_34)
	.align		4
.L_34:
        /*00d0*/ 	.word	index@(_Z11sha1_kernelILi8EEvPKhPhm)
        /*00d4*/ 	.word	0x00000000


	//----- nvinfo : EIATTR_REGCOUNT
	.align		4
.L_35:
        /*00d8*/ 	.byte	0x04, 0x2f
        /*00da*/ 	.short	(.L_37 - .L_36)
	.align		4
.L_36:
        /*00dc*/ 	.word	index@(_Z11sha1_kernelILi9EEvPKhPhm)
        /*00e0*/ 	.word	0x00000020


	//----- nvinfo : EIATTR_FRAME_SIZE
	.align		4
.L_37:
        /*00e4*/ 	.byte	0x04, 0x11
        /*00e6*/ 	.short	(.L_39 - .L_38)
	.align		4
.L_38:
        /*00e8*/ 	.word	index@(_Z11sha1_kernelILi9EEvPKhPhm)
        /*00ec*/ 	.word	0x00000000


	//----- nvinfo : EIATTR_REGCOUNT
	.align		4
.L_39:
        /*00f0*/ 	.byte	0x04, 0x2f
        /*00f2*/ 	.short	(.L_41 - .L_40)
	.align		4
.L_40:
        /*00f4*/ 	.word	index@(_Z11sha1_kernelILi10EEvPKhPhm)
        /*00f8*/ 	.word	0x00000020


	//----- nvinfo : EIATTR_FRAME_SIZE
	.align		4
.L_41:
        /*00fc*/ 	.byte	0x04, 0x11
        /*00fe*/ 	.short	(.L_43 - .L_42)
	.align		4
.L_42:
        /*0100*/ 	.word	index@(_Z11sha1_kernelILi10EEvPKhPhm)
        /*0104*/ 	.word	0x00000000


	//----- nvinfo : EIATTR_REGCOUNT
	.align		4
.L_43:
        /*0108*/ 	.byte	0x04, 0x2f
        /*010a*/ 	.short	(.L_45 - .L_44)
	.align		4
.L_44:
        /*010c*/ 	.word	index@(_Z11sha1_kernelILi11EEvPKhPhm)
        /*0110*/ 	.word	0x00000020


	//----- nvinfo : EIATTR_FRAME_SIZE
	.align		4
.L_45:
        /*0114*/ 	.byte	0x04, 0x11
        /*0116*/ 	.short	(.L_47 - .L_46)
	.align		4
.L_46:
        /*0118*/ 	.word	index@(_Z11sha1_kernelILi11EEvPKhPhm)
        /*011c*/ 	.word	0x00000000


	//----- nvinfo : EIATTR_REGCOUNT
	.align		4
.L_47:
        /*0120*/ 	.byte	0x04, 0x2f
        /*0122*/ 	.short	(.L_49 - .L_48)
	.align		4
.L_48:
        /*0124*/ 	.word	index@(_Z11sha1_kernelILi12EEvPKhPhm)
        /*0128*/ 	.word	0x00000020


	//----- nvinfo : EIATTR_FRAME_SIZE
	.align		4
.L_49:
        /*012c*/ 	.byte	0x04, 0x11
        /*012e*/ 	.short	(.L_51 - .L_50)
	.align		4
.L_50:
        /*0130*/ 	.word	index@(_Z11sha1_kernelILi12EEvPKhPhm)
        /*0134*/ 	.word	0x00000000


	//----- nvinfo : EIATTR_REGCOUNT
	.align		4
.L_51:
        /*0138*/ 	.byte	0x04, 0x2f
        /*013a*/ 	.short	(.L_53 - .L_52)
	.align		4
.L_52:
        /*013c*/ 	.word	index@(_Z11sha1_kernelILi13EEvPKhPhm)
        /*0140*/ 	.word	0x00000020


	//----- nvinfo : EIATTR_FRAME_SIZE
	.align		4
.L_53:
        /*0144*/ 	.byte	0x04, 0x11
        /*0146*/ 	.short	(.L_55 - .L_54)
	.align		4
.L_54:
        /*0148*/ 	.word	index@(_Z11sha1_kernelILi13EEvPKhPhm)
        /*014c*/ 	.word	0x00000000


	//----- nvinfo : EIATTR_REGCOUNT
	.align		4
.L_55:
        /*0150*/ 	.byte	0x04, 0x2f
        /*0152*/ 	.short	(.L_57 - .L_56)
	.align		4
.L_56:
        /*0154*/ 	.word	index@(_Z11sha1_kernelILi14EEvPKhPhm)
        /*0158*/ 	.word	0x00000020


	//----- nvinfo : EIATTR_FRAME_SIZE
	.align		4
.L_57:
        /*015c*/ 	.byte	0x04, 0x11
        /*015e*/ 	.short	(.L_59 - .L_58)
	.align		4
.L_58:
        /*0160*/ 	.word	index@(_Z11sha1_kernelILi14EEvPKhPhm)
        /*0164*/ 	.word	0x00000000


	//----- nvinfo : EIATTR_REGCOUNT
	.align		4
.L_59:
        /*0168*/ 	.byte	0x04, 0x2f
        /*016a*/ 	.short	(.L_61 - .L_60)
	.align		4
.L_60:
        /*016c*/ 	.word	index@(_Z11sha1_kernelILi15EEvPKhPhm)
        /*0170*/ 	.word	0x00000020


	//----- nvinfo : EIATTR_FRAME_SIZE
	.align		4
.L_61:
        /*0174*/ 	.byte	0x04, 0x11
        /*0176*/ 	.short	(.L_63 - .L_62)
	.align		4
.L_62:
        /*0178*/ 	.word	index@(_Z11sha1_kernelILi15EEvPKhPhm)
        /*017c*/ 	.word	0x00000000


	//----- nvinfo : EIATTR_REGCOUNT
	.align		4
.L_63:
        /*0180*/ 	.byte	0x04, 0x2f
        /*0182*/ 	.short	(.L_65 - .L_64)
	.align		4
.L_64:
        /*0184*/ 	.word	index@(_Z11sha1_kernelILi16EEvPKhPhm)
        /*0188*/ 	.word	0x00000020


	//----- nvinfo : EIATTR_FRAME_SIZE
	.align		4
.L_65:
        /*018c*/ 	.byte	0x04, 0x11
        /*018e*/ 	.short	(.L_67 - .L_66)
	.align		4
.L_66:
        /*0190*/ 	.word	index@(_Z11sha1_kernelILi16EEvPKhPhm)
        /*0194*/ 	.word	0x00000000


	//----- nvinfo : EIATTR_REGCOUNT
	.align		4
.L_67:
        /*0198*/ 	.byte	0x04, 0x2f
        /*019a*/ 	.short	(.L_69 - .L_68)
	.align		4
.L_68:
        /*019c*/ 	.word	index@(_Z11sha1_kernelILi17EEvPKhPhm)
        /*01a0*/ 	.word	0x00000020


	//----- nvinfo : EIATTR_FRAME_SIZE
	.align		4
.L_69:
        /*01a4*/ 	.byte	0x04, 0x11
        /*01a6*/ 	.short	(.L_71 - .L_70)
	.align		4
.L_70:
        /*01a8*/ 	.word	index@(_Z11sha1_kernelILi17EEvPKhPhm)
        /*01ac*/ 	.word	0x00000000


	//----- nvinfo : EIATTR_REGCOUNT
	.align		4
.L_71:
        /*01b0*/ 	.byte	0x04, 0x2f
        /*01b2*/ 	.short	(.L_73 - .L_72)
	.align		4
.L_72:
        /*01b4*/ 	.word	index@(_Z11sha1_kernelILi18EEvPKhPhm)
        /*01b8*/ 	.word	0x00000020


	//----- nvinfo : EIATTR_FRAME_SIZE
	.align		4
.L_73:
        /*01bc*/ 	.byte	0x04, 0x11
        /*01be*/ 	.short	(.L_75 - .L_74)
	.align		4
.L_74:
        /*01c0*/ 	.word	index@(_Z11sha1_kernelILi18EEvPKhPhm)
        /*01c4*/ 	.word	0x00000000


	//----- nvinfo : EIATTR_REGCOUNT
	.align		4
.L_75:
        /*01c8*/ 	.byte	0x04, 0x2f
        /*01ca*/ 	.short	(.L_77 - .L_76)
	.align		4
.L_76:
        /*01cc*/ 	.word	index@(_Z11sha1_kernelILi19EEvPKhPhm)
        /*01d0*/ 	.word	0x00000020


	//----- nvinfo : EIATTR_FRAME_SIZE
	.align		4
.L_77:
        /*01d4*/ 	.byte	0x04, 0x11
        /*01d6*/ 	.short	(.L_79 - .L_78)
	.align		4
.L_78:
        /*01d8*/ 	.word	index@(_Z11sha1_kernelILi19EEvPKhPhm)
        /*01dc*/ 	.word	0x00000000


	//----- nvinfo : EIATTR_REGCOUNT
	.align		4
.L_79:
        /*01e0*/ 	.byte	0x04, 0x2f
        /*01e2*/ 	.short	(.L_81 - .L_80)
	.align		4
.L_80:
        /*01e4*/ 	.word	index@(_Z11sha1_kernelILi20EEvPKhPhm)
        /*01e8*/ 	.word	0x00000020


	//----- nvinfo : EIATTR_FRAME_SIZE
	.align		4
.L_81:
        /*01ec*/ 	.byte	0x04, 0x11
        /*01ee*/ 	.short	(.L_83 - .L_82)
	.align		4
.L_82:
        /*01f0*/ 	.word	index@(_Z11sha1_kernelILi20EEvPKhPhm)
        /*01f4*/ 	.word	0x00000000


	//----- nvinfo : EIATTR_REGCOUNT
	.align		4
.L_83:
        /*01f8*/ 	.byte	0x04, 0x2f
        /*01fa*/ 	.short	(.L_85 - .L_84)
	.align		4
.L_84:
        /*01fc*/ 	.word	index@(_Z11sha1_kernelILi21EEvPKhPhm)
        /*0200*/ 	.word	0x00000020


	//----- nvinfo : EIATTR_FRAME_SIZE
	.align		4
.L_85:
        /*0204*/ 	.byte	0x04, 0x11
        /*0206*/ 	.short	(.L_87 - .L_86)
	.align		4
.L_86:
        /*0208*/ 	.word	index@(_Z11sha1_kernelILi21EEvPKhPhm)
        /*020c*/ 	.word	0x00000000


	//----- nvinfo : EIATTR_REGCOUNT
	.align		4
.L_87:
        /*0210*/ 	.byte	0x04, 0x2f
        /*0212*/ 	.short	(.L_89 - .L_88)
	.align		4
.L_88:
        /*0214*/ 	.word	index@(_Z11sha1_kernelILi22EEvPKhPhm)
        /*0218*/ 	.word	0x00000020


	//----- nvinfo : EIATTR_FRAME_SIZE
	.align		4
.L_89:
        /*021c*/ 	.byte	0x04, 0x11
        /*021e*/ 	.short	(.L_91 - .L_90)
	.align		4
.L_90:
        /*0220*/ 	.word	index@(_Z11sha1_kernelILi22EEvPKhPhm)
        /*0224*/ 	.word	0x00000000


	//----- nvinfo : EIATTR_REGCOUNT
	.align		4
.L_91:
        /*0228*/ 	.byte	0x04, 0x2f
        /*022a*/ 	.short	(.L_93 - .L_92)
	.align		4
.L_92:
        /*022c*/ 	.word	index@(_Z11sha1_kernelILi23EEvPKhPhm)
        /*0230*/ 	.word	0x00000020


	//----- nvinfo : EIATTR_FRAME_SIZE
	.align		4
.L_93:
        /*0234*/ 	.byte	0x04, 0x11
        /*0236*/ 	.short	(.L_95 - .L_94)
	.align		4
.L_94:
        /*0238*/ 	.word	index@(_Z11sha1_kernelILi23EEvPKhPhm)
        /*023c*/ 	.word	0x00000000


	//----- nvinfo : EIATTR_REGCOUNT
	.align		4
.L_95:
        /*0240*/ 	.byte	0x04, 0x2f
        /*0242*/ 	.short	(.L_97 - .L_96)
	.align		4
.L_96:
        /*0244*/ 	.word	index@(_Z11sha1_kernelILi24EEvPKhPhm)
        /*0248*/ 	.word	0x00000020


	//----- nvinfo : EIATTR_FRAME_SIZE
	.align		4
.L_97:
        /*024c*/ 	.byte	0x04, 0x11
        /*024e*/ 	.short	(.L_99 - .L_98)
	.align		4
.L_98:
        /*0250*/ 	.word	index@(_Z11sha1_kernelILi24EEvPKhPhm)
        /*0254*/ 	.word	0x00000000


	//----- nvinfo : EIATTR_REGCOUNT
	.align		4
.L_99:
        /*0258*/ 	.byte	0x04, 0x2f
        /*025a*/ 	.short	(.L_101 - .L_100)
	.align		4
.L_100:
        /*025c*/ 	.word	index@(_Z11sha1_kernelILi25EEvPKhPhm)
        /*0260*/ 	.word	0x00000020


	//----- nvinfo : EIATTR_FRAME_SIZE
	.align		4
.L_101:
        /*0264*/ 	.byte	0x04, 0x11
        /*0266*/ 	.short	(.L_103 - .L_102)
	.align		4
.L_102:
        /*0268*/ 	.word	index@(_Z11sha1_kernelILi25EEvPKhPhm)
        /*026c*/ 	.word	0x00000000


	//----- nvinfo : EIATTR_REGCOUNT
	.align		4
.L_103:
        /*0270*/ 	.byte	0x04, 0x2f
        /*0272*/ 	.short	(.L_105 - .L_104)
	.align		4
.L_104:
        /*0274*/ 	.word	index@(_Z11sha1_kernelILi26EEvPKhPhm)
        /*0278*/ 	.word	0x00000020


	//----- nvinfo : EIATTR_FRAME_SIZE
	.align		4
.L_105:
        /*027c*/ 	.byte	0x04, 0x11
        /*027e*/ 	.short	(.L_107 - .L_106)
	.align		4
.L_106:
        /*0280*/ 	.word	index@(_Z11sha1_kernelILi26EEvPKhPhm)
        /*0284*/ 	.word	0x00000000


	//----- nvinfo : EIATTR_REGCOUNT
	.align		4
.L_107:
        /*0288*/ 	.byte	0x04, 0x2f
        /*028a*/ 	.short	(.L_109 - .L_108)
	.align		4
.L_108:
        /*028c*/ 	.word	index@(_Z11sha1_kernelILi27EEvPKhPhm)
        /*0290*/ 	.word	0x00000020


	//----- nvinfo : EIATTR_FRAME_SIZE
	.align		4
.L_109:
        /*0294*/ 	.byte	0x04, 0x11
        /*0296*/ 	.short	(.L_111 - .L_110)
	.align		4
.L_110:
        /*0298*/ 	.word	index@(_Z11sha1_kernelILi27EEvPKhPhm)
        /*029c*/ 	.word	0x00000000


	//----- nvinfo : EIATTR_REGCOUNT
	.align		4
.L_111:
        /*02a0*/ 	.byte	0x04, 0x2f
        /*02a2*/ 	.short	(.L_113 - .L_112)
	.align		4
.L_112:
        /*02a4*/ 	.word	index@(_Z11sha1_kernelILi28EEvPKhPhm)
        /*02a8*/ 	.word	0x00000020


	//----- nvinfo : EIATTR_FRAME_SIZE
	.align		4
.L_113:
        /*02ac*/ 	.byte	0x04, 0x11
        /*02ae*/ 	.short	(.L_115 - .L_114)
	.align		4
.L_114:
        /*02b0*/ 	.word	index@(_Z11sha1_kernelILi28EEvPKhPhm)
        /*02b4*/ 	.word	0x00000000


	//----- nvinfo : EIATTR_REGCOUNT
	.align		4
.L_115:
        /*02b8*/ 	.byte	0x04, 0x2f
        /*02ba*/ 	.short	(.L_117 - .L_116)
	.align		4
.L_116:
        /*02bc*/ 	.word	index@(_Z11sha1_kernelILi29EEvPKhPhm)
        /*02c0*/ 	.word	0x00000020


	//----- nvinfo : EIATTR_FRAME_SIZE
	.align		4
.L_117:
        /*02c4*/ 	.byte	0x04, 0x11
        /*02c6*/ 	.short	(.L_119 - .L_118)
	.align		4
.L_118:
        /*02c8*/ 	.word	index@(_Z11sha1_kernelILi29EEvPKhPhm)
        /*02cc*/ 	.word	0x00000000


	//----- nvinfo : EIATTR_REGCOUNT
	.align		4
.L_119:
        /*02d0*/ 	.byte	0x04, 0x2f
        /*02d2*/ 	.short	(.L_121 - .L_120)
	.align		4
.L_120:
        /*02d4*/ 	.word	index@(_Z11sha1_kernelILi30EEvPKhPhm)
        /*02d8*/ 	.word	0x00000020


	//----- nvinfo : EIATTR_FRAME_SIZE
	.align		4
.L_121:
        /*02dc*/ 	.byte	0x04, 0x11
        /*02de*/ 	.short	(.L_123 - .L_122)
	.align		4
.L_122:
        /*02e0*/ 	.word	index@(_Z11sha1_kernelILi30EEvPKhPhm)
        /*02e4*/ 	.word	0x00000000


	//----- nvinfo : EIATTR_REGCOUNT
	.align		4
.L_123:
        /*02e8*/ 	.byte	0x04, 0x2f
        /*02ea*/ 	.short	(.L_125 - .L_124)
	.align		4
.L_124:
        /*02ec*/ 	.word	index@(_Z11sha1_kernelILi31EEvPKhPhm)
        /*02f0*/ 	.word	0x00000020


	//----- nvinfo : EIATTR_FRAME_SIZE
	.align		4
.L_125:
        /*02f4*/ 	.byte	0x04, 0x11
        /*02f6*/ 	.short	(.L_127 - .L_126)
	.align		4
.L_126:
        /*02f8*/ 	.word	index@(_Z11sha1_kernelILi31EEvPKhPhm)
        /*02fc*/ 	.word	0x00000000


	//----- nvinfo : EIATTR_REGCOUNT
	.align		4
.L_127:
        /*0300*/ 	.byte	0x04, 0x2f
        /*0302*/ 	.short	(.L_129 - .L_128)
	.align		4
.L_128:
        /*0304*/ 	.word	index@(_Z11sha1_kernelILi32EEvPKhPhm)
        /*0308*/ 	.word	0x00000020


	//----- nvinfo : EIATTR_FRAME_SIZE
	.align		4
.L_129:
        /*030c*/ 	.byte	0x04, 0x11
        /*030e*/ 	.short	(.L_131 - .L_130)
	.align		4
.L_130:
        /*0310*/ 	.word	index@(_Z11sha1_kernelILi32EEvPKhPhm)
        /*0314*/ 	.word	0x00000000


	//----- nvinfo : EIATTR_REGCOUNT
	.align		4
.L_131:
        /*0318*/ 	.byte	0x04, 0x2f
        /*031a*/ 	.short	(.L_133 - .L_132)
	.align		4
.L_132:
        /*031c*/ 	.word	index@(_Z11sha1_kernelILi33EEvPKhPhm)
        /*0320*/ 	.word	0x00000020


	//----- nvinfo : EIATTR_FRAME_SIZE
	.align		4
.L_133:
        /*0324*/ 	.byte	0x04, 0x11
        /*0326*/ 	.short	(.L_135 - .L_134)
	.align		4
.L_134:
        /*0328*/ 	.word	index@(_Z11sha1_kernelILi33EEvPKhPhm)
        /*032c*/ 	.word	0x00000000


	//----- nvinfo : EIATTR_REGCOUNT
	.align		4
.L_135:
        /*0330*/ 	.byte	0x04, 0x2f
        /*0332*/ 	.short	(.L_137 - .L_136)
	.align		4
.L_136:
        /*0334*/ 	.word	index@(_Z11sha1_kernelILi34EEvPKhPhm)
        /*0338*/ 	.word	0x00000020


	//----- nvinfo : EIATTR_FRAME_SIZE
	.align		4
.L_137:
        /*033c*/ 	.byte	0x04, 0x11
        /*033e*/ 	.short	(.L_139 - .L_138)
	.align		4
.L_138:
        /*0340*/ 	.word	index@(_Z11sha1_kernelILi34EEvPKhPhm)
        /*0344*/ 	.word	0x00000000


	//----- nvinfo : EIATTR_REGCOUNT
	.align		4
.L_139:
        /*0348*/ 	.byte	0x04, 0x2f
        /*034a*/ 	.short	(.L_141 - .L_140)
	.align		4
.L_140:
        /*034c*/ 	.word	index@(_Z11sha1_kernelILi35EEvPKhPhm)
        /*0350*/ 	.word	0x00000020


	//----- nvinfo : EIATTR_FRAME_SIZE
	.align		4
.L_141:
        /*0354*/ 	.byte	0x04, 0x11
        /*0356*/ 	.short	(.L_143 - .L_142)
	.align		4
.L_142:
        /*0358*/ 	.word	index@(_Z11sha1_kernelILi35EEvPKhPhm)
        /*035c*/ 	.word	0x00000000


	//----- nvinfo : EIATTR_REGCOUNT
	.align		4
.L_143:
        /*0360*/ 	.byte	0x04, 0x2f
        /*0362*/ 	.short	(.L_145 - .L_144)
	.align		4
.L_144:
        /*0364*/ 	.word	index@(_Z11sha1_kernelILi36EEvPKhPhm)
        /*0368*/ 	.word	0x00000020


	//----- nvinfo : EIATTR_FRAME_SIZE
	.align		4
.L_145:
        /*036c*/ 	.byte	0x04, 0x11
        /*036e*/ 	.short	(.L_147 - .L_146)
	.align		4
.L_146:
        /*0370*/ 	.word	index@(_Z11sha1_kernelILi36EEvPKhPhm)
        /*0374*/ 	.word	0x00000000


	//----- nvinfo : EIATTR_REGCOUNT
	.align		4
.L_147:
        /*0378*/ 	.byte	0x04, 0x2f
        /*037a*/ 	.short	(.L_149 - .L_148)
	.align		4
.L_148:
        /*037c*/ 	.word	index@(_Z11sha1_kernelILi37EEvPKhPhm)
        /*0380*/ 	.word	0x00000020


	//----- nvinfo : EIATTR_FRAME_SIZE
	.align		4
.L_149:
        /*0384*/ 	.byte	0x04, 0x11
        /*0386*/ 	.short	(.L_151 - .L_150)
	.align		4
.L_150:
        /*0388*/ 	.word	index@(_Z11sha1_kernelILi37EEvPKhPhm)
        /*038c*/ 	.word	0x00000000


	//----- nvinfo : EIATTR_REGCOUNT
	.align		4
.L_151:
        /*0390*/ 	.byte	0x04, 0x2f
        /*0392*/ 	.short	(.L_153 - .L_152)
	.align		4
.L_152:
        /*0394*/ 	.word	index@(_Z11sha1_kernelILi38EEvPKhPhm)
        /*0398*/ 	.word	0x00000020


	//----- nvinfo : EIATTR_FRAME_SIZE
	.align		4
.L_153:
        /*039c*/ 	.byte	0x04, 0x11
        /*039e*/ 	.short	(.L_155 - .L_154)
	.align		4
.L_154:
        /*03a0*/ 	.word	index@(_Z11sha1_kernelILi38EEvPKhPhm)
        /*03a4*/ 	.word	0x00000000


	//----- nvinfo : EIATTR_REGCOUNT
	.align		4
.L_155:
        /*03a8*/ 	.byte	0x04, 0x2f
        /*03aa*/ 	.short	(.L_157 - .L_156)
	.align		4
.L_156:
        /*03ac*/ 	.word	index@(_Z11sha1_kernelILi39EEvPKhPhm)
        /*03b0*/ 	.word	0x00000020


	//----- nvinfo : EIATTR_FRAME_SIZE
	.align		4
.L_157:
        /*03b4*/ 	.byte	0x04, 0x11
        /*03b6*/ 	.short	(.L_159 - .L_158)
	.align		4
.L_158:
        /*03b8*/ 	.word	index@(_Z11sha1_kernelILi39EEvPKhPhm)
        /*03bc*/ 	.word	0x00000000


	//----- nvinfo : EIATTR_REGCOUNT
	.align		4
.L_159:
        /*03c0*/ 	.byte	0x04, 0x2f
        /*03c2*/ 	.short	(.L_161 - .L_160)
	.align		4
.L_160:
        /*03c4*/ 	.word	index@(_Z11sha1_kernelILi40EEvPKhPhm)
        /*03c8*/ 	.word	0x00000020


	//----- nvinfo : EIATTR_FRAME_SIZE
	.align		4
.L_161:
        /*03cc*/ 	.byte	0x04, 0x11
        /*03ce*/ 	.short	(.L_163 - .L_162)
	.align		4
.L_162:
        /*03d0*/ 	.word	index@(_Z11sha1_kernelILi40EEvPKhPhm)
        /*03d4*/ 	.word	0x00000000


	//----- nvinfo : EIATTR_REGCOUNT
	.align		4
.L_163:
        /*03d8*/ 	.byte	0x04, 0x2f
        /*03da*/ 	.short	(.L_165 - .L_164)
	.align		4
.L_164:
        /*03dc*/ 	.word	index@(_Z11sha1_kernelILi41EEvPKhPhm)
        /*03e0*/ 	.word	0x00000020


	//----- nvinfo : EIATTR_FRAME_SIZE
	.align		4
.L_165:
        /*03e4*/ 	.byte	0x04, 0x11
        /*03e6*/ 	.short	(.L_167 - .L_166)
	.align		4
.L_166:
        /*03e8*/ 	.word	index@(_Z11sha1_kernelILi41EEvPKhPhm)
        /*03ec*/ 	.word	0x00000000


	//----- nvinfo : EIATTR_REGCOUNT
	.align		4
.L_167:
        /*03f0*/ 	.byte	0x04, 0x2f
        /*03f2*/ 	.short	(.L_169 - .L_168)
	.align		4
.L_168:
        /*03f4*/ 	.word	index@(_Z11sha1_kernelILi42EEvPKhPhm)
        /*03f8*/ 	.word	0x00000020


	//----- nvinfo : EIATTR_FRAME_SIZE
	.align		4
.L_169:
        /*03fc*/ 	.byte	0x04, 0x11
        /*03fe*/ 	.short	(.L_171 - .L_170)
	.align		4
.L_170:
        /*0400*/ 	.word	index@(_Z11sha1_kernelILi42EEvPKhPhm)
        /*0404*/ 	.word	0x00000000


	//----- nvinfo : EIATTR_REGCOUNT
	.align		4
.L_171:
        /*0408*/ 	.byte	0x04, 0x2f
        /*040a*/ 	.short	(.L_173 - .L_172)
	.align		4
.L_172:
        /*040c*/ 	.word	index@(_Z11sha1_kernelILi43EEvPKhPhm)
        /*0410*/ 	.word	0x00000020


	//----- nvinfo : EIATTR_FRAME_SIZE
	.align		4
.L_173:
        /*0414*/ 	.byte	0x04, 0x11
        /*0416*/ 	.short	(.L_175 - .L_174)
	.align		4
.L_174:
        /*0418*/ 	.word	index@(_Z11sha1_kernelILi43EEvPKhPhm)
        /*041c*/ 	.word	0x00000000


	//----- nvinfo : EIATTR_REGCOUNT
	.align		4
.L_175:
        /*0420*/ 	.byte	0x04, 0x2f
        /*0422*/ 	.short	(.L_177 - .L_176)
	.align		4
.L_176:
        /*0424*/ 	.word	index@(_Z11sha1_kernelILi44EEvPKhPhm)
        /*0428*/ 	.word	0x00000020


	//----- nvinfo : EIATTR_FRAME_SIZE
	.align		4
.L_177:
        /*042c*/ 	.byte	0x04, 0x11
        /*042e*/ 	.short	(.L_179 - .L_178)
	.align		4
.L_178:
        /*0430*/ 	.word	index@(_Z11sha1_kernelILi44EEvPKhPhm)
        /*0434*/ 	.word	0x00000000


	//----- nvinfo : EIATTR_REGCOUNT
	.align		4
.L_179:
        /*0438*/ 	.byte	0x04, 0x2f
        /*043a*/ 	.short	(.L_181 - .L_180)
	.align		4
.L_180:
        /*043c*/ 	.word	index@(_Z11sha1_kernelILi45EEvPKhPhm)
        /*0440*/ 	.word	0x00000020


	//----- nvinfo : EIATTR_FRAME_SIZE
	.align		4
.L_181:
        /*0444*/ 	.byte	0x04, 0x11
        /*0446*/ 	.short	(.L_183 - .L_182)
	.align		4
.L_182:
        /*0448*/ 	.word	index@(_Z11sha1_kernelILi45EEvPKhPhm)
        /*044c*/ 	.word	0x00000000


	//----- nvinfo : EIATTR_REGCOUNT
	.align		4
.L_183:
        /*0450*/ 	.byte	0x04, 0x2f
        /*0452*/ 	.short	(.L_185 - .L_184)
	.align		4
.L_184:
        /*0454*/ 	.word	index@(_Z11sha1_kernelILi46EEvPKhPhm)
        /*0458*/ 	.word	0x00000020


	//----- nvinfo : EIATTR_FRAME_SIZE
	.align		4
.L_185:
        /*045c*/ 	.byte	0x04, 0x11
        /*045e*/ 	.short	(.L_187 - .L_186)
	.align		4
.L_186:
        /*0460*/ 	.word	index@(_Z11sha1_kernelILi46EEvPKhPhm)
        /*0464*/ 	.word	0x00000000


	//----- nvinfo : EIATTR_REGCOUNT
	.align		4
.L_187:
        /*0468*/ 	.byte	0x04, 0x2f
        /*046a*/ 	.short	(.L_189 - .L_188)
	.align		4
.L_188:
        /*046c*/ 	.word	index@(_Z11sha1_kernelILi47EEvPKhPhm)
        /*0470*/ 	.word	0x00000020


	//----- nvinfo : EIATTR_FRAME_SIZE
	.align		4
.L_189:
        /*0474*/ 	.byte	0x04, 0x11
        /*0476*/ 	.short	(.L_191 - .L_190)
	.align		4
.L_190:
        /*0478*/ 	.word	index@(_Z11sha1_kernelILi47EEvPKhPhm)
        /*047c*/ 	.word	0x00000000


	//----- nvinfo : EIATTR_REGCOUNT
	.align		4
.L_191:
        /*0480*/ 	.byte	0x04, 0x2f
        /*0482*/ 	.short	(.L_193 - .L_192)
	.align		4
.L_192:
        /*0484*/ 	.word	index@(_Z11sha1_kernelILi48EEvPKhPhm)
        /*0488*/ 	.word	0x00000020


	//----- nvinfo : EIATTR_FRAME_SIZE
	.align		4
.L_193:
        /*048c*/ 	.byte	0x04, 0x11
        /*048e*/ 	.short	(.L_195 - .L_194)
	.align		4
.L_194:
        /*0490*/ 	.word	index@(_Z11sha1_kernelILi48EEvPKhPhm)
        /*0494*/ 	.word	0x00000000


	//----- nvinfo : EIATTR_REGCOUNT
	.align		4
.L_195:
        /*0498*/ 	.byte	0x04, 0x2f
        /*049a*/ 	.short	(.L_197 - .L_196)
	.align		4
.L_196:
        /*049c*/ 	.word	index@(_Z11sha1_kernelILi49EEvPKhPhm)
        /*04a0*/ 	.word	0x00000020


	//----- nvinfo : EIATTR_FRAME_SIZE
	.align		4
.L_197:
        /*04a4*/ 	.byte	0x04, 0x11
        /*04a6*/ 	.short	(.L_199 - .L_198)
	.align		4
.L_198:
        /*04a8*/ 	.word	index@(_Z11sha1_kernelILi49EEvPKhPhm)
        /*04ac*/ 	.word	0x00000000


	//----- nvinfo : EIATTR_REGCOUNT
	.align		4
.L_199:
        /*04b0*/ 	.byte	0x04, 0x2f
        /*04b2*/ 	.short	(.L_201 - .L_200)
	.align		4
.L_200:
        /*04b4*/ 	.word	index@(_Z11sha1_kernelILi50EEvPKhPhm)
        /*04b8*/ 	.word	0x00000020


	//----- nvinfo : EIATTR_FRAME_SIZE
	.align		4
.L_201:
        /*04bc*/ 	.byte	0x04, 0x11
        /*04be*/ 	.short	(.L_203 - .L_202)
	.align		4
.L_202:
        /*04c0*/ 	.word	index@(_Z11sha1_kernelILi50EEvPKhPhm)
        /*04c4*/ 	.word	0x00000000


	//----- nvinfo : EIATTR_REGCOUNT
	.align		4
.L_203:
        /*04c8*/ 	.byte	0x04, 0x2f
        /*04ca*/ 	.short	(.L_205 - .L_204)
	.align		4
.L_204:
        /*04cc*/ 	.word	index@(_Z11sha1_kernelILi51EEvPKhPhm)
        /*04d0*/ 	.word	0x00000020


	//----- nvinfo : EIATTR_FRAME_SIZE
	.align		4
.L_205:
        /*04d4*/ 	.byte	0x04, 0x11
        /*04d6*/ 	.short	(.L_207 - .L_206)
	.align		4
.L_206:
        /*04d8*/ 	.word	index@(_Z11sha1_kernelILi51EEvPKhPhm)
        /*04dc*/ 	.word	0x00000000


	//----- nvinfo : EIATTR_REGCOUNT
	.align		4
.L_207:
        /*04e0*/ 	.byte	0x04, 0x2f
        /*04e2*/ 	.short	(.L_209 - .L_208)
	.align		4
.L_208:
        /*04e4*/ 	.word	index@(_Z11sha1_kernelILi52EEvPKhPhm)
        /*04e8*/ 	.word	0x00000020


	//----- nvinfo : EIATTR_FRAME_SIZE
	.align		4
.L_209:
        /*04ec*/ 	.byte	0x04, 0x11
        /*04ee*/ 	.short	(.L_211 - .L_210)
	.align		4
.L_210:
        /*04f0*/ 	.word	index@(_Z11sha1_kernelILi52EEvPKhPhm)
        /*04f4*/ 	.word	0x00000000


	//----- nvinfo : EIATTR_REGCOUNT
	.align		4
.L_211:
        /*04f8*/ 	.byte	0x04, 0x2f
        /*04fa*/ 	.short	(.L_213 - .L_212)
	.align		4
.L_212:
        /*04fc*/ 	.word	index@(_Z11sha1_kernelILi53EEvPKhPhm)
        /*0500*/ 	.word	0x00000020


	//----- nvinfo : EIATTR_FRAME_SIZE
	.align		4
.L_213:
        /*0504*/ 	.byte	0x04, 0x11
        /*0506*/ 	.short	(.L_215 - .L_214)
	.align		4
.L_214:
        /*0508*/ 	.word	index@(_Z11sha1_kernelILi53EEvPKhPhm)
        /*050c*/ 	.word	0x00000000


	//----- nvinfo : EIATTR_REGCOUNT
	.align		4
.L_215:
        /*0510*/ 	.byte	0x04, 0x2f
        /*0512*/ 	.short	(.L_217 - .L_216)
	.align		4
.L_216:
        /*0514*/ 	.word	index@(_Z11sha1_kernelILi54EEvPKhPhm)
        /*0518*/ 	.word	0x00000020


	//----- nvinfo : EIATTR_FRAME_SIZE
	.align		4
.L_217:
        /*051c*/ 	.byte	0x04, 0x11
        /*051e*/ 	.short	(.L_219 - .L_218)
	.align		4
.L_218:
        /*0520*/ 	.word	index@(_Z11sha1_kernelILi54EEvPKhPhm)
        /*0524*/ 	.word	0x00000000


	//----- nvinfo : EIATTR_REGCOUNT
	.align		4
.L_219:
        /*0528*/ 	.byte	0x04, 0x2f
        /*052a*/ 	.short	(.L_221 - .L_220)
	.align		4
.L_220:
        /*052c*/ 	.word	index@(_Z11sha1_kernelILi55EEvPKhPhm)
        /*0530*/ 	.word	0x00000020


	//----- nvinfo : EIATTR_FRAME_SIZE
	.align		4
.L_221:
        /*0534*/ 	.byte	0x04, 0x11
        /*0536*/ 	.short	(.L_223 - .L_222)
	.align		4
.L_222:
        /*0538*/ 	.word	index@(_Z11sha1_kernelILi55EEvPKhPhm)
        /*053c*/ 	.word	0x00000000


	//----- nvinfo : EIATTR_MIN_STACK_SIZE
	.align		4
.L_223:
        /*0540*/ 	.byte	0x04, 0x12
        /*0542*/ 	.short	(.L_225 - .L_224)
	.align		4
.L_224:
        /*0544*/ 	.word	index@(_Z11sha1_kernelILi55EEvPKhPhm)
        /*0548*/ 	.word	0x00000000


	//----- nvinfo : EIATTR_MIN_STACK_SIZE
	.align		4
.L_225:
        /*054c*/ 	.byte	0x04, 0x12
        /*054e*/ 	.short	(.L_227 - .L_226)
	.align		4
.L_226:
        /*0550*/ 	.word	index@(_Z11sha1_kernelILi54EEvPKhPhm)
        /*0554*/ 	.word	0x00000000


	//----- nvinfo : EIATTR_MIN_STACK_SIZE
	.align		4
.L_227:
        /*0558*/ 	.byte	0x04, 0x12
        /*055a*/ 	.short	(.L_229 - .L_228)
	.align		4
.L_228:
        /*055c*/ 	.word	index@(_Z11sha1_kernelILi53EEvPKhPhm)
        /*0560*/ 	.word	0x00000000


	//----- nvinfo : EIATTR_MIN_STACK_SIZE
	.align		4
.L_229:
        /*0564*/ 	.byte	0x04, 0x12
        /*0566*/ 	.short	(.L_231 - .L_230)
	.align		4
.L_230:
        /*0568*/ 	.word	index@(_Z11sha1_kernelILi52EEvPKhPhm)
        /*056c*/ 	.word	0x00000000


	//----- nvinfo : EIATTR_MIN_STACK_SIZE
	.align		4
.L_231:
        /*0570*/ 	.byte	0x04, 0x12
        /*0572*/ 	.short	(.L_233 - .L_232)
	.align		4
.L_232:
        /*0574*/ 	.word	index@(_Z11sha1_kernelILi51EEvPKhPhm)
        /*0578*/ 	.word	0x00000000


	//----- nvinfo : EIATTR_MIN_STACK_SIZE
	.align		4
.L_233:
        /*057c*/ 	.byte	0x04, 0x12
        /*057e*/ 	.short	(.L_235 - .L_234)
	.align		4
.L_234:
        /*0580*/ 	.word	index@(_Z11sha1_kernelILi50EEvPKhPhm)
        /*0584*/ 	.word	0x00000000


	//----- nvinfo : EIATTR_MIN_STACK_SIZE
	.align		4
.L_235:
        /*0588*/ 	.byte	0x04, 0x12
        /*058a*/ 	.short	(.L_237 - .L_236)
	.align		4
.L_236:
        /*058c*/ 	.word	index@(_Z11sha1_kernelILi49EEvPKhPhm)
        /*0590*/ 	.word	0x00000000


	//----- nvinfo : EIATTR_MIN_STACK_SIZE
	.align		4
.L_237:
        /*0594*/ 	.byte	0x04, 0x12
        /*0596*/ 	.short	(.L_239 - .L_238)
	.align		4
.L_238:
        /*0598*/ 	.word	index@(_Z11sha1_kernelILi48EEvPKhPhm)
        /*059c*/ 	.word	0x00000000


	//----- nvinfo : EIATTR_MIN_STACK_SIZE
	.align		4
.L_239:
        /*05a0*/ 	.byte	0x04, 0x12
        /*05a2*/ 	.short	(.L_241 - .L_240)
	.align		4
.L_240:
        /*05a4*/ 	.word	index@(_Z11sha1_kernelILi47EEvPKhPhm)
        /*05a8*/ 	.word	0x00000000


	//----- nvinfo : EIATTR_MIN_STACK_SIZE
	.align		4
.L_241:
        /*05ac*/ 	.byte	0x04, 0x12
        /*05ae*/ 	.short	(.L_243 - .L_242)
	.align		4
.L_242:
        /*05b0*/ 	.word	index@(_Z11sha1_kernelILi46EEvPKhPhm)
        /*05b4*/ 	.word	0x00000000


	//----- nvinfo : EIATTR_MIN_STACK_SIZE
	.align		4
.L_243:
        /*05b8*/ 	.byte	0x04, 0x12
        /*05ba*/ 	.short	(.L_245 - .L_244)
	.align		4
.L_244:
        /*05bc*/ 	.word	index@(_Z11sha1_kernelILi45EEvPKhPhm)
        /*05c0*/ 	.word	0x00000000


	//----- nvinfo : EIATTR_MIN_STACK_SIZE
	.align		4
.L_245:
        /*05c4*/ 	.byte	0x04, 0x12
        /*05c6*/ 	.short	(.L_247 - .L_246)
	.align		4
.L_246:
        /*05c8*/ 	.word	index@(_Z11sha1_kernelILi44EEvPKhPhm)
        /*05cc*/ 	.word	0x00000000


	//----- nvinfo : EIATTR_MIN_STACK_SIZE
	.align		4
.L_247:
        /*05d0*/ 	.byte	0x04, 0x12
        /*05d2*/ 	.short	(.L_249 - .L_248)
	.align		4
.L_248:
        /*05d4*/ 	.word	index@(_Z11sha1_kernelILi43EEvPKhPhm)
        /*05d8*/ 	.word	0x00000000


	//----- nvinfo : EIATTR_MIN_STACK_SIZE
	.align		4
.L_249:
        /*05dc*/ 	.byte	0x04, 0x12
        /*05de*/ 	.short	(.L_251 - .L_250)
	.align		4
.L_250:
        /*05e0*/ 	.word	index@(_Z11sha1_kernelILi42EEvPKhPhm)
        /*05e4*/ 	.word	0x00000000


	//----- nvinfo : EIATTR_MIN_STACK_SIZE
	.align		4
.L_251:
        /*05e8*/ 	.byte	0x04, 0x12
        /*05ea*/ 	.short	(.L_253 - .L_252)
	.align		4
.L_252:
        /*05ec*/ 	.word	index@(_Z11sha1_kernelILi41EEvPKhPhm)
        /*05f0*/ 	.word	0x00000000


	//----- nvinfo : EIATTR_MIN_STACK_SIZE
	.align		4
.L_253:
        /*05f4*/ 	.byte	0x04, 0x12
        /*05f6*/ 	.short	(.L_255 - .L_254)
	.align		4
.L_254:
        /*05f8*/ 	.word	index@(_Z11sha1_kernelILi40EEvPKhPhm)
        /*05fc*/ 	.word	0x00000000


	//----- nvinfo : EIATTR_MIN_STACK_SIZE
	.align		4
.L_255:
        /*0600*/ 	.byte	0x04, 0x12
        /*0602*/ 	.short	(.L_257 - .L_256)
	.align		4
.L_256:
        /*0604*/ 	.word	index@(_Z11sha1_kernelILi39EEvPKhPhm)
        /*0608*/ 	.word	0x00000000


	//----- nvinfo : EIATTR_MIN_STACK_SIZE
	.align		4
.L_257:
        /*060c*/ 	.byte	0x04, 0x12
        /*060e*/ 	.short	(.L_259 - .L_258)
	.align		4
.L_258:
        /*0610*/ 	.word	index@(_Z11sha1_kernelILi38EEvPKhPhm)
        /*0614*/ 	.word	0x00000000


	//----- nvinfo : EIATTR_MIN_STACK_SIZE
	.align		4
.L_259:
        /*0618*/ 	.byte	0x04, 0x12
        /*061a*/ 	.short	(.L_261 - .L_260)
	.align		4
.L_260:
        /*061c*/ 	.word	index@(_Z11sha1_kernelILi37EEvPKhPhm)
        /*0620*/ 	.word	0x00000000


	//----- nvinfo : EIATTR_MIN_STACK_SIZE
	.align		4
.L_261:
        /*0624*/ 	.byte	0x04, 0x12
        /*0626*/ 	.short	(.L_263 - .L_262)
	.align		4
.L_262:
        /*0628*/ 	.word	index@(_Z11sha1_kernelILi36EEvPKhPhm)
        /*062c*/ 	.word	0x00000000


	//----- nvinfo : EIATTR_MIN_STACK_SIZE
	.align		4
.L_263:
        /*0630*/ 	.byte	0x04, 0x12
        /*0632*/ 	.short	(.L_265 - .L_264)
	.align		4
.L_264:
        /*0634*/ 	.word	index@(_Z11sha1_kernelILi35EEvPKhPhm)
        /*0638*/ 	.word	0x00000000


	//----- nvinfo : EIATTR_MIN_STACK_SIZE
	.align		4
.L_265:
        /*063c*/ 	.byte	0x04, 0x12
        /*063e*/ 	.short	(.L_267 - .L_266)
	.align		4
.L_266:
        /*0640*/ 	.word	index@(_Z11sha1_kernelILi34EEvPKhPhm)
        /*0644*/ 	.word	0x00000000


	//----- nvinfo : EIATTR_MIN_STACK_SIZE
	.align		4
.L_267:
        /*0648*/ 	.byte	0x04, 0x12
        /*064a*/ 	.short	(.L_269 - .L_268)
	.align		4
.L_268:
        /*064c*/ 	.word	index@(_Z11sha1_kernelILi33EEvPKhPhm)
        /*0650*/ 	.word	0x00000000


	//----- nvinfo : EIATTR_MIN_STACK_SIZE
	.align		4
.L_269:
        /*0654*/ 	.byte	0x04, 0x12
        /*0656*/ 	.short	(.L_271 - .L_270)
	.align		4
.L_270:
        /*0658*/ 	.word	index@(_Z11sha1_kernelILi32EEvPKhPhm)
        /*065c*/ 	.word	0x00000000


	//----- nvinfo : EIATTR_MIN_STACK_SIZE
	.align		4
.L_271:
        /*0660*/ 	.byte	0x04, 0x12
        /*0662*/ 	.short	(.L_273 - .L_272)
	.align		4
.L_272:
        /*0664*/ 	.word	index@(_Z11sha1_kernelILi31EEvPKhPhm)
        /*0668*/ 	.word	0x00000000


	//----- nvinfo : EIATTR_MIN_STACK_SIZE
	.align		4
.L_273:
        /*066c*/ 	.byte	0x04, 0x12
        /*066e*/ 	.short	(.L_275 - .L_274)
	.align		4
.L_274:
        /*0670*/ 	.word	index@(_Z11sha1_kernelILi30EEvPKhPhm)
        /*0674*/ 	.word	0x00000000


	//----- nvinfo : EIATTR_MIN_STACK_SIZE
	.align		4
.L_275:
        /*0678*/ 	.byte	0x04, 0x12
        /*067a*/ 	.short	(.L_277 - .L_276)
	.align		4
.L_276:
        /*067c*/ 	.word	index@(_Z11sha1_kernelILi29EEvPKhPhm)
        /*0680*/ 	.word	0x00000000


	//----- nvinfo : EIATTR_MIN_STACK_SIZE
	.align		4
.L_277:
        /*0684*/ 	.byte	0x04, 0x12
        /*0686*/ 	.short	(.L_279 - .L_278)
	.align		4
.L_278:
        /*0688*/ 	.word	index@(_Z11sha1_kernelILi28EEvPKhPhm)
        /*068c*/ 	.word	0x00000000


	//----- nvinfo : EIATTR_MIN_STACK_SIZE
	.align		4
.L_279:
        /*0690*/ 	.byte	0x04, 0x12
        /*0692*/ 	.short	(.L_281 - .L_280)
	.align		4
.L_280:
        /*0694*/ 	.word	index@(_Z11sha1_kernelILi27EEvPKhPhm)
        /*0698*/ 	.word	0x00000000


	//----- nvinfo : EIATTR_MIN_STACK_SIZE
	.align		4
.L_281:
        /*069c*/ 	.byte	0x04, 0x12
        /*069e*/ 	.short	(.L_283 - .L_282)
	.align		4
.L_282:
        /*06a0*/ 	.word	index@(_Z11sha1_kernelILi26EEvPKhPhm)
        /*06a4*/ 	.word	0x00000000


	//----- nvinfo : EIATTR_MIN_STACK_SIZE
	.align		4
.L_283:
        /*06a8*/ 	.byte	0x04, 0x12
        /*06aa*/ 	.short	(.L_285 - .L_284)
	.align		4
.L_284:
        /*06ac*/ 	.word	index@(_Z11sha1_kernelILi25EEvPKhPhm)
        /*06b0*/ 	.word	0x00000000


	//----- nvinfo : EIATTR_MIN_STACK_SIZE
	.align		4
.L_285:
        /*06b4*/ 	.byte	0x04, 0x12
        /*06b6*/ 	.short	(.L_287 - .L_286)
	.align		4
.L_286:
        /*06b8*/ 	.word	index@(_Z11sha1_kernelILi24EEvPKhPhm)
        /*06bc*/ 	.word	0x00000000


	//----- nvinfo : EIATTR_MIN_STACK_SIZE
	.align		4
.L_287:
        /*06c0*/ 	.byte	0x04, 0x12
        /*06c2*/ 	.short	(.L_289 - .L_288)
	.align		4
.L_288:
        /*06c4*/ 	.word	index@(_Z11sha1_kernelILi23EEvPKhPhm)
        /*06c8*/ 	.word	0x00000000


	//----- nvinfo : EIATTR_MIN_STACK_SIZE
	.align		4
.L_289:
        /*06cc*/ 	.byte	0x04, 0x12
        /*06ce*/ 	.short	(.L_291 - .L_290)
	.align		4
.L_290:
        /*06d0*/ 	.word	index@(_Z11sha1_kernelILi22EEvPKhPhm)
        /*06d4*/ 	.word	0x00000000


	//----- nvinfo : EIATTR_MIN_STACK_SIZE
	.align		4
.L_291:
        /*06d8*/ 	.byte	0x04, 0x12
        /*06da*/ 	.short	(.L_293 - .L_292)
	.align		4
.L_292:
        /*06dc*/ 	.word	index@(_Z11sha1_kernelILi21EEvPKhPhm)
        /*06e0*/ 	.word	0x00000000


	//----- nvinfo : EIATTR_MIN_STACK_SIZE
	.align		4
.L_293:
        /*06e4*/ 	.byte	0x04, 0x12
        /*06e6*/ 	.short	(.L_295 - .L_294)
	.align		4
.L_294:
        /*06e8*/ 	.word	index@(_Z11sha1_kernelILi20EEvPKhPhm)
        /*06ec*/ 	.word	0x00000000


	//----- nvinfo : EIATTR_MIN_STACK_SIZE
	.align		4
.L_295:
        /*06f0*/ 	.byte	0x04, 0x12
        /*06f2*/ 	.short	(.L_297 - .L_296)
	.align		4
.L_296:
        /*06f4*/ 	.word	index@(_Z11sha1_kernelILi19EEvPKhPhm)
        /*06f8*/ 	.word	0x00000000


	//----- nvinfo : EIATTR_MIN_STACK_SIZE
	.align		4
.L_297:
        /*06fc*/ 	.byte	0x04, 0x12
        /*06fe*/ 	.short	(.L_299 - .L_298)
	.align		4
.L_298:
        /*0700*/ 	.word	index@(_Z11sha1_kernelILi18EEvPKhPhm)
        /*0704*/ 	.word	0x00000000


	//----- nvinfo : EIATTR_MIN_STACK_SIZE
	.align		4
.L_299:
        /*0708*/ 	.byte	0x04, 0x12
        /*070a*/ 	.short	(.L_301 - .L_300)
	.align		4
.L_300:
        /*070c*/ 	.word	index@(_Z11sha1_kernelILi17EEvPKhPhm)
        /*0710*/ 	.word	0x00000000


	//----- nvinfo : EIATTR_MIN_STACK_SIZE
	.align		4
.L_301:
        /*0714*/ 	.byte	0x04, 0x12
        /*0716*/ 	.short	(.L_303 - .L_302)
	.align		4
.L_302:
        /*0718*/ 	.word	index@(_Z11sha1_kernelILi16EEvPKhPhm)
        /*071c*/ 	.word	0x00000000


	//----- nvinfo : EIATTR_MIN_STACK_SIZE
	.align		4
.L_303:
        /*0720*/ 	.byte	0x04, 0x12
        /*0722*/ 	.short	(.L_305 - .L_304)
	.align		4
.L_304:
        /*0724*/ 	.word	index@(_Z11sha1_kernelILi15EEvPKhPhm)
        /*0728*/ 	.word	0x00000000


	//----- nvinfo : EIATTR_MIN_STACK_SIZE
	.align		4
.L_305:
        /*072c*/ 	.byte	0x04, 0x12
        /*072e*/ 	.short	(.L_307 - .L_306)
	.align		4
.L_306:
        /*0730*/ 	.word	index@(_Z11sha1_kernelILi14EEvPKhPhm)
        /*0734*/ 	.word	0x00000000


	//----- nvinfo : EIATTR_MIN_STACK_SIZE
	.align		4
.L_307:
        /*0738*/ 	.byte	0x04, 0x12
        /*073a*/ 	.short	(.L_309 - .L_308)
	.align		4
.L_308:
        /*073c*/ 	.word	index@(_Z11sha1_kernelILi13EEvPKhPhm)
        /*0740*/ 	.word	0x00000000


	//----- nvinfo : EIATTR_MIN_STACK_SIZE
	.align		4
.L_309:
        /*0744*/ 	.byte	0x04, 0x12
        /*0746*/ 	.short	(.L_311 - .L_310)
	.align		4
.L_310:
        /*0748*/ 	.word	index@(_Z11sha1_kernelILi12EEvPKhPhm)
        /*074c*/ 	.word	0x00000000


	//----- nvinfo : EIATTR_MIN_STACK_SIZE
	.align		4
.L_311:
        /*0750*/ 	.byte	0x04, 0x12
        /*0752*/ 	.short	(.L_313 - .L_312)
	.align		4
.L_312:
        /*0754*/ 	.word	index@(_Z11sha1_kernelILi11EEvPKhPhm)
        /*0758*/ 	.word	0x00000000


	//----- nvinfo : EIATTR_MIN_STACK_SIZE
	.align		4
.L_313:
        /*075c*/ 	.byte	0x04, 0x12
        /*075e*/ 	.short	(.L_315 - .L_314)
	.align		4
.L_314:
        /*0760*/ 	.word	index@(_Z11sha1_kernelILi10EEvPKhPhm)
        /*0764*/ 	.word	0x00000000


	//----- nvinfo : EIATTR_MIN_STACK_SIZE
	.align		4
.L_315:
        /*0768*/ 	.byte	0x04, 0x12
        /*076a*/ 	.short	(.L_317 - .L_316)
	.align		4
.L_316:
        /*076c*/ 	.word	index@(_Z11sha1_kernelILi9EEvPKhPhm)
        /*0770*/ 	.word	0x00000000


	//----- nvinfo : EIATTR_MIN_STACK_SIZE
	.align		4
.L_317:
        /*0774*/ 	.byte	0x04, 0x12
        /*0776*/ 	.short	(.L_319 - .L_318)
	.align		4
.L_318:
        /*0778*/ 	.word	index@(_Z11sha1_kernelILi8EEvPKhPhm)
        /*077c*/ 	.word	0x00000000


	//----- nvinfo : EIATTR_MIN_STACK_SIZE
	.align		4
.L_319:
        /*0780*/ 	.byte	0x04, 0x12
        /*0782*/ 	.short	(.L_321 - .L_320)
	.align		4
.L_320:
        /*0784*/ 	.word	index@(_Z11sha1_kernelILi7EEvPKhPhm)
        /*0788*/ 	.word	0x00000000


	//----- nvinfo : EIATTR_MIN_STACK_SIZE
	.align		4
.L_321:
        /*078c*/ 	.byte	0x04, 0x12
        /*078e*/ 	.short	(.L_323 - .L_322)
	.align		4
.L_322:
        /*0790*/ 	.word	index@(_Z11sha1_kernelILi6EEvPKhPhm)
        /*0794*/ 	.word	0x00000000


	//----- nvinfo : EIATTR_MIN_STACK_SIZE
	.align		4
.L_323:
        /*0798*/ 	.byte	0x04, 0x12
        /*079a*/ 	.short	(.L_325 - .L_324)
	.align		4
.L_324:
        /*079c*/ 	.word	index@(_Z11sha1_kernelILi5EEvPKhPhm)
        /*07a0*/ 	.word	0x00000000


	//----- nvinfo : EIATTR_MIN_STACK_SIZE
	.align		4
.L_325:
        /*07a4*/ 	.byte	0x04, 0x12
        /*07a6*/ 	.short	(.L_327 - .L_326)
	.align		4
.L_326:
        /*07a8*/ 	.word	index@(_Z11sha1_kernelILi4EEvPKhPhm)
        /*07ac*/ 	.word	0x00000000


	//----- nvinfo : EIATTR_MIN_STACK_SIZE
	.align		4
.L_327:
        /*07b0*/ 	.byte	0x04, 0x12
        /*07b2*/ 	.short	(.L_329 - .L_328)
	.align		4
.L_328:
        /*07b4*/ 	.word	index@(_Z11sha1_kernelILi3EEvPKhPhm)
        /*07b8*/ 	.word	0x00000000


	//----- nvinfo : EIATTR_MIN_STACK_SIZE
	.align		4
.L_329:
        /*07bc*/ 	.byte	0x04, 0x12
        /*07be*/ 	.short	(.L_331 - .L_330)
	.align		4
.L_330:
        /*07c0*/ 	.word	index@(_Z11sha1_kernelILi2EEvPKhPhm)
        /*07c4*/ 	.word	0x00000000


	//----- nvinfo : EIATTR_MIN_STACK_SIZE
	.align		4
.L_331:
        /*07c8*/ 	.byte	0x04, 0x12
        /*07ca*/ 	.short	(.L_333 - .L_332)
	.align		4
.L_332:
        /*07cc*/ 	.word	index@(_Z11sha1_kernelILi1EEvPKhPhm)
        /*07d0*/ 	.word	0x00000000


	//----- nvinfo : EIATTR_MIN_STACK_SIZE
	.align		4
.L_333:
        /*07d4*/ 	.byte	0x04, 0x12
        /*07d6*/ 	.short	(.L_335 - .L_334)
	.align		4
.L_334:
        /*07d8*/ 	.word	index@(_Z11sha1_kernelILi0EEvPKhPhm)
        /*07dc*/ 	.word	0x00000000
.L_335:


//--------------------- .nv.compat                --------------------------
	.section	.nv.compat,"",@"SHT_CUDA_COMPAT_INFO"
	.align	4
        /*0000*/ 	.byte	0x02, 0x09, 0x00, 0x00, 0x02, 0x02, 0x01, 0x00, 0x02, 0x05, 0x05, 0x00, 0x03, 0x07, 0x01, 0x01
        /*0010*/ 	.byte	0x02, 0x03, 0x00, 0x00, 0x02, 0x06, 0x01, 0x00, 0x04, 0x0b, 0x08, 0x00, 0x09, 0x00, 0x00, 0x00
        /*0020*/ 	.byte	0x00, 0x00, 0x00, 0x00


//--------------------- .nv.info._Z11sha1_kernelILi55EEvPKhPhm --------------------------
	.section	.nv.info._Z11sha1_kernelILi55EEvPKhPhm,"",@"SHT_CUDA_INFO"
	.sectionflags	@""
	.align	4


	//----- nvinfo : EIATTR_CUDA_API_VERSION
	.align		4
        /*0000*/ 	.byte	0x04, 0x37
        /*0002*/ 	.short	(.L_337 - .L_336)
.L_336:
        /*0004*/ 	.word	0x00000082


	//----- nvinfo : EIATTR_KPARAM_INFO
	.align		4
.L_337:
        /*0008*/ 	.byte	0x04, 0x17
        /*000a*/ 	.short	(.L_339 - .L_338)
.L_338:
        /*000c*/ 	.word	0x00000000
        /*0010*/ 	.short	0x0002
        /*0012*/ 	.short	0x0010
        /*0014*/ 	.byte	0x00, 0xf0, 0x21, 0x00


	//----- nvinfo : EIATTR_KPARAM_INFO
	.align		4
.L_339:
        /*0018*/ 	.byte	0x04, 0x17
        /*001a*/ 	.short	(.L_341 - .L_340)
.L_340:
        /*001c*/ 	.word	0x00000000
        /*0020*/ 	.short	0x0001
        /*0022*/ 	.short	0x0008
        /*0024*/ 	.byte	0x00, 0xf5, 0x21, 0x00


	//----- nvinfo : EIATTR_KPARAM_INFO
	.align		4
.L_341:
        /*0028*/ 	.byte	0x04, 0x17
        /*002a*/ 	.short	(.L_343 - .L_342)
.L_342:
        /*002c*/ 	.word	0x00000000
        /*0030*/ 	.short	0x0000
        /*0032*/ 	.short	0x0000
        /*0034*/ 	.byte	0x00, 0xf5, 0x21, 0x00


	//----- nvinfo : EIATTR_SPARSE_MMA_MASK
	.align		4
.L_343:
        /*0038*/ 	.byte	0x03, 0x50
        /*003a*/ 	.short	0x0000


	//----- nvinfo : EIATTR_MAXREG_COUNT
	.align		4
        /*003c*/ 	.byte	0x03, 0x1b
        /*003e*/ 	.short	0x00ff


	//----- nvinfo : EIATTR_MERCURY_ISA_VERSION
	.align		4
        /*0040*/ 	.byte	0x03, 0x5f
        /*0042*/ 	.short	0x0101


	//----- nvinfo : EIATTR_VRC_CTA_INIT_COUNT
	.align		4
        /*0044*/ 	.byte	0x02, 0x4a
	.zero		1
	.zero		1


	//----- nvinfo : EIATTR_EXIT_INSTR_OFFSETS
	.align		4
        /*0048*/ 	.byte	0x04, 0x1c
        /*004a*/ 	.short	(.L_345 - .L_344)


	//   ....[0]....
.L_344:
        /*004c*/ 	.word	0x00000080


	//   ....[1]....
        /*0050*/ 	.word	0x00002ef0


	//----- nvinfo : EIATTR_CBANK_PARAM_SIZE
	.align		4
.L_345:
        /*0054*/ 	.byte	0x03, 0x19
        /*0056*/ 	.short	0x0018


	//----- nvinfo : EIATTR_PARAM_CBANK
	.align		4
        /*0058*/ 	.byte	0x04, 0x0a
        /*005a*/ 	.short	(.L_347 - .L_346)
	.align		4
.L_346:
        /*005c*/ 	.word	index@(.nv.constant0._Z11sha1_kernelILi55EEvPKhPhm)
        /*0060*/ 	.short	0x0380
        /*0062*/ 	.short	0x0018


	//----- nvinfo : EIATTR_SW_WAR
	.align		4
.L_347:
        /*0064*/ 	.byte	0x04, 0x36
        /*0066*/ 	.short	(.L_349 - .L_348)
.L_348:
        /*0068*/ 	.word	0x00000008
.L_349:


//--------------------- .nv.info._Z11sha1_kernelILi54EEvPKhPhm --------------------------
	.section	.nv.info._Z11sha1_kernelILi54EEvPKhPhm,"",@"SHT_CUDA_INFO"
	.sectionflags	@""
	.align	4


	//----- nvinfo : EIATTR_CUDA_API_VERSION
	.align		4
        /*0000*/ 	.byte	0x04, 0x37
        /*0002*/ 	.short	(.L_351 - .L_350)
.L_350:
        /*0004*/ 	.word	0x00000082


	//----- nvinfo : EIATTR_KPARAM_INFO
	.align		4
.L_351:
        /*0008*/ 	.byte	0x04, 0x17
        /*000a*/ 	.short	(.L_353 - .L_352)
.L_352:
        /*000c*/ 	.word	0x00000000
        /*0010*/ 	.short	0x0002
        /*0012*/ 	.short	0x0010
        /*0014*/ 	.byte	0x00, 0xf0, 0x21, 0x00


	//----- nvinfo : EIATTR_KPARAM_INFO
	.align		4
.L_353:
        /*0018*/ 	.byte	0x04, 0x17
        /*001a*/ 	.short	(.L_355 - .L_354)
.L_354:
        /*001c*/ 	.word	0x00000000
        /*0020*/ 	.short	0x0001
        /*0022*/ 	.short	0x0008
        /*0024*/ 	.byte	0x00, 0xf5, 0x21, 0x00


	//----- nvinfo : EIATTR_KPARAM_INFO
	.align		4
.L_355:
        /*0028*/ 	.byte	0x04, 0x17
        /*002a*/ 	.short	(.L_357 - .L_356)
.L_356:
        /*002c*/ 	.word	0x00000000
        /*0030*/ 	.short	0x0000
        /*0032*/ 	.short	0x0000
        /*0034*/ 	.byte	0x00, 0xf5, 0x21, 0x00


	//----- nvinfo : EIATTR_SPARSE_MMA_MASK
	.align		4
.L_357:
        /*0038*/ 	.byte	0x03, 0x50
        /*003a*/ 	.short	0x0000


	//----- nvinfo : EIATTR_MAXREG_COUNT
	.align		4
        /*003c*/ 	.byte	0x03, 0x1b
        /*003e*/ 	.short	0x00ff


	//----- nvinfo : EIATTR_MERCURY_ISA_VERSION
	.align		4
        /*0040*/ 	.byte	0x03, 0x5f
        /*0042*/ 	.short	0x0101


	//----- nvinfo : EIATTR_VRC_CTA_INIT_COUNT
	.align		4
        /*0044*/ 	.byte	0x02, 0x4a
	.zero		1
	.zero		1


	//----- nvinfo : EIATTR_EXIT_INSTR_OFFSETS
	.align		4
        /*0048*/ 	.byte	0x04, 0x1c
        /*004a*/ 	.short	(.L_359 - .L_358)


	//   ....[0]....
.L_358:
        /*004c*/ 	.word	0x00000080


	//   ....[1]....
        /*0050*/ 	.word	0x00002ef0


	//----- nvinfo : EIATTR_CBANK_PARAM_SIZE
	.align		4
.L_359:
        /*0054*/ 	.byte	0x03, 0x19
        /*0056*/ 	.short	0x0018


	//----- nvinfo : EIATTR_PARAM_CBANK
	.align		4
        /*0058*/ 	.byte	0x04, 0x0a
        /*005a*/ 	.short	(.L_361 - .L_360)
	.align		4
.L_360:
        /*005c*/ 	.word	index@(.nv.constant0._Z11sha1_kernelILi54EEvPKhPhm)
        /*0060*/ 	.short	0x0380
        /*0062*/ 	.short	0x0018


	//----- nvinfo : EIATTR_SW_WAR
	.align		4
.L_361:
        /*0064*/ 	.byte	0x04, 0x36
        /*0066*/ 	.short	(.L_363 - .L_362)
.L_362:
        /*0068*/ 	.word	0x00000008
.L_363:


//--------------------- .nv.info._Z11sha1_kernelILi53EEvPKhPhm --------------------------
	.section	.nv.info._Z11sha1_kernelILi53EEvPKhPhm,"",@"SHT_CUDA_INFO"
	.sectionflags	@""
	.align	4


	//----- nvinfo : EIATTR_CUDA_API_VERSION
	.align		4
        /*0000*/ 	.byte	0x04, 0x37
        /*0002*/ 	.short	(.L_365 - .L_364)
.L_364:
        /*0004*/ 	.word	0x00000082


	//----- nvinfo : EIATTR_KPARAM_INFO
	.align		4
.L_365:
        /*0008*/ 	.byte	0x04, 0x17
        /*000a*/ 	.short	(.L_367 - .L_366)
.L_366:
        /*000c*/ 	.word	0x00000000
        /*0010*/ 	.short	0x0002
        /*0012*/ 	.short	0x0010
        /*0014*/ 	.byte	0x00, 0xf0, 0x21, 0x00


	//----- nvinfo : EIATTR_KPARAM_INFO
	.align		4
.L_367:
        /*0018*/ 	.byte	0x04, 0x17
        /*001a*/ 	.short	(.L_369 - .L_368)
.L_368:
        /*001c*/ 	.word	0x00000000
        /*0020*/ 	.short	0x0001
        /*0022*/ 	.short	0x0008
        /*0024*/ 	.byte	0x00, 0xf5, 0x21, 0x00


	//----- nvinfo : EIATTR_KPARAM_INFO
	.align		4
.L_369:
        /*0028*/ 	.byte	0x04, 0x17
        /*002a*/ 	.short	(.L_371 - .L_370)
.L_370:
        /*002c*/ 	.word	0x00000000
        /*0030*/ 	.short	0x0000
        /*0032*/ 	.short	0x0000
        /*0034*/ 	.byte	0x00, 0xf5, 0x21, 0x00


	//----- nvinfo : EIATTR_SPARSE_MMA_MASK
	.align		4
.L_371:
        /*0038*/ 	.byte	0x03, 0x50
        /*003a*/ 	.short	0x0000


	//----- nvinfo : EIATTR_MAXREG_COUNT
	.align		4
        /*003c*/ 	.byte	0x03, 0x1b
        /*003e*/ 	.short	0x00ff


	//----- nvinfo : EIATTR_MERCURY_ISA_VERSION
	.align		4
        /*0040*/ 	.byte	0x03, 0x5f
        /*0042*/ 	.short	0x0101


	//----- nvinfo : EIATTR_VRC_CTA_INIT_COUNT
	.align		4
        /*0044*/ 	.byte	0x02, 0x4a
	.zero		1
	.zero		1


	//----- nvinfo : EIATTR_EXIT_INSTR_OFFSETS
	.align		4
        /*0048*/ 	.byte	0x04, 0x1c
        /*004a*/ 	.short	(.L_373 - .L_372)


	//   ....[0]....
.L_372:
        /*004c*/ 	.word	0x00000080


	//   ....[1]....
        /*0050*/ 	.word	0x00002ef0


	//----- nvinfo : EIATTR_CBANK_PARAM_SIZE
	.align		4
.L_373:
        /*0054*/ 	.byte	0x03, 0x19
        /*0056*/ 	.short	0x0018


	//----- nvinfo : EIATTR_PARAM_CBANK
	.align		4
        /*0058*/ 	.byte	0x04, 0x0a
        /*005a*/ 	.short	(.L_375 - .L_374)
	.align		4
.L_374:
        /*005c*/ 	.word	index@(.nv.constant0._Z11sha1_kernelILi53EEvPKhPhm)
        /*0060*/ 	.short	0x0380
        /*0062*/ 	.short	0x0018


	//----- nvinfo : EIATTR_SW_WAR
	.align		4
.L_375:
        /*0064*/ 	.byte	0x04, 0x36
        /*0066*/ 	.short	(.L_377 - .L_376)
.L_376:
        /*0068*/ 	.word	0x00000008
.L_377:


//--------------------- .nv.info._Z11sha1_kernelILi52EEvPKhPhm --------------------------
	.section	.nv.info._Z11sha1_kernelILi52EEvPKhPhm,"",@"SHT_CUDA_INFO"
	.sectionflags	@""
	.align	4


	//----- nvinfo : EIATTR_CUDA_API_VERSION
	.align		4
        /*0000*/ 	.byte	0x04, 0x37
        /*0002*/ 	.short	(.L_379 - .L_378)
.L_378:
        /*0004*/ 	.word	0x00000082


	//----- nvinfo : EIATTR_KPARAM_INFO
	.align		4
.L_379:
        /*0008*/ 	.byte	0x04, 0x17
        /*000a*/ 	.short	(.L_381 - .L_380)
.L_380:
        /*000c*/ 	.word	0x00000000
        /*0010*/ 	.short	0x0002
        /*0012*/ 	.short	0x0010
        /*0014*/ 	.byte	0x00, 0xf0, 0x21, 0x00


	//----- nvinfo : EIATTR_KPARAM_INFO
	.align		4
.L_381:
        /*0018*/ 	.byte	0x04, 0x17
        /*001a*/ 	.short	(.L_383 - .L_382)
.L_382:
        /*001c*/ 	.word	0x00000000
        /*0020*/ 	.short	0x0001
        /*0022*/ 	.short	0x0008
        /*0024*/ 	.byte	0x00, 0xf5, 0x21, 0x00


	//----- nvinfo : EIATTR_KPARAM_INFO
	.align		4
.L_383:
        /*0028*/ 	.byte	0x04, 0x17
        /*002a*/ 	.short	(.L_385 - .L_384)
.L_384:
        /*002c*/ 	.word	0x00000000
        /*0030*/ 	.short	0x0000
        /*0032*/ 	.short	0x0000
        /*0034*/ 	.byte	0x00, 0xf5, 0x21, 0x00


	//----- nvinfo : EIATTR_SPARSE_MMA_MASK
	.align		4
.L_385:
        /*0038*/ 	.byte	0x03, 0x50
        /*003a*/ 	.short	0x0000


	//----- nvinfo : EIATTR_MAXREG_COUNT
	.align		4
        /*003c*/ 	.byte	0x03, 0x1b
        /*003e*/ 	.short	0x00ff


	//----- nvinfo : EIATTR_MERCURY_ISA_VERSION
	.align		4
        /*0040*/ 	.byte	0x03, 0x5f
        /*0042*/ 	.short	0x0101


	//----- nvinfo : EIATTR_VRC_CTA_INIT_COUNT
	.align		4
        /*0044*/ 	.byte	0x02, 0x4a
	.zero		1
	.zero		1


	//----- nvinfo : EIATTR_EXIT_INSTR_OFFSETS
	.align		4
        /*0048*/ 	.byte	0x04, 0x1c
        /*004a*/ 	.short	(.L_387 - .L_386)


	//   ....[0]....
.L_386:
        /*004c*/ 	.word	0x00000080


	//   ....[1]....
        /*0050*/ 	.word	0x00002ef0


	//----- nvinfo : EIATTR_CBANK_PARAM_SIZE
	.align		4
.L_387:
        /*0054*/ 	.byte	0x03, 0x19
        /*0056*/ 	.short	0x0018


	//----- nvinfo : EIATTR_PARAM_CBANK
	.align		4
        /*0058*/ 	.byte	0x04, 0x0a
        /*005a*/ 	.short	(.L_389 - .L_388)
	.align		4
.L_388:
        /*005c*/ 	.word	index@(.nv.constant0._Z11sha1_kernelILi52EEvPKhPhm)
        /*0060*/ 	.short	0x0380
        /*0062*/ 	.short	0x0018


	//----- nvinfo : EIATTR_SW_WAR
	.align		4
.L_389:
        /*0064*/ 	.byte	0x04, 0x36
        /*0066*/ 	.short	(.L_391 - .L_390)
.L_390:
        /*0068*/ 	.word	0x00000008
.L_391:


//--------------------- .nv.info._Z11sha1_kernelILi51EEvPKhPhm --------------------------
	.section	.nv.info._Z11sha1_kernelILi51EEvPKhPhm,"",@"SHT_CUDA_INFO"
	.sectionflags	@""
	.align	4


	//----- nvinfo : EIATTR_CUDA_API_VERSION
	.align		4
        /*0000*/ 	.byte	0x04, 0x37
        /*0002*/ 	.short	(.L_393 - .L_392)
.L_392:
        /*0004*/ 	.word	0x00000082


	//----- nvinfo : EIATTR_KPARAM_INFO
	.align		4
.L_393:
        /*0008*/ 	.byte	0x04, 0x17
        /*000a*/ 	.short	(.L_395 - .L_394)
.L_394:
        /*000c*/ 	.word	0x00000000
        /*0010*/ 	.short	0x0002
        /*0012*/ 	.short	0x0010
        /*0014*/ 	.byte	0x00, 0xf0, 0x21, 0x00


	//----- nvinfo : EIATTR_KPARAM_INFO
	.align		4
.L_395:
        /*0018*/ 	.byte	0x04, 0x17
        /*001a*/ 	.short	(.L_397 - .L_396)
.L_396:
        /*001c*/ 	.word	0x00000000
        /*0020*/ 	.short	0x0001
        /*0022*/ 	.short	0x0008
        /*0024*/ 	.byte	0x00, 0xf5, 0x21, 0x00


	//----- nvinfo : EIATTR_KPARAM_INFO
	.align		4
.L_397:
        /*0028*/ 	.byte	0x04, 0x17
        /*002a*/ 	.short	(.L_399 - .L_398)
.L_398:
        /*002c*/ 	.word	0x00000000
        /*0030*/ 	.short	0x0000
        /*0032*/ 	.short	0x0000
        /*0034*/ 	.byte	0x00, 0xf5, 0x21, 0x00


	//----- nvinfo : EIATTR_SPARSE_MMA_MASK
	.align		4
.L_399:
        /*0038*/ 	.byte	0x03, 0x50
        /*003a*/ 	.short	0x0000


	//----- nvinfo : EIATTR_MAXREG_COUNT
	.align		4
        /*003c*/ 	.byte	0x03, 0x1b
        /*003e*/ 	.short	0x00ff


	//----- nvinfo : EIATTR_MERCURY_ISA_VERSION
	.align		4
        /*0040*/ 	.byte	0x03, 0x5f
        /*0042*/ 	.short	0x0101


	//----- nvinfo : EIATTR_VRC_CTA_INIT_COUNT
	.align		4
        /*0044*/ 	.byte	0x02, 0x4a
	.zero		1
	.zero		1


	//----- nvinfo : EIATTR_EXIT_INSTR_OFFSETS
	.align		4
        /*0048*/ 	.byte	0x04, 0x1c
        /*004a*/ 	.short	(.L_401 - .L_400)


	//   ....[0]....
.L_400:
        /*004c*/ 	.word	0x00000080


	//   ....[1]....
        /*0050*/ 	.word	0x00002ef0


	//----- nvinfo : EIATTR_CBANK_PARAM_SIZE
	.align		4
.L_401:
        /*0054*/ 	.byte	0x03, 0x19
        /*0056*/ 	.short	0x0018


	//----- nvinfo : EIATTR_PARAM_CBANK
	.align		4
        /*0058*/ 	.byte	0x04, 0x0a
        /*005a*/ 	.short	(.L_403 - .L_402)
	.align		4
.L_402:
        /*005c*/ 	.word	index@(.nv.constant0._Z11sha1_kernelILi51EEvPKhPhm)
        /*0060*/ 	.short	0x0380
        /*0062*/ 	.short	0x0018


	//----- nvinfo : EIATTR_SW_WAR
	.align		4
.L_403:
        /*0064*/ 	.byte	0x04, 0x36
        /*0066*/ 	.short	(.L_405 - .L_404)
.L_404:
        /*0068*/ 	.word	0x00000008
.L_405:


//--------------------- .nv.info._Z11sha1_kernelILi50EEvPKhPhm --------------------------
	.section	.nv.info._Z11sha1_kernelILi50EEvPKhPhm,"",@"SHT_CUDA_INFO"
	.sectionflags	@""
	.align	4


	//----- nvinfo : EIATTR_CUDA_API_VERSION
	.align		4
        /*0000*/ 	.byte	0x04, 0x37
        /*0002*/ 	.short	(.L_407 - .L_406)
.L_406:
        /*0004*/ 	.word	0x00000082


	//----- nvinfo : EIATTR_KPARAM_INFO
	.align		4
.L_407:
        /*0008*/ 	.byte	0x04, 0x17
        /*000a*/ 	.short	(.L_409 - .L_408)
.L_408:
        /*000c*/ 	.word	0x00000000
        /*0010*/ 	.short	0x0002
        /*0012*/ 	.short	0x0010
        /*0014*/ 	.byte	0x00, 0xf0, 0x21, 0x00


	//----- nvinfo : EIATTR_KPARAM_INFO
	.align		4
.L_409:
        /*0018*/ 	.byte	0x04, 0x17
        /*001a*/ 	.short	(.L_411 - .L_410)
.L_410:
        /*001c*/ 	.word	0x00000000
        /*0020*/ 	.short	0x0001
        /*0022*/ 	.short	0x0008
        /*0024*/ 	.byte	0x00, 0xf5, 0x21, 0x00


	//----- nvinfo : EIATTR_KPARAM_INFO
	.align		4
.L_411:
        /*0028*/ 	.byte	0x04, 0x17
        /*002a*/ 	.short	(.L_413 - .L_412)
.L_412:
        /*002c*/ 	.word	0x00000000
        /*0030*/ 	.short	0x0000
        /*0032*/ 	.short	0x0000
        /*0034*/ 	.byte	0x00, 0xf5, 0x21, 0x00


	//----- nvinfo : EIATTR_SPARSE_MMA_MASK
	.align		4
.L_413:
        /*0038*/ 	.byte	0x03, 0x50
        /*003a*/ 	.short	0x0000


	//----- nvinfo : EIATTR_MAXREG_COUNT
	.align		4
        /*003c*/ 	.byte	0x03, 0x1b
        /*003e*/ 	.short	0x00ff


	//----- nvinfo : EIATTR_MERCURY_ISA_VERSION
	.align		4
        /*0040*/ 	.byte	0x03, 0x5f
        /*0042*/ 	.short	0x0101


	//----- nvinfo : EIATTR_VRC_CTA_INIT_COUNT
	.align		4
        /*0044*/ 	.byte	0x02, 0x4a
	.zero		1
	.zero		1


	//----- nvinfo : EIATTR_EXIT_INSTR_OFFSETS
	.align		4
        /*0048*/ 	.byte	0x04, 0x1c
        /*004a*/ 	.short	(.L_415 - .L_414)


	//   ....[0]....
.L_414:
        /*004c*/ 	.word	0x00000080


	//   ....[1]....
        /*0050*/ 	.word	0x00002ef0


	//----- nvinfo : EIATTR_CBANK_PARAM_SIZE
	.align		4
.L_415:
        /*0054*/ 	.byte	0x03, 0x19
        /*0056*/ 	.short	0x0018


	//----- nvinfo : EIATTR_PARAM_CBANK
	.align		4
        /*0058*/ 	.byte	0x04, 0x0a
        /*005a*/ 	.short	(.L_417 - .L_416)
	.align		4
.L_416:
        /*005c*/ 	.word	index@(.nv.constant0._Z11sha1_kernelILi50EEvPKhPhm)
        /*0060*/ 	.short	0x0380
        /*0062*/ 	.short	0x0018


	//----- nvinfo : EIATTR_SW_WAR
	.align		4
.L_417:
        /*0064*/ 	.byte	0x04, 0x36
        /*0066*/ 	.short	(.L_419 - .L_418)
.L_418:
        /*0068*/ 	.word	0x00000008
.L_419:


//--------------------- .nv.info._Z11sha1_kernelILi49EEvPKhPhm --------------------------
	.section	.nv.info._Z11sha1_kernelILi49EEvPKhPhm,"",@"SHT_CUDA_INFO"
	.sectionflags	@""
	.align	4


	//----- nvinfo : EIATTR_CUDA_API_VERSION
	.align		4
        /*0000*/ 	.byte	0x04, 0x37
        /*0002*/ 	.short	(.L_421 - .L_420)
.L_420:
        /*0004*/ 	.word	0x00000082


	//----- nvinfo : EIATTR_KPARAM_INFO
	.align		4
.L_421:
        /*0008*/ 	.byte	0x04, 0x17
        /*000a*/ 	.short	(.L_423 - .L_422)
.L_422:
        /*000c*/ 	.word	0x00000000
        /*0010*/ 	.short	0x0002
        /*0012*/ 	.short	0x0010
        /*0014*/ 	.byte	0x00, 0xf0, 0x21, 0x00


	//----- nvinfo : EIATTR_KPARAM_INFO
	.align		4
.L_423:
        /*0018*/ 	.byte	0x04, 0x17
        /*001a*/ 	.short	(.L_425 - .L_424)
.L_424:
        /*001c*/ 	.word	0x00000000
        /*0020*/ 	.short	0x0001
        /*0022*/ 	.short	0x0008
        /*0024*/ 	.byte	0x00, 0xf5, 0x21, 0x00


	//----- nvinfo : EIATTR_KPARAM_INFO
	.align		4
.L_425:
        /*0028*/ 	.byte	0x04, 0x17
        /*002a*/ 	.short	(.L_427 - .L_426)
.L_426:
        /*002c*/ 	.word	0x00000000
        /*0030*/ 	.short	0x0000
        /*0032*/ 	.short	0x0000
        /*0034*/ 	.byte	0x00, 0xf5, 0x21, 0x00


	//----- nvinfo : EIATTR_SPARSE_MMA_MASK
	.align		4
.L_427:
        /*0038*/ 	.byte	0x03, 0x50
        /*003a*/ 	.short	0x0000


	//----- nvinfo : EIATTR_MAXREG_COUNT
	.align		4
        /*003c*/ 	.byte	0x03, 0x1b
        /*003e*/ 	.short	0x00ff


	//----- nvinfo : EIATTR_MERCURY_ISA_VERSION
	.align		4
        /*0040*/ 	.byte	0x03, 0x5f
        /*0042*/ 	.short	0x0101


	//----- nvinfo : EIATTR_VRC_CTA_INIT_COUNT
	.align		4
        /*0044*/ 	.byte	0x02, 0x4a
	.zero		1
	.zero		1


	//----- nvinfo : EIATTR_EXIT_INSTR_OFFSETS
	.align		4
        /*0048*/ 	.byte	0x04, 0x1c
        /*004a*/ 	.short	(.L_429 - .L_428)


	//   ....[0]....
.L_428:
        /*004c*/ 	.word	0x00000080


	//   ....[1]....
        /*0050*/ 	.word	0x00002ef0


	//----- nvinfo : EIATTR_CBANK_PARAM_SIZE
	.align		4
.L_429:
        /*0054*/ 	.byte	0x03, 0x19
        /*0056*/ 	.short	0x0018


	//----- nvinfo : EIATTR_PARAM_CBANK
	.align		4
        /*0058*/ 	.byte	0x04, 0x0a
        /*005a*/ 	.short	(.L_431 - .L_430)
	.align		4
.L_430:
        /*005c*/ 	.word	index@(.nv.constant0._Z11sha1_kernelILi49EEvPKhPhm)
        /*0060*/ 	.short	0x0380
        /*0062*/ 	.short	0x0018


	//----- nvinfo : EIATTR_SW_WAR
	.align		4
.L_431:
        /*0064*/ 	.byte	0x04, 0x36
        /*0066*/ 	.short	(.L_433 - .L_432)
.L_432:
        /*0068*/ 	.word	0x00000008
.L_433:


//--------------------- .nv.info._Z11sha1_kernelILi48EEvPKhPhm --------------------------
	.section	.nv.info._Z11sha1_kernelILi48EEvPKhPhm,"",@"SHT_CUDA_INFO"
	.sectionflags	@""
	.align	4


	//----- nvinfo : EIATTR_CUDA_API_VERSION
	.align		4
        /*0000*/ 	.byte	0x04, 0x37
        /*0002*/ 	.short	(.L_435 - .L_434)
.L_434:
        /*0004*/ 	.word	0x00000082


	//----- nvinfo : EIATTR_KPARAM_INFO
	.align		4
.L_435:
        /*0008*/ 	.byte	0x04, 0x17
        /*000a*/ 	.short	(.L_437 - .L_436)
.L_436:
        /*000c*/ 	.word	0x00000000
        /*0010*/ 	.short	0x0002
        /*0012*/ 	.short	0x0010
        /*0014*/ 	.byte	0x00, 0xf0, 0x21, 0x00


	//----- nvinfo : EIATTR_KPARAM_INFO
	.align		4
.L_437:
        /*0018*/ 	.byte	0x04, 0x17
        /*001a*/ 	.short	(.L_439 - .L_438)
.L_438:
        /*001c*/ 	.word	0x00000000
        /*0020*/ 	.short	0x0001
        /*0022*/ 	.short	0x0008
        /*0024*/ 	.byte	0x00, 0xf5, 0x21, 0x00


	//----- nvinfo : EIATTR_KPARAM_INFO
	.align		4
.L_439:
        /*0028*/ 	.byte	0x04, 0x17
        /*002a*/ 	.short	(.L_441 - .L_440)
.L_440:
        /*002c*/ 	.word	0x00000000
        /*0030*/ 	.short	0x0000
        /*0032*/ 	.short	0x0000
        /*0034*/ 	.byte	0x00, 0xf5, 0x21, 0x00


	//----- nvinfo : EIATTR_SPARSE_MMA_MASK
	.align		4
.L_441:
        /*0038*/ 	.byte	0x03, 0x50
        /*003a*/ 	.short	0x0000


	//----- nvinfo : EIATTR_MAXREG_COUNT
	.align		4
        /*003c*/ 	.byte	0x03, 0x1b
        /*003e*/ 	.short	0x00ff


	//----- nvinfo : EIATTR_MERCURY_ISA_VERSION
	.align		4
        /*0040*/ 	.byte	0x03, 0x5f
        /*0042*/ 	.short	0x0101


	//----- nvinfo : EIATTR_VRC_CTA_INIT_COUNT
	.align		4
        /*0044*/ 	.byte	0x02, 0x4a
	.zero		1
	.zero		1


	//----- nvinfo : EIATTR_EXIT_INSTR_OFFSETS
	.align		4
        /*0048*/ 	.byte	0x04, 0x1c
        /*004a*/ 	.short	(.L_443 - .L_442)


	//   ....[0]....
.L_442:
        /*004c*/ 	.word	0x00000080


	//   ....[1]....
        /*0050*/ 	.word	0x00002ef0


	//----- nvinfo : EIATTR_CBANK_PARAM_SIZE
	.align		4
.L_443:
        /*0054*/ 	.byte	0x03, 0x19
        /*0056*/ 	.short	0x0018


	//----- nvinfo : EIATTR_PARAM_CBANK
	.align		4
        /*0058*/ 	.byte	0x04, 0x0a
        /*005a*/ 	.short	(.L_445 - .L_444)
	.align		4
.L_444:
        /*005c*/ 	.word	index@(.nv.constant0._Z11sha1_kernelILi48EEvPKhPhm)
        /*0060*/ 	.short	0x0380
        /*0062*/ 	.short	0x0018


	//----- nvinfo : EIATTR_SW_WAR
	.align		4
.L_445:
        /*0064*/ 	.byte	0x04, 0x36
        /*0066*/ 	.short	(.L_447 - .L_446)
.L_446:
        /*0068*/ 	.word	0x00000008
.L_447:


//--------------------- .nv.info._Z11sha1_kernelILi47EEvPKhPhm --------------------------
	.section	.nv.info._Z11sha1_kernelILi47EEvPKhPhm,"",@"SHT_CUDA_INFO"
	.sectionflags	@""
	.align	4


	//----- nvinfo : EIATTR_CUDA_API_VERSION
	.align		4
        /*0000*/ 	.byte	0x04, 0x37
        /*0002*/ 	.short	(.L_449 - .L_448)
.L_448:
        /*0004*/ 	.word	0x00000082


	//----- nvinfo : EIATTR_KPARAM_INFO
	.align		4
.L_449:
        /*0008*/ 	.byte	0x04, 0x17
        /*000a*/ 	.short	(.L_451 - .L_450)
.L_450:
        /*000c*/ 	.word	0x00000000
        /*0010*/ 	.short	0x0002
        /*0012*/ 	.short	0x0010
        /*0014*/ 	.byte	0x00, 0xf0, 0x21, 0x00


	//----- nvinfo : EIATTR_KPARAM_INFO
	.align		4
.L_451:
        /*0018*/ 	.byte	0x04, 0x17
        /*001a*/ 	.short	(.L_453 - .L_452)
.L_452:
        /*001c*/ 	.word	0x00000000
        /*0020*/ 	.short	0x0001
        /*0022*/ 	.short	0x0008
        /*0024*/ 	.byte	0x00, 0xf5, 0x21, 0x00


	//----- nvinfo : EIATTR_KPARAM_INFO
	.align		4
.L_453:
        /*0028*/ 	.byte	0x04, 0x17
        /*002a*/ 	.short	(.L_455 - .L_454)
.L_454:
        /*002c*/ 	.word	0x00000000
        /*0030*/ 	.short	0x0000
        /*0032*/ 	.short	0x0000
        /*0034*/ 	.byte	0x00, 0xf5, 0x21, 0x00


	//----- nvinfo : EIATTR_SPARSE_MMA_MASK
	.align		4
.L_455:
        /*0038*/ 	.byte	0x03, 0x50
        /*003a*/ 	.short	0x0000


	//----- nvinfo : EIATTR_MAXREG_COUNT
	.align		4
        /*003c*/ 	.byte	0x03, 0x1b
        /*003e*/ 	.short	0x00ff


	//----- nvinfo : EIATTR_MERCURY_ISA_VERSION
	.align		4
        /*0040*/ 	.byte	0x03, 0x5f
        /*0042*/ 	.short	0x0101


	//----- nvinfo : EIATTR_VRC_CTA_INIT_COUNT
	.align		4
        /*0044*/ 	.byte	0x02, 0x4a
	.zero		1
	.zero		1


	//----- nvinfo : EIATTR_EXIT_INSTR_OFFSETS
	.align		4
        /*0048*/ 	.byte	0x04, 0x1c
        /*004a*/ 	.short	(.L_457 - .L_456)


	//   ....[0]....
.L_456:
        /*004c*/ 	.word	0x00000080


	//   ....[1]....
        /*0050*/ 	.word	0x00002ef0


	//----- nvinfo : EIATTR_CBANK_PARAM_SIZE
	.align		4
.L_457:
        /*0054*/ 	.byte	0x03, 0x19
        /*0056*/ 	.short	0x0018


	//----- nvinfo : EIATTR_PARAM_CBANK
	.align		4
        /*0058*/ 	.byte	0x04, 0x0a
        /*005a*/ 	.short	(.L_459 - .L_458)
	.align		4
.L_458:
        /*005c*/ 	.word	index@(.nv.constant0._Z11sha1_kernelILi47EEvPKhPhm)
        /*0060*/ 	.short	0x0380
        /*0062*/ 	.short	0x0018


	//----- nvinfo : EIATTR_SW_WAR
	.align		4
.L_459:
        /*0064*/ 	.byte	0x04, 0x36
        /*0066*/ 	.short	(.L_461 - .L_460)
.L_460:
        /*0068*/ 	.word	0x00000008
.L_461:


//--------------------- .nv.info._Z11sha1_kernelILi46EEvPKhPhm --------------------------
	.section	.nv.info._Z11sha1_kernelILi46EEvPKhPhm,"",@"SHT_CUDA_INFO"
	.sectionflags	@""
	.align	4


	//----- nvinfo : EIATTR_CUDA_API_VERSION
	.align		4
        /*0000*/ 	.byte	0x04, 0x37
        /*0002*/ 	.short	(.L_463 - .L_462)
.L_462:
        /*0004*/ 	.word	0x00000082


	//----- nvinfo : EIATTR_KPARAM_INFO
	.align		4
.L_463:
        /*0008*/ 	.byte	0x04, 0x17
        /*000a*/ 	.short	(.L_465 - .L_464)
.L_464:
        /*000c*/ 	.word	0x00000000
        /*0010*/ 	.short	0x0002
        /*0012*/ 	.short	0x0010
        /*0014*/ 	.byte	0x00, 0xf0, 0x21, 0x00


	//----- nvinfo : EIATTR_KPARAM_INFO
	.align		4
.L_465:
        /*0018*/ 	.byte	0x04, 0x17
        /*001a*/ 	.short	(.L_467 - .L_466)
.L_466:
        /*001c*/ 	.word	0x00000000
        /*0020*/ 	.short	0x0001
        /*0022*/ 	.short	0x0008
        /*0024*/ 	.byte	0x00, 0xf5, 0x21, 0x00


	//----- nvinfo : EIATTR_KPARAM_INFO
	.align		4
.L_467:
        /*0028*/ 	.byte	0x04, 0x17
        /*002a*/ 	.short	(.L_469 - .L_468)
.L_468:
        /*002c*/ 	.word	0x00000000
        /*0030*/ 	.short	0x0000
        /*0032*/ 	.short	0x0000
        /*0034*/ 	.byte	0x00, 0xf5, 0x21, 0x00


	//----- nvinfo : EIATTR_SPARSE_MMA_MASK
	.align		4
.L_469:
        /*0038*/ 	.byte	0x03, 0x50
        /*003a*/ 	.short	0x0000


	//----- nvinfo : EIATTR_MAXREG_COUNT
	.align		4
        /*003c*/ 	.byte	0x03, 0x1b
        /*003e*/ 	.short	0x00ff


	//----- nvinfo : EIATTR_MERCURY_ISA_VERSION
	.align		4
        /*0040*/ 	.byte	0x03, 0x5f
        /*0042*/ 	.short	0x0101


	//----- nvinfo : EIATTR_VRC_CTA_INIT_COUNT
	.align		4
        /*0044*/ 	.byte	0x02, 0x4a
	.zero		1
	.zero		1


	//----- nvinfo : EIATTR_EXIT_INSTR_OFFSETS
	.align		4
        /*0048*/ 	.byte	0x04, 0x1c
        /*004a*/ 	.short	(.L_471 - .L_470)


	//   ....[0]....
.L_470:
        /*004c*/ 	.word	0x00000080


	//   ....[1]....
        /*0050*/ 	.word	0x00002ef0


	//----- nvinfo : EIATTR_CBANK_PARAM_SIZE
	.align		4
.L_471:
        /*0054*/ 	.byte	0x03, 0x19
        /*0056*/ 	.short	0x0018


	//----- nvinfo : EIATTR_PARAM_CBANK
	.align		4
        /*0058*/ 	.byte	0x04, 0x0a
        /*005a*/ 	.short	(.L_473 - .L_472)
	.align		4
.L_472:
        /*005c*/ 	.word	index@(.nv.constant0._Z11sha1_kernelILi46EEvPKhPhm)
        /*0060*/ 	.short	0x0380
        /*0062*/ 	.short	0x0018


	//----- nvinfo : EIATTR_SW_WAR
	.align		4
.L_473:
        /*0064*/ 	.byte	0x04, 0x36
        /*0066*/ 	.short	(.L_475 - .L_474)
.L_474:
        /*0068*/ 	.word	0x00000008
.L_475:


//--------------------- .nv.info._Z11sha1_kernelILi45EEvPKhPhm --------------------------
	.section	.nv.info._Z11sha1_kernelILi45EEvPKhPhm,"",@"SHT_CUDA_INFO"
	.sectionflags	@""
	.align	4


	//----- nvinfo : EIATTR_CUDA_API_VERSION
	.align		4
        /*0000*/ 	.byte	0x04, 0x37
        /*0002*/ 	.short	(.L_477 - .L_476)
.L_476:
        /*0004*/ 	.word	0x00000082


	//----- nvinfo : EIATTR_KPARAM_INFO
	.align		4
.L_477:
        /*0008*/ 	.byte	0x04, 0x17
        /*000a*/ 	.short	(.L_479 - .L_478)
.L_478:
        /*000c*/ 	.word	0x00000000
        /*0010*/ 	.short	0x0002
        /*0012*/ 	.short	0x0010
        /*0014*/ 	.byte	0x00, 0xf0, 0x21, 0x00


	//----- nvinfo : EIATTR_KPARAM_INFO
	.align		4
.L_479:
        /*0018*/ 	.byte	0x04, 0x17
        /*001a*/ 	.short	(.L_481 - .L_480)
.L_480:
        /*001c*/ 	.word	0x00000000
        /*0020*/ 	.short	0x0001
        /*0022*/ 	.short	0x0008
        /*0024*/ 	.byte	0x00, 0xf5, 0x21, 0x00


	//----- nvinfo : EIATTR_KPARAM_INFO
	.align		4
.L_481:
        /*0028*/ 	.byte	0x04, 0x17
        /*002a*/ 	.short	(.L_483 - .L_482)
.L_482:
        /*002c*/ 	.word	0x00000000
        /*0030*/ 	.short	0x0000
        /*0032*/ 	.short	0x0000
        /*0034*/ 	.byte	0x00, 0xf5, 0x21, 0x00


	//----- nvinfo : EIATTR_SPARSE_MMA_MASK
	.align		4
.L_483:
        /*0038*/ 	.byte	0x03, 0x50
        /*003a*/ 	.short	0x0000


	//----- nvinfo : EIATTR_MAXREG_COUNT
	.align		4
        /*003c*/ 	.byte	0x03, 0x1b
        /*003e*/ 	.short	0x00ff


	//----- nvinfo : EIATTR_MERCURY_ISA_VERSION
	.align		4
        /*0040*/ 	.byte	0x03, 0x5f
        /*0042*/ 	.short	0x0101


	//----- nvinfo : EIATTR_VRC_CTA_INIT_COUNT
	.align		4
        /*0044*/ 	.byte	0x02, 0x4a
	.zero		1
	.zero		1


	//----- nvinfo : EIATTR_EXIT_INSTR_OFFSETS
	.align		4
        /*0048*/ 	.byte	0x04, 0x1c
        /*004a*/ 	.short	(.L_485 - .L_484)


	//   ....[0]....
.L_484:
        /*004c*/ 	.word	0x00000080


	//   ....[1]....
        /*0050*/ 	.word	0x00002ef0


	//----- nvinfo : EIATTR_CBANK_PARAM_SIZE
	.align		4
.L_485:
        /*0054*/ 	.byte	0x03, 0x19
        /*0056*/ 	.short	0x0018


	//----- nvinfo : EIATTR_PARAM_CBANK
	.align		4
        /*0058*/ 	.byte	0x04, 0x0a
        /*005a*/ 	.short	(.L_487 - .L_486)
	.align		4
.L_486:
        /*005c*/ 	.word	index@(.nv.constant0._Z11sha1_kernelILi45EEvPKhPhm)
        /*0060*/ 	.short	0x0380
        /*0062*/ 	.short	0x0018


	//----- nvinfo : EIATTR_SW_WAR
	.align		4
.L_487:
        /*0064*/ 	.byte	0x04, 0x36
        /*0066*/ 	.short	(.L_489 - .L_488)
.L_488:
        /*0068*/ 	.word	0x00000008
.L_489:


//--------------------- .nv.info._Z11sha1_kernelILi44EEvPKhPhm --------------------------
	.section	.nv.info._Z11sha1_kernelILi44EEvPKhPhm,"",@"SHT_CUDA_INFO"
	.sectionflags	@""
	.align	4


	//----- nvinfo : EIATTR_CUDA_API_VERSION
	.align		4
        /*0000*/ 	.byte	0x04, 0x37
        /*0002*/ 	.short	(.L_491 - .L_490)
.L_490:
        /*0004*/ 	.word	0x00000082


	//----- nvinfo : EIATTR_KPARAM_INFO
	.align		4
.L_491:
        /*0008*/ 	.byte	0x04, 0x17
        /*000a*/ 	.short	(.L_493 - .L_492)
.L_492:
        /*000c*/ 	.word	0x00000000
        /*0010*/ 	.short	0x0002
        /*0012*/ 	.short	0x0010
        /*0014*/ 	.byte	0x00, 0xf0, 0x21, 0x00


	//----- nvinfo : EIATTR_KPARAM_INFO
	.align		4
.L_493:
        /*0018*/ 	.byte	0x04, 0x17
        /*001a*/ 	.short	(.L_495 - .L_494)
.L_494:
        /*001c*/ 	.word	0x00000000
        /*0020*/ 	.short	0x0001
        /*0022*/ 	.short	0x0008
        /*0024*/ 	.byte	0x00, 0xf5, 0x21, 0x00


	//----- nvinfo : EIATTR_KPARAM_INFO
	.align		4
.L_495:
        /*0028*/ 	.byte	0x04, 0x17
        /*002a*/ 	.short	(.L_497 - .L_496)
.L_496:
        /*002c*/ 	.word	0x00000000
        /*0030*/ 	.short	0x0000
        /*0032*/ 	.short	0x0000
        /*0034*/ 	.byte	0x00, 0xf5, 0x21, 0x00


	//----- nvinfo : EIATTR_SPARSE_MMA_MASK
	.align		4
.L_497:
        /*0038*/ 	.byte	0x03, 0x50
        /*003a*/ 	.short	0x0000


	//----- nvinfo : EIATTR_MAXREG_COUNT
	.align		4
        /*003c*/ 	.byte	0x03, 0x1b
        /*003e*/ 	.short	0x00ff


	//----- nvinfo : EIATTR_MERCURY_ISA_VERSION
	.align		4
        /*0040*/ 	.byte	0x03, 0x5f
        /*0042*/ 	.short	0x0101


	//----- nvinfo : EIATTR_VRC_CTA_INIT_COUNT
	.align		4
        /*0044*/ 	.byte	0x02, 0x4a
	.zero		1
	.zero		1


	//----- nvinfo : EIATTR_EXIT_INSTR_OFFSETS
	.align		4
        /*0048*/ 	.byte	0x04, 0x1c
        /*004a*/ 	.short	(.L_499 - .L_498)


	//   ....[0]....
.L_498:
        /*004c*/ 	.word	0x00000080


	//   ....[1]....
        /*0050*/ 	.word	0x00002ef0


	//----- nvinfo : EIATTR_CBANK_PARAM_SIZE
	.align		4
.L_499:
        /*0054*/ 	.byte	0x03, 0x19
        /*0056*/ 	.short	0x0018


	//----- nvinfo : EIATTR_PARAM_CBANK
	.align		4
        /*0058*/ 	.byte	0x04, 0x0a
        /*005a*/ 	.short	(.L_501 - .L_500)
	.align		4
.L_500:
        /*005c*/ 	.word	index@(.nv.constant0._Z11sha1_kernelILi44EEvPKhPhm)
        /*0060*/ 	.short	0x0380
        /*0062*/ 	.short	0x0018


	//----- nvinfo : EIATTR_SW_WAR
	.align		4
.L_501:
        /*0064*/ 	.byte	0x04, 0x36
        /*0066*/ 	.short	(.L_503 - .L_502)
.L_502:
        /*0068*/ 	.word	0x00000008
.L_503:


//--------------------- .nv.info._Z11sha1_kernelILi43EEvPKhPhm --------------------------
	.section	.nv.info._Z11sha1_kernelILi43EEvPKhPhm,"",@"SHT_CUDA_INFO"
	.sectionflags	@""
	.align	4


	//----- nvinfo : EIATTR_CUDA_API_VERSION
	.align		4
        /*0000*/ 	.byte	0x04, 0x37
        /*0002*/ 	.short	(.L_505 - .L_504)
.L_504:
        /*0004*/ 	.word	0x00000082


	//----- nvinfo : EIATTR_KPARAM_INFO
	.align		4
.L_505:
        /*0008*/ 	.byte	0x04, 0x17
        /*000a*/ 	.short	(.L_507 - .L_506)
.L_506:
        /*000c*/ 	.word	0x00000000
        /*0010*/ 	.short	0x0002
        /*0012*/ 	.short	0x0010
        /*0014*/ 	.byte	0x00, 0xf0, 0x21, 0x00


	//----- nvinfo : EIATTR_KPARAM_INFO
	.align		4
.L_507:
        /*0018*/ 	.byte	0x04, 0x17
        /*001a*/ 	.short	(.L_509 - .L_508)
.L_508:
        /*001c*/ 	.word	0x00000000
        /*0020*/ 	.short	0x0001
        /*0022*/ 	.short	0x0008
        /*0024*/ 	.byte	0x00, 0xf5, 0x21, 0x00


	//----- nvinfo : EIATTR_KPARAM_INFO
	.align		4
.L_509:
        /*0028*/ 	.byte	0x04, 0x17
        /*002a*/ 	.short	(.L_511 - .L_510)
.L_510:
        /*002c*/ 	.word	0x00000000
        /*0030*/ 	.short	0x0000
        /*0032*/ 	.short	0x0000
        /*0034*/ 	.byte	0x00, 0xf5, 0x21, 0x00


	//----- nvinfo : EIATTR_SPARSE_MMA_MASK
	.align		4
.L_511:
        /*0038*/ 	.byte	0x03, 0x50
        /*003a*/ 	.short	0x0000


	//----- nvinfo : EIATTR_MAXREG_COUNT
	.align		4
        /*003c*/ 	.byte	0x03, 0x1b
        /*003e*/ 	.short	0x00ff


	//----- nvinfo : EIATTR_MERCURY_ISA_VERSION
	.align		4
        /*0040*/ 	.byte	0x03, 0x5f
        /*0042*/ 	.short	0x0101


	//----- nvinfo : EIATTR_VRC_CTA_INIT_COUNT
	.align		4
        /*0044*/ 	.byte	0x02, 0x4a
	.zero		1
	.zero		1


	//----- nvinfo : EIATTR_EXIT_INSTR_OFFSETS
	.align		4
        /*0048*/ 	.byte	0x04, 0x1c
        /*004a*/ 	.short	(.L_513 - .L_512)


	//   ....[0]....
.L_512:
        /*004c*/ 	.word	0x00000080


	//   ....[1]....
        /*0050*/ 	.word	0x00002ef0


	//----- nvinfo : EIATTR_CBANK_PARAM_SIZE
	.align		4
.L_513:
        /*0054*/ 	.byte	0x03, 0x19
        /*0056*/ 	.short	0x0018


	//----- nvinfo : EIATTR_PARAM_CBANK
	.align		4
        /*0058*/ 	.byte	0x04, 0x0a
        /*005a*/ 	.short	(.L_515 - .L_514)
	.align		4
.L_514:
        /*005c*/ 	.word	index@(.nv.constant0._Z11sha1_kernelILi43EEvPKhPhm)
        /*0060*/ 	.short	0x0380
        /*0062*/ 	.short	0x0018


	//----- nvinfo : EIATTR_SW_WAR
	.align		4
.L_515:
        /*0064*/ 	.byte	0x04, 0x36
        /*0066*/ 	.short	(.L_517 - .L_516)
.L_516:
        /*0068*/ 	.word	0x00000008
.L_517:


//--------------------- .nv.info._Z11sha1_kernelILi42EEvPKhPhm --------------------------
	.section	.nv.info._Z11sha1_kernelILi42EEvPKhPhm,"",@"SHT_CUDA_INFO"
	.sectionflags	@""
	.align	4


	//----- nvinfo : EIATTR_CUDA_API_VERSION
	.align		4
        /*0000*/ 	.byte	0x04, 0x37
        /*0002*/ 	.short	(.L_519 - .L_518)
.L_518:
        /*0004*/ 	.word	0x00000082


	//----- nvinfo : EIATTR_KPARAM_INFO
	.align		4
.L_519:
        /*0008*/ 	.byte	0x04, 0x17
        /*000a*/ 	.short	(.L_521 - .L_520)
.L_520:
        /*000c*/ 	.word	0x00000000
        /*0010*/ 	.short	0x0002
        /*0012*/ 	.short	0x0010
        /*0014*/ 	.byte	0x00, 0xf0, 0x21, 0x00


	//----- nvinfo : EIATTR_KPARAM_INFO
	.align		4
.L_521:
        /*0018*/ 	.byte	0x04, 0x17
        /*001a*/ 	.short	(.L_523 - .L_522)
.L_522:
        /*001c*/ 	.word	0x00000000
        /*0020*/ 	.short	0x0001
        /*0022*/ 	.short	0x0008
        /*0024*/ 	.byte	0x00, 0xf5, 0x21, 0x00


	//----- nvinfo : EIATTR_KPARAM_INFO
	.align		4
.L_523:
        /*0028*/ 	.byte	0x04, 0x17
        /*002a*/ 	.short	(.L_525 - .L_524)
.L_524:
        /*002c*/ 	.word	0x00000000
        /*0030*/ 	.short	0x0000
        /*0032*/ 	.short	0x0000
        /*0034*/ 	.byte	0x00, 0xf5, 0x21, 0x00


	//----- nvinfo : EIATTR_SPARSE_MMA_MASK
	.align		4
.L_525:
        /*0038*/ 	.byte	0x03, 0x50
        /*003a*/ 	.short	0x0000


	//----- nvinfo : EIATTR_MAXREG_COUNT
	.align		4
        /*003c*/ 	.byte	0x03, 0x1b
        /*003e*/ 	.short	0x00ff


	//----- nvinfo : EIATTR_MERCURY_ISA_VERSION
	.align		4
        /*0040*/ 	.byte	0x03, 0x5f
        /*0042*/ 	.short	0x0101


	//----- nvinfo : EIATTR_VRC_CTA_INIT_COUNT
	.align		4
        /*0044*/ 	.byte	0x02, 0x4a
	.zero		1
	.zero		1


	//----- nvinfo : EIATTR_EXIT_INSTR_OFFSETS
	.align		4
        /*0048*/ 	.byte	0x04, 0x1c
        /*004a*/ 	.short	(.L_527 - .L_526)


	//   ....[0]....
.L_526:
        /*004c*/ 	.word	0x00000080


	//   ....[1]....
        /*0050*/ 	.word	0x00002ef0


	//----- nvinfo : EIATTR_CBANK_PARAM_SIZE
	.align		4
.L_527:
        /*0054*/ 	.byte	0x03, 0x19
        /*0056*/ 	.short	0x0018


	//----- nvinfo : EIATTR_PARAM_CBANK
	.align		4
        /*0058*/ 	.byte	0x04, 0x0a
        /*005a*/ 	.short	(.L_529 - .L_528)
	.align		4
.L_528:
        /*005c*/ 	.word	index@(.nv.constant0._Z11sha1_kernelILi42EEvPKhPhm)
        /*0060*/ 	.short	0x0380
        /*0062*/ 	.short	0x0018


	//----- nvinfo : EIATTR_SW_WAR
	.align		4
.L_529:
        /*0064*/ 	.byte	0x04, 0x36
        /*0066*/ 	.short	(.L_531 - .L_530)
.L_530:
        /*0068*/ 	.word	0x00000008
.L_531:


//--------------------- .nv.info._Z11sha1_kernelILi41EEvPKhPhm --------------------------
	.section	.nv.info._Z11sha1_kernelILi41EEvPKhPhm,"",@"SHT_CUDA_INFO"
	.sectionflags	@""
	.align	4


	//----- nvinfo : EIATTR_CUDA_API_VERSION
	.align		4
        /*0000*/ 	.byte	0x04, 0x37
        /*0002*/ 	.short	(.L_533 - .L_532)
.L_532:
        /*0004*/ 	.word	0x00000082


	//----- nvinfo : EIATTR_KPARAM_INFO
	.align		4
.L_533:
        /*0008*/ 	.byte	0x04, 0x17
        /*000a*/ 	.short	(.L_535 - .L_534)
.L_534:
        /*000c*/ 	.word	0x00000000
        /*0010*/ 	.short	0x0002
        /*0012*/ 	.short	0x0010
        /*0014*/ 	.byte	0x00, 0xf0, 0x21, 0x00


	//----- nvinfo : EIATTR_KPARAM_INFO
	.align		4
.L_535:
        /*0018*/ 	.byte	0x04, 0x17
        /*001a*/ 	.short	(.L_537 - .L_536)
.L_536:
        /*001c*/ 	.word	0x00000000
        /*0020*/ 	.short	0x0001
        /*0022*/ 	.short	0x0008
        /*0024*/ 	.byte	0x00, 0xf5, 0x21, 0x00


	//----- nvinfo : EIATTR_KPARAM_INFO
	.align		4
.L_537:
        /*0028*/ 	.byte	0x04, 0x17
        /*002a*/ 	.short	(.L_539 - .L_538)
.L_538:
        /*002c*/ 	.word	0x00000000
        /*0030*/ 	.short	0x0000
        /*0032*/ 	.short	0x0000
        /*0034*/ 	.byte	0x00, 0xf5, 0x21, 0x00


	//----- nvinfo : EIATTR_SPARSE_MMA_MASK
	.align		4
.L_539:
        /*0038*/ 	.byte	0x03, 0x50
        /*003a*/ 	.short	0x0000


	//----- nvinfo : EIATTR_MAXREG_COUNT
	.align		4
        /*003c*/ 	.byte	0x03, 0x1b
        /*003e*/ 	.short	0x00ff


	//----- nvinfo : EIATTR_MERCURY_ISA_VERSION
	.align		4
        /*0040*/ 	.byte	0x03, 0x5f
        /*0042*/ 	.short	0x0101


	//----- nvinfo : EIATTR_VRC_CTA_INIT_COUNT
	.align		4
        /*0044*/ 	.byte	0x02, 0x4a
	.zero		1
	.zero		1


	//----- nvinfo : EIATTR_EXIT_INSTR_OFFSETS
	.align		4
        /*0048*/ 	.byte	0x04, 0x1c
        /*004a*/ 	.short	(.L_541 - .L_540)


	//   ....[0]....
.L_540:
        /*004c*/ 	.word	0x00000080


	//   ....[1]....
        /*0050*/ 	.word	0x00002ef0


	//----- nvinfo : EIATTR_CBANK_PARAM_SIZE
	.align		4
.L_541:
        /*0054*/ 	.byte	0x03, 0x19
        /*0056*/ 	.short	0x0018


	//----- nvinfo : EIATTR_PARAM_CBANK
	.align		4
        /*0058*/ 	.byte	0x04, 0x0a
        /*005a*/ 	.short	(.L_543 - .L_542)
	.align		4
.L_542:
        /*005c*/ 	.word	index@(.nv.constant0._Z11sha1_kernelILi41EEvPKhPhm)
        /*0060*/ 	.short	0x0380
        /*0062*/ 	.short	0x0018


	//----- nvinfo : EIATTR_SW_WAR
	.align		4
.L_543:
        /*0064*/ 	.byte	0x04, 0x36
        /*0066*/ 	.short	(.L_545 - .L_544)
.L_544:
        /*0068*/ 	.word	0x00000008
.L_545:


//--------------------- .nv.info._Z11sha1_kernelILi40EEvPKhPhm --------------------------
	.section	.nv.info._Z11sha1_kernelILi40EEvPKhPhm,"",@"SHT_CUDA_INFO"
	.sectionflags	@""
	.align	4


	//----- nvinfo : EIATTR_CUDA_API_VERSION
	.align		4
        /*0000*/ 	.byte	0x04, 0x37
        /*0002*/ 	.short	(.L_547 - .L_546)
.L_546:
        /*0004*/ 	.word	0x00000082


	//----- nvinfo : EIATTR_KPARAM_INFO
	.align		4
.L_547:
        /*0008*/ 	.byte	0x04, 0x17
        /*000a*/ 	.short	(.L_549 - .L_548)
.L_548:
        /*000c*/ 	.word	0x00000000
        /*0010*/ 	.short	0x0002
        /*0012*/ 	.short	0x0010
        /*0014*/ 	.byte	0x00, 0xf0, 0x21, 0x00


	//----- nvinfo : EIATTR_KPARAM_INFO
	.align		4
.L_549:
        /*0018*/ 	.byte	0x04, 0x17
        /*001a*/ 	.short	(.L_551 - .L_550)
.L_550:
        /*001c*/ 	.word	0x00000000
        /*0020*/ 	.short	0x0001
        /*0022*/ 	.short	0x0008
        /*0024*/ 	.byte	0x00, 0xf5, 0x21, 0x00


	//----- nvinfo : EIATTR_KPARAM_INFO
	.align		4
.L_551:
        /*0028*/ 	.byte	0x04, 0x17
        /*002a*/ 	.short	(.L_553 - .L_552)
.L_552:
        /*002c*/ 	.word	0x00000000
        /*0030*/ 	.short	0x0000
        /*0032*/ 	.short	0x0000
        /*0034*/ 	.byte	0x00, 0xf5, 0x21, 0x00


	//----- nvinfo : EIATTR_SPARSE_MMA_MASK
	.align		4
.L_553:
        /*0038*/ 	.byte	0x03, 0x50
        /*003a*/ 	.short	0x0000


	//----- nvinfo : EIATTR_MAXREG_COUNT
	.align		4
        /*003c*/ 	.byte	0x03, 0x1b
        /*003e*/ 	.short	0x00ff


	//----- nvinfo : EIATTR_MERCURY_ISA_VERSION
	.align		4
        /*0040*/ 	.byte	0x03, 0x5f
        /*0042*/ 	.short	0x0101


	//----- nvinfo : EIATTR_VRC_CTA_INIT_COUNT
	.align		4
        /*0044*/ 	.byte	0x02, 0x4a
	.zero		1
	.zero		1


	//----- nvinfo : EIATTR_EXIT_INSTR_OFFSETS
	.align		4
        /*0048*/ 	.byte	0x04, 0x1c
        /*004a*/ 	.short	(.L_555 - .L_554)


	//   ....[0]....
.L_554:
        /*004c*/ 	.word	0x00000080


	//   ....[1]....
        /*0050*/ 	.word	0x00002ef0


	//----- nvinfo : EIATTR_CBANK_PARAM_SIZE
	.align		4
.L_555:
        /*0054*/ 	.byte	0x03, 0x19
        /*0056*/ 	.short	0x0018


	//----- nvinfo : EIATTR_PARAM_CBANK
	.align		4
        /*0058*/ 	.byte	0x04, 0x0a
        /*005a*/ 	.short	(.L_557 - .L_556)
	.align		4
.L_556:
        /*005c*/ 	.word	index@(.nv.constant0._Z11sha1_kernelILi40EEvPKhPhm)
        /*0060*/ 	.short	0x0380
        /*0062*/ 	.short	0x0018


	//----- nvinfo : EIATTR_SW_WAR
	.align		4
.L_557:
        /*0064*/ 	.byte	0x04, 0x36
        /*0066*/ 	.short	(.L_559 - .L_558)
.L_558:
        /*0068*/ 	.word	0x00000008
.L_559:


//--------------------- .nv.info._Z11sha1_kernelILi39EEvPKhPhm --------------------------
	.section	.nv.info._Z11sha1_kernelILi39EEvPKhPhm,"",@"SHT_CUDA_INFO"
	.sectionflags	@""
	.align	4


	//----- nvinfo : EIATTR_CUDA_API_VERSION
	.align		4
        /*0000*/ 	.byte	0x04, 0x37
        /*0002*/ 	.short	(.L_561 - .L_560)
.L_560:
        /*0004*/ 	.word	0x00000082


	//----- nvinfo : EIATTR_KPARAM_INFO
	.align		4
.L_561:
        /*0008*/ 	.byte	0x04, 0x17
        /*000a*/ 	.short	(.L_563 - .L_562)
.L_562:
        /*000c*/ 	.word	0x00000000
        /*0010*/ 	.short	0x0002
        /*0012*/ 	.short	0x0010
        /*0014*/ 	.byte	0x00, 0xf0, 0x21, 0x00


	//----- nvinfo : EIATTR_KPARAM_INFO
	.align		4
.L_563:
        /*0018*/ 	.byte	0x04, 0x17
        /*001a*/ 	.short	(.L_565 - .L_564)
.L_564:
        /*001c*/ 	.word	0x00000000
        /*0020*/ 	.short	0x0001
        /*0022*/ 	.short	0x0008
        /*0024*/ 	.byte	0x00, 0xf5, 0x21, 0x00


	//----- nvinfo : EIATTR_KPARAM_INFO
	.align		4
.L_565:
        /*0028*/ 	.byte	0x04, 0x17
        /*002a*/ 	.short	(.L_567 - .L_566)
.L_566:
        /*002c*/ 	.word	0x00000000
        /*0030*/ 	.short	0x0000
        /*0032*/ 	.short	0x0000
        /*0034*/ 	.byte	0x00, 0xf5, 0x21, 0x00


	//----- nvinfo : EIATTR_SPARSE_MMA_MASK
	.align		4
.L_567:
        /*0038*/ 	.byte	0x03, 0x50
        /*003a*/ 	.short	0x0000


	//----- nvinfo : EIATTR_MAXREG_COUNT
	.align		4
        /*003c*/ 	.byte	0x03, 0x1b
        /*003e*/ 	.short	0x00ff


	//----- nvinfo : EIATTR_MERCURY_ISA_VERSION
	.align		4
        /*0040*/ 	.byte	0x03, 0x5f
        /*0042*/ 	.short	0x0101


	//----- nvinfo : EIATTR_VRC_CTA_INIT_COUNT
	.align		4
        /*0044*/ 	.byte	0x02, 0x4a
	.zero		1
	.zero		1


	//----- nvinfo : EIATTR_EXIT_INSTR_OFFSETS
	.align		4
        /*0048*/ 	.byte	0x04, 0x1c
        /*004a*/ 	.short	(.L_569 - .L_568)


	//   ....[0]....
.L_568:
        /*004c*/ 	.word	0x00000080


	//   ....[1]....
        /*0050*/ 	.word	0x00002ef0


	//----- nvinfo : EIATTR_CBANK_PARAM_SIZE
	.align		4
.L_569:
        /*0054*/ 	.byte	0x03, 0x19
        /*0056*/ 	.short	0x0018


	//----- nvinfo : EIATTR_PARAM_CBANK
	.align		4
        /*0058*/ 	.byte	0x04, 0x0a
        /*005a*/ 	.short	(.L_571 - .L_570)
	.align		4
.L_570:
        /*005c*/ 	.word	index@(.nv.constant0._Z11sha1_kernelILi39EEvPKhPhm)
        /*0060*/ 	.short	0x0380
        /*0062*/ 	.short	0x0018


	//----- nvinfo : EIATTR_SW_WAR
	.align		4
.L_571:
        /*0064*/ 	.byte	0x04, 0x36
        /*0066*/ 	.short	(.L_573 - .L_572)
.L_572:
        /*0068*/ 	.word	0x00000008
.L_573:


//--------------------- .nv.info._Z11sha1_kernelILi38EEvPKhPhm --------------------------
	.section	.nv.info._Z11sha1_kernelILi38EEvPKhPhm,"",@"SHT_CUDA_INFO"
	.sectionflags	@""
	.align	4


	//----- nvinfo : EIATTR_CUDA_API_VERSION
	.align		4
        /*0000*/ 	.byte	0x04, 0x37
        /*0002*/ 	.short	(.L_575 - .L_574)
.L_574:
        /*0004*/ 	.word	0x00000082


	//----- nvinfo : EIATTR_KPARAM_INFO
	.align		4
.L_575:
        /*0008*/ 	.byte	0x04, 0x17
        /*000a*/ 	.short	(.L_577 - .L_576)
.L_576:
        /*000c*/ 	.word	0x00000000
        /*0010*/ 	.short	0x0002
        /*0012*/ 	.short	0x0010
        /*0014*/ 	.byte	0x00, 0xf0, 0x21, 0x00


	//----- nvinfo : EIATTR_KPARAM_INFO
	.align		4
.L_577:
        /*0018*/ 	.byte	0x04, 0x17
        /*001a*/ 	.short	(.L_579 - .L_578)
.L_578:
        /*001c*/ 	.word	0x00000000
        /*0020*/ 	.short	0x0001
        /*0022*/ 	.short	0x0008
        /*0024*/ 	.byte	0x00, 0xf5, 0x21, 0x00


	//----- nvinfo : EIATTR_KPARAM_INFO
	.align		4
.L_579:
        /*0028*/ 	.byte	0x04, 0x17
        /*002a*/ 	.short	(.L_581 - .L_580)
.L_580:
        /*002c*/ 	.word	0x00000000
        /*0030*/ 	.short	0x0000
        /*0032*/ 	.short	0x0000
        /*0034*/ 	.byte	0x00, 0xf5, 0x21, 0x00


	//----- nvinfo : EIATTR_SPARSE_MMA_MASK
	.align		4
.L_581:
        /*0038*/ 	.byte	0x03, 0x50
        /*003a*/ 	.short	0x0000


	//----- nvinfo : EIATTR_MAXREG_COUNT
	.align		4
        /*003c*/ 	.byte	0x03, 0x1b
        /*003e*/ 	.short	0x00ff


	//----- nvinfo : EIATTR_MERCURY_ISA_VERSION
	.align		4
        /*0040*/ 	.byte	0x03, 0x5f
        /*0042*/ 	.short	0x0101


	//----- nvinfo : EIATTR_VRC_CTA_INIT_COUNT
	.align		4
        /*0044*/ 	.byte	0x02, 0x4a
	.zero		1
	.zero		1


	//----- nvinfo : EIATTR_EXIT_INSTR_OFFSETS
	.align		4
        /*0048*/ 	.byte	0x04, 0x1c
        /*004a*/ 	.short	(.L_583 - .L_582)


	//   ....[0]....
.L_582:
        /*004c*/ 	.word	0x00000080


	//   ....[1]....
        /*0050*/ 	.word	0x00002ef0


	//----- nvinfo : EIATTR_CBANK_PARAM_SIZE
	.align		4
.L_583:
        /*0054*/ 	.byte	0x03, 0x19
        /*0056*/ 	.short	0x0018


	//----- nvinfo : EIATTR_PARAM_CBANK
	.align		4
        /*0058*/ 	.byte	0x04, 0x0a
        /*005a*/ 	.short	(.L_585 - .L_584)
	.align		4
.L_584:
        /*005c*/ 	.word	index@(.nv.constant0._Z11sha1_kernelILi38EEvPKhPhm)
        /*0060*/ 	.short	0x0380
        /*0062*/ 	.short	0x0018


	//----- nvinfo : EIATTR_SW_WAR
	.align		4
.L_585:
        /*0064*/ 	.byte	0x04, 0x36
        /*0066*/ 	.short	(.L_587 - .L_586)
.L_586:
        /*0068*/ 	.word	0x00000008
.L_587:


//--------------------- .nv.info._Z11sha1_kernelILi37EEvPKhPhm --------------------------
	.section	.nv.info._Z11sha1_kernelILi37EEvPKhPhm,"",@"SHT_CUDA_INFO"
	.sectionflags	@""
	.align	4


	//----- nvinfo : EIATTR_CUDA_API_VERSION
	.align		4
        /*0000*/ 	.byte	0x04, 0x37
        /*0002*/ 	.short	(.L_589 - .L_588)
.L_588:
        /*0004*/ 	.word	0x00000082


	//----- nvinfo : EIATTR_KPARAM_INFO
	.align		4
.L_589:
        /*0008*/ 	.byte	0x04, 0x17
        /*000a*/ 	.short	(.L_591 - .L_590)
.L_590:
        /*000c*/ 	.word	0x00000000
        /*0010*/ 	.short	0x0002
        /*0012*/ 	.short	0x0010
        /*0014*/ 	.byte	0x00, 0xf0, 0x21, 0x00


	//----- nvinfo : EIATTR_KPARAM_INFO
	.align		4
.L_591:
        /*0018*/ 	.byte	0x04, 0x17
        /*001a*/ 	.short	(.L_593 - .L_592)
.L_592:
        /*001c*/ 	.word	0x00000000
        /*0020*/ 	.short	0x0001
        /*0022*/ 	.short	0x0008
        /*0024*/ 	.byte	0x00, 0xf5, 0x21, 0x00


	//----- nvinfo : EIATTR_KPARAM_INFO
	.align		4
.L_593:
        /*0028*/ 	.byte	0x04, 0x17
        /*002a*/ 	.short	(.L_595 - .L_594)
.L_594:
        /*002c*/ 	.word	0x00000000
        /*0030*/ 	.short	0x0000
        /*0032*/ 	.short	0x0000
        /*0034*/ 	.byte	0x00, 0xf5, 0x21, 0x00


	//----- nvinfo : EIATTR_SPARSE_MMA_MASK
	.align		4
.L_595:
        /*0038*/ 	.byte	0x03, 0x50
        /*003a*/ 	.short	0x0000


	//----- nvinfo : EIATTR_MAXREG_COUNT
	.align		4
        /*003c*/ 	.byte	0x03, 0x1b
        /*003e*/ 	.short	0x00ff


	//----- nvinfo : EIATTR_MERCURY_ISA_VERSION
	.align		4
        /*0040*/ 	.byte	0x03, 0x5f
        /*0042*/ 	.short	0x0101


	//----- nvinfo : EIATTR_VRC_CTA_INIT_COUNT
	.align		4
        /*0044*/ 	.byte	0x02, 0x4a
	.zero		1
	.zero		1


	//----- nvinfo : EIATTR_EXIT_INSTR_OFFSETS
	.align		4
        /*0048*/ 	.byte	0x04, 0x1c
        /*004a*/ 	.short	(.L_597 - .L_596)


	//   ....[0]....
.L_596:
        /*004c*/ 	.word	0x00000080


	//   ....[1]....
        /*0050*/ 	.word	0x00002ef0


	//----- nvinfo : EIATTR_CBANK_PARAM_SIZE
	.align		4
.L_597:
        /*0054*/ 	.byte	0x03, 0x19
        /*0056*/ 	.short	0x0018


	//----- nvinfo : EIATTR_PARAM_CBANK
	.align		4
        /*0058*/ 	.byte	0x04, 0x0a
        /*005a*/ 	.short	(.L_599 - .L_598)
	.align		4
.L_598:
        /*005c*/ 	.word	index@(.nv.constant0._Z11sha1_kernelILi37EEvPKhPhm)
        /*0060*/ 	.short	0x0380
        /*0062*/ 	.short	0x0018


	//----- nvinfo : EIATTR_SW_WAR
	.align		4
.L_599:
        /*0064*/ 	.byte	0x04, 0x36
        /*0066*/ 	.short	(.L_601 - .L_600)
.L_600:
        /*0068*/ 	.word	0x00000008
.L_601:


//--------------------- .nv.info._Z11sha1_kernelILi36EEvPKhPhm --------------------------
	.section	.nv.info._Z11sha1_kernelILi36EEvPKhPhm,"",@"SHT_CUDA_INFO"
	.sectionflags	@""
	.align	4


	//----- nvinfo : EIATTR_CUDA_API_VERSION
	.align		4
        /*0000*/ 	.byte	0x04, 0x37
        /*0002*/ 	.short	(.L_603 - .L_602)
.L_602:
        /*0004*/ 	.word	0x00000082


	//----- nvinfo : EIATTR_KPARAM_INFO
	.align		4
.L_603:
        /*0008*/ 	.byte	0x04, 0x17
        /*000a*/ 	.short	(.L_605 - .L_604)
.L_604:
        /*000c*/ 	.word	0x00000000
        /*0010*/ 	.short	0x0002
        /*0012*/ 	.short	0x0010
        /*0014*/ 	.byte	0x00, 0xf0, 0x21, 0x00


	//----- nvinfo : EIATTR_KPARAM_INFO
	.align		4
.L_605:
        /*0018*/ 	.byte	0x04, 0x17
        /*001a*/ 	.short	(.L_607 - .L_606)
.L_606:
        /*001c*/ 	.word	0x00000000
        /*0020*/ 	.short	0x0001
        /*0022*/ 	.short	0x0008
        /*0024*/ 	.byte	0x00, 0xf5, 0x21, 0x00


	//----- nvinfo : EIATTR_KPARAM_INFO
	.align		4
.L_607:
        /*0028*/ 	.byte	0x04, 0x17
        /*002a*/ 	.short	(.L_609 - .L_608)
.L_608:
        /*002c*/ 	.word	0x00000000
        /*0030*/ 	.short	0x0000
        /*0032*/ 	.short	0x0000
        /*0034*/ 	.byte	0x00, 0xf5, 0x21, 0x00


	//----- nvinfo : EIATTR_SPARSE_MMA_MASK
	.align		4
.L_609:
        /*0038*/ 	.byte	0x03, 0x50
        /*003a*/ 	.short	0x0000


	//----- nvinfo : EIATTR_MAXREG_COUNT
	.align		4
        /*003c*/ 	.byte	0x03, 0x1b
        /*003e*/ 	.short	0x00ff


	//----- nvinfo : EIATTR_MERCURY_ISA_VERSION
	.align		4
        /*0040*/ 	.byte	0x03, 0x5f
        /*0042*/ 	.short	0x0101


	//----- nvinfo : EIATTR_VRC_CTA_INIT_COUNT
	.align		4
        /*0044*/ 	.byte	0x02, 0x4a
	.zero		1
	.zero		1


	//----- nvinfo : EIATTR_EXIT_INSTR_OFFSETS
	.align		4
        /*0048*/ 	.byte	0x04, 0x1c
        /*004a*/ 	.short	(.L_611 - .L_610)


	//   ....[0]....
.L_610:
        /*004c*/ 	.word	0x00000080


	//   ....[1]....
        /*0050*/ 	.word	0x00002ef0


	//----- nvinfo : EIATTR_CBANK_PARAM_SIZE
	.align		4
.L_611:
        /*0054*/ 	.byte	0x03, 0x19
        /*0056*/ 	.short	0x0018


	//----- nvinfo : EIATTR_PARAM_CBANK
	.align		4
        /*0058*/ 	.byte	0x04, 0x0a
        /*005a*/ 	.short	(.L_613 - .L_612)
	.align		4
.L_612:
        /*005c*/ 	.word	index@(.nv.constant0._Z11sha1_kernelILi36EEvPKhPhm)
        /*0060*/ 	.short	0x0380
        /*0062*/ 	.short	0x0018


	//----- nvinfo : EIATTR_SW_WAR
	.align		4
.L_613:
        /*0064*/ 	.byte	0x04, 0x36
        /*0066*/ 	.short	(.L_615 - .L_614)
.L_614:
        /*0068*/ 	.word	0x00000008
.L_615:


//--------------------- .nv.info._Z11sha1_kernelILi35EEvPKhPhm --------------------------
	.section	.nv.info._Z11sha1_kernelILi35EEvPKhPhm,"",@"SHT_CUDA_INFO"
	.sectionflags	@""
	.align	4


	//----- nvinfo : EIATTR_CUDA_API_VERSION
	.align		4
        /*0000*/ 	.byte	0x04, 0x37
        /*0002*/ 	.short	(.L_617 - .L_616)
.L_616:
        /*0004*/ 	.word	0x00000082


	//----- nvinfo : EIATTR_KPARAM_INFO
	.align		4
.L_617:
        /*0008*/ 	.byte	0x04, 0x17
        /*000a*/ 	.short	(.L_619 - .L_618)
.L_618:
        /*000c*/ 	.word	0x00000000
        /*0010*/ 	.short	0x0002
        /*0012*/ 	.short	0x0010
        /*0014*/ 	.byte	0x00, 0xf0, 0x21, 0x00


	//----- nvinfo : EIATTR_KPARAM_INFO
	.align		4
.L_619:
        /*0018*/ 	.byte	0x04, 0x17
        /*001a*/ 	.short	(.L_621 - .L_620)
.L_620:
        /*001c*/ 	.word	0x00000000
        /*0020*/ 	.short	0x0001
        /*0022*/ 	.short	0x0008
        /*0024*/ 	.byte	0x00, 0xf5, 0x21, 0x00


	//----- nvinfo : EIATTR_KPARAM_INFO
	.align		4
.L_621:
        /*0028*/ 	.byte	0x04, 0x17
        /*002a*/ 	.short	(.L_623 - .L_622)
.L_622:
        /*002c*/ 	.word	0x00000000
        /*0030*/ 	.short	0x0000
        /*0032*/ 	.short	0x0000
        /*0034*/ 	.byte	0x00, 0xf5, 0x21, 0x00


	//----- nvinfo : EIATTR_SPARSE_MMA_MASK
	.align		4
.L_623:
        /*0038*/ 	.byte	0x03, 0x50
        /*003a*/ 	.short	0x0000


	//----- nvinfo : EIATTR_MAXREG_COUNT
	.align		4
        /*003c*/ 	.byte	0x03, 0x1b
        /*003e*/ 	.short	0x00ff


	//----- nvinfo : EIATTR_MERCURY_ISA_VERSION
	.align		4
        /*0040*/ 	.byte	0x03, 0x5f
        /*0042*/ 	.short	0x0101


	//----- nvinfo : EIATTR_VRC_CTA_INIT_COUNT
	.align		4
        /*0044*/ 	.byte	0x02, 0x4a
	.zero		1
	.zero		1


	//----- nvinfo : EIATTR_EXIT_INSTR_OFFSETS
	.align		4
        /*0048*/ 	.byte	0x04, 0x1c
        /*004a*/ 	.short	(.L_625 - .L_624)


	//   ....[0]....
.L_624:
        /*004c*/ 	.word	0x00000080


	//   ....[1]....
        /*0050*/ 	.word	0x00002ef0


	//----- nvinfo : EIATTR_CBANK_PARAM_SIZE
	.align		4
.L_625:
        /*0054*/ 	.byte	0x03, 0x19
        /*0056*/ 	.short	0x0018


	//----- nvinfo : EIATTR_PARAM_CBANK
	.align		4
        /*0058*/ 	.byte	0x04, 0x0a
        /*005a*/ 	.short	(.L_627 - .L_626)
	.align		4
.L_626:
        /*005c*/ 	.word	index@(.nv.constant0._Z11sha1_kernelILi35EEvPKhPhm)
        /*0060*/ 	.short	0x0380
        /*0062*/ 	.short	0x0018


	//----- nvinfo : EIATTR_SW_WAR
	.align		4
.L_627:
        /*0064*/ 	.byte	0x04, 0x36
        /*0066*/ 	.short	(.L_629 - .L_628)
.L_628:
        /*0068*/ 	.word	0x00000008
.L_629:


//--------------------- .nv.info._Z11sha1_kernelILi34EEvPKhPhm --------------------------
	.section	.nv.info._Z11sha1_kernelILi34EEvPKhPhm,"",@"SHT_CUDA_INFO"
	.sectionflags	@""
	.align	4


	//----- nvinfo : EIATTR_CUDA_API_VERSION
	.align		4
        /*0000*/ 	.byte	0x04, 0x37
        /*0002*/ 	.short	(.L_631 - .L_630)
.L_630:
        /*0004*/ 	.word	0x00000082


	//----- nvinfo : EIATTR_KPARAM_INFO
	.align		4
.L_631:
        /*0008*/ 	.byte	0x04, 0x17
        /*000a*/ 	.short	(.L_633 - .L_632)
.L_632:
        /*000c*/ 	.word	0x00000000
        /*0010*/ 	.short	0x0002
        /*0012*/ 	.short	0x0010
        /*0014*/ 	.byte	0x00, 0xf0, 0x21, 0x00


	//----- nvinfo : EIATTR_KPARAM_INFO
	.align		4
.L_633:
        /*0018*/ 	.byte	0x04, 0x17
        /*001a*/ 	.short	(.L_635 - .L_634)
.L_634:
        /*001c*/ 	.word	0x00000000
        /*0020*/ 	.short	0x0001
        /*0022*/ 	.short	0x0008
        /*0024*/ 	.byte	0x00, 0xf5, 0x21, 0x00


	//----- nvinfo : EIATTR_KPARAM_INFO
	.align		4
.L_635:
        /*0028*/ 	.byte	0x04, 0x17
        /*002a*/ 	.short	(.L_637 - .L_636)
.L_636:
        /*002c*/ 	.word	0x00000000
        /*0030*/ 	.short	0x0000
        /*0032*/ 	.short	0x0000
        /*0034*/ 	.byte	0x00, 0xf5, 0x21, 0x00


	//----- nvinfo : EIATTR_SPARSE_MMA_MASK
	.align		4
.L_637:
        /*0038*/ 	.byte	0x03, 0x50
        /*003a*/ 	.short	0x0000


	//----- nvinfo : EIATTR_MAXREG_COUNT
	.align		4
        /*003c*/ 	.byte	0x03, 0x1b
        /*003e*/ 	.short	0x00ff


	//----- nvinfo : EIATTR_MERCURY_ISA_VERSION
	.align		4
        /*0040*/ 	.byte	0x03, 0x5f
        /*0042*/ 	.short	0x0101


	//----- nvinfo : EIATTR_VRC_CTA_INIT_COUNT
	.align		4
        /*0044*/ 	.byte	0x02, 0x4a
	.zero		1
	.zero		1


	//----- nvinfo : EIATTR_EXIT_INSTR_OFFSETS
	.align		4
        /*0048*/ 	.byte	0x04, 0x1c
        /*004a*/ 	.short	(.L_639 - .L_638)


	//   ....[0]....
.L_638:
        /*004c*/ 	.word	0x00000080


	//   ....[1]....
        /*0050*/ 	.word	0x00002ef0


	//----- nvinfo : EIATTR_CBANK_PARAM_SIZE
	.align		4
.L_639:
        /*0054*/ 	.byte	0x03, 0x19
        /*0056*/ 	.short	0x0018


	//----- nvinfo : EIATTR_PARAM_CBANK
	.align		4
        /*0058*/ 	.byte	0x04, 0x0a
        /*005a*/ 	.short	(.L_641 - .L_640)
	.align		4
.L_640:
        /*005c*/ 	.word	index@(.nv.constant0._Z11sha1_kernelILi34EEvPKhPhm)
        /*0060*/ 	.short	0x0380
        /*0062*/ 	.short	0x0018


	//----- nvinfo : EIATTR_SW_WAR
	.align		4
.L_641:
        /*0064*/ 	.byte	0x04, 0x36
        /*0066*/ 	.short	(.L_643 - .L_642)
.L_642:
        /*0068*/ 	.word	0x00000008
.L_643:


//--------------------- .nv.info._Z11sha1_kernelILi33EEvPKhPhm --------------------------
	.section	.nv.info._Z11sha1_kernelILi33EEvPKhPhm,"",@"SHT_CUDA_INFO"
	.sectionflags	@""
	.align	4


	//----- nvinfo : EIATTR_CUDA_API_VERSION
	.align		4
        /*0000*/ 	.byte	0x04, 0x37
        /*0002*/ 	.short	(.L_645 - .L_644)
.L_644:
        /*0004*/ 	.word	0x00000082


	//----- nvinfo : EIATTR_KPARAM_INFO
	.align		4
.L_645:
        /*0008*/ 	.byte	0x04, 0x17
        /*000a*/ 	.short	(.L_647 - .L_646)
.L_646:
        /*000c*/ 	.word	0x00000000
        /*0010*/ 	.short	0x0002
        /*0012*/ 	.short	0x0010
        /*0014*/ 	.byte	0x00, 0xf0, 0x21, 0x00


	//----- nvinfo : EIATTR_KPARAM_INFO
	.align		4
.L_647:
        /*0018*/ 	.byte	0x04, 0x17
        /*001a*/ 	.short	(.L_649 - .L_648)
.L_648:
        /*001c*/ 	.word	0x00000000
        /*0020*/ 	.short	0x0001
        /*0022*/ 	.short	0x0008
        /*0024*/ 	.byte	0x00, 0xf5, 0x21, 0x00


	//----- nvinfo : EIATTR_KPARAM_INFO
	.align		4
.L_649:
        /*0028*/ 	.byte	0x04, 0x17
        /*002a*/ 	.short	(.L_651 - .L_650)
.L_650:
        /*002c*/ 	.word	0x00000000
        /*0030*/ 	.short	0x0000
        /*0032*/ 	.short	0x0000
        /*0034*/ 	.byte	0x00, 0xf5, 0x21, 0x00


	//----- nvinfo : EIATTR_SPARSE_MMA_MASK
	.align		4
.L_651:
        /*0038*/ 	.byte	0x03, 0x50
        /*003a*/ 	.short	0x0000


	//----- nvinfo : EIATTR_MAXREG_COUNT
	.align		4
        /*003c*/ 	.byte	0x03, 0x1b
        /*003e*/ 	.short	0x00ff


	//----- nvinfo : EIATTR_MERCURY_ISA_VERSION
	.align		4
        /*0040*/ 	.byte	0x03, 0x5f
        /*0042*/ 	.short	0x0101


	//----- nvinfo : EIATTR_VRC_CTA_INIT_COUNT
	.align		4
        /*0044*/ 	.byte	0x02, 0x4a
	.zero		1
	.zero		1


	//----- nvinfo : EIATTR_EXIT_INSTR_OFFSETS
	.align		4
        /*0048*/ 	.byte	0x04, 0x1c
        /*004a*/ 	.short	(.L_653 - .L_652)


	//   ....[0]....
.L_652:
        /*004c*/ 	.word	0x00000080


	//   ....[1]....
        /*0050*/ 	.word	0x00002ef0


	//----- nvinfo : EIATTR_CBANK_PARAM_SIZE
	.align		4
.L_653:
        /*0054*/ 	.byte	0x03, 0x19
        /*0056*/ 	.short	0x0018


	//----- nvinfo : EIATTR_PARAM_CBANK
	.align		4
        /*0058*/ 	.byte	0x04, 0x0a
        /*005a*/ 	.short	(.L_655 - .L_654)
	.align		4
.L_654:
        /*005c*/ 	.word	index@(.nv.constant0._Z11sha1_kernelILi33EEvPKhPhm)
        /*0060*/ 	.short	0x0380
        /*0062*/ 	.short	0x0018


	//----- nvinfo : EIATTR_SW_WAR
	.align		4
.L_655:
        /*0064*/ 	.byte	0x04, 0x36
        /*0066*/ 	.short	(.L_657 - .L_656)
.L_656:
        /*0068*/ 	.word	0x00000008
.L_657:


//--------------------- .nv.info._Z11sha1_kernelILi32EEvPKhPhm --------------------------
	.section	.nv.info._Z11sha1_kernelILi32EEvPKhPhm,"",@"SHT_CUDA_INFO"
	.sectionflags	@""
	.align	4


	//----- nvinfo : EIATTR_CUDA_API_VERSION
	.align		4
        /*0000*/ 	.byte	0x04, 0x37
        /*0002*/ 	.short	(.L_659 - .L_658)
.L_658:
        /*0004*/ 	.word	0x00000082


	//----- nvinfo : EIATTR_KPARAM_INFO
	.align		4
.L_659:
        /*0008*/ 	.byte	0x04, 0x17
        /*000a*/ 	.short	(.L_661 - .L_660)
.L_660:
        /*000c*/ 	.word	0x00000000
        /*0010*/ 	.short	0x0002
        /*0012*/ 	.short	0x0010
        /*0014*/ 	.byte	0x00, 0xf0, 0x21, 0x00


	//----- nvinfo : EIATTR_KPARAM_INFO
	.align		4
.L_661:
        /*0018*/ 	.byte	0x04, 0x17
        /*001a*/ 	.short	(.L_663 - .L_662)
.L_662:
        /*001c*/ 	.word	0x00000000
        /*0020*/ 	.short	0x0001
        /*0022*/ 	.short	0x0008
        /*0024*/ 	.byte	0x00, 0xf5, 0x21, 0x00


	//----- nvinfo : EIATTR_KPARAM_INFO
	.align		4
.L_663:
        /*0028*/ 	.byte	0x04, 0x17
        /*002a*/ 	.short	(.L_665 - .L_664)
.L_664:
        /*002c*/ 	.word	0x00000000
        /*0030*/ 	.short	0x0000
        /*0032*/ 	.short	0x0000
        /*0034*/ 	.byte	0x00, 0xf5, 0x21, 0x00


	//----- nvinfo : EIATTR_SPARSE_MMA_MASK
	.align		4
.L_665:
        /*0038*/ 	.byte	0x03, 0x50
        /*003a*/ 	.short	0x0000


	//----- nvinfo : EIATTR_MAXREG_COUNT
	.align		4
        /*003c*/ 	.byte	0x03, 0x1b
        /*003e*/ 	.short	0x00ff


	//----- nvinfo : EIATTR_MERCURY_ISA_VERSION
	.align		4
        /*0040*/ 	.byte	0x03, 0x5f
        /*0042*/ 	.short	0x0101


	//----- nvinfo : EIATTR_VRC_CTA_INIT_COUNT
	.align		4
        /*0044*/ 	.byte	0x02, 0x4a
	.zero		1
	.zero		1


	//----- nvinfo : EIATTR_EXIT_INSTR_OFFSETS
	.align		4
        /*0048*/ 	.byte	0x04, 0x1c
        /*004a*/ 	.short	(.L_667 - .L_666)


	//   ....[0]....
.L_666:
        /*004c*/ 	.word	0x00000080


	//   ....[1]....
        /*0050*/ 	.word	0x00002ef0


	//----- nvinfo : EIATTR_CBANK_PARAM_SIZE
	.align		4
.L_667:
        /*0054*/ 	.byte	0x03, 0x19
        /*0056*/ 	.short	0x0018


	//----- nvinfo : EIATTR_PARAM_CBANK
	.align		4
        /*0058*/ 	.byte	0x04, 0x0a
        /*005a*/ 	.short	(.L_669 - .L_668)
	.align		4
.L_668:
        /*005c*/ 	.word	index@(.nv.constant0._Z11sha1_kernelILi32EEvPKhPhm)
        /*0060*/ 	.short	0x0380
        /*0062*/ 	.short	0x0018


	//----- nvinfo : EIATTR_SW_WAR
	.align		4
.L_669:
        /*0064*/ 	.byte	0x04, 0x36
        /*0066*/ 	.short	(.L_671 - .L_670)
.L_670:
        /*0068*/ 	.word	0x00000008
.L_671:


//--------------------- .nv.info._Z11sha1_kernelILi31EEvPKhPhm --------------------------
	.section	.nv.info._Z11sha1_kernelILi31EEvPKhPhm,"",@"SHT_CUDA_INFO"
	.sectionflags	@""
	.align	4


	//----- nvinfo : EIATTR_CUDA_API_VERSION
	.align		4
        /*0000*/ 	.byte	0x04, 0x37
        /*0002*/ 	.short	(.L_673 - .L_672)
.L_672:
        /*0004*/ 	.word	0x00000082


	//----- nvinfo : EIATTR_KPARAM_INFO
	.align		4
.L_673:
        /*0008*/ 	.byte	0x04, 0x17
        /*000a*/ 	.short	(.L_675 - .L_674)
.L_674:
        /*000c*/ 	.word	0x00000000
        /*0010*/ 	.short	0x0002
        /*0012*/ 	.short	0x0010
        /*0014*/ 	.byte	0x00, 0xf0, 0x21, 0x00


	//----- nvinfo : EIATTR_KPARAM_INFO
	.align		4
.L_675:
        /*0018*/ 	.byte	0x04, 0x17
        /*001a*/ 	.short	(.L_677 - .L_676)
.L_676:
        /*001c*/ 	.word	0x00000000
        /*0020*/ 	.short	0x0001
        /*0022*/ 	.short	0x0008
        /*0024*/ 	.byte	0x00, 0xf5, 0x21, 0x00


	//----- nvinfo : EIATTR_KPARAM_INFO
	.align		4
.L_677:
        /*0028*/ 	.byte	0x04, 0x17
        /*002a*/ 	.short	(.L_679 - .L_678)
.L_678:
        /*002c*/ 	.word	0x00000000
        /*0030*/ 	.short	0x0000
        /*0032*/ 	.short	0x0000
        /*0034*/ 	.byte	0x00, 0xf5, 0x21, 0x00


	//----- nvinfo : EIATTR_SPARSE_MMA_MASK
	.align		4
.L_679:
        /*0038*/ 	.byte	0x03, 0x50
        /*003a*/ 	.short	0x0000


	//----- nvinfo : EIATTR_MAXREG_COUNT
	.align		4
        /*003c*/ 	.byte	0x03, 0x1b
        /*003e*/ 	.short	0x00ff


	//----- nvinfo : EIATTR_MERCURY_ISA_VERSION
	.align		4
        /*0040*/ 	.byte	0x03, 0x5f
        /*0042*/ 	.short	0x0101


	//----- nvinfo : EIATTR_VRC_CTA_INIT_COUNT
	.align		4
        /*0044*/ 	.byte	0x02, 0x4a
	.zero		1
	.zero		1


	//----- nvinfo : EIATTR_EXIT_INSTR_OFFSETS
	.align		4
        /*0048*/ 	.byte	0x04, 0x1c
        /*004a*/ 	.short	(.L_681 - .L_680)


	//   ....[0]....
.L_680:
        /*004c*/ 	.word	0x00000080


	//   ....[1]....
        /*0050*/ 	.word	0x00002ef0


	//----- nvinfo : EIATTR_CBANK_PARAM_SIZE
	.align		4
.L_681:
        /*0054*/ 	.byte	0x03, 0x19
        /*0056*/ 	.short	0x0018


	//----- nvinfo : EIATTR_PARAM_CBANK
	.align		4
        /*0058*/ 	.byte	0x04, 0x0a
        /*005a*/ 	.short	(.L_683 - .L_682)
	.align		4
.L_682:
        /*005c*/ 	.word	index@(.nv.constant0._Z11sha1_kernelILi31EEvPKhPhm)
        /*0060*/ 	.short	0x0380
        /*0062*/ 	.short	0x0018


	//----- nvinfo : EIATTR_SW_WAR
	.align		4
.L_683:
        /*0064*/ 	.byte	0x04, 0x36
        /*0066*/ 	.short	(.L_685 - .L_684)
.L_684:
        /*0068*/ 	.word	0x00000008
.L_685:


//--------------------- .nv.info._Z11sha1_kernelILi30EEvPKhPhm --------------------------
	.section	.nv.info._Z11sha1_kernelILi30EEvPKhPhm,"",@"SHT_CUDA_INFO"
	.sectionflags	@""
	.align	4


	//----- nvinfo : EIATTR_CUDA_API_VERSION
	.align		4
        /*0000*/ 	.byte	0x04, 0x37
        /*0002*/ 	.short	(.L_687 - .L_686)
.L_686:
        /*0004*/ 	.word	0x00000082


	//----- nvinfo : EIATTR_KPARAM_INFO
	.align		4
.L_687:
        /*0008*/ 	.byte	0x04, 0x17
        /*000a*/ 	.short	(.L_689 - .L_688)
.L_688:
        /*000c*/ 	.word	0x00000000
        /*0010*/ 	.short	0x0002
        /*0012*/ 	.short	0x0010
        /*0014*/ 	.byte	0x00, 0xf0, 0x21, 0x00


	//----- nvinfo : EIATTR_KPARAM_INFO
	.align		4
.L_689:
        /*0018*/ 	.byte	0x04, 0x17
        /*001a*/ 	.short	(.L_691 - .L_690)
.L_690:
        /*001c*/ 	.word	0x00000000
        /*0020*/ 	.short	0x0001
        /*0022*/ 	.short	0x0008
        /*0024*/ 	.byte	0x00, 0xf5, 0x21, 0x00


	//----- nvinfo : EIATTR_KPARAM_INFO
	.align		4
.L_691:
        /*0028*/ 	.byte	0x04, 0x17
        /*002a*/ 	.short	(.L_693 - .L_692)
.L_692:
        /*002c*/ 	.word	0x00000000
        /*0030*/ 	.short	0x0000
        /*0032*/ 	.short	0x0000
        /*0034*/ 	.byte	0x00, 0xf5, 0x21, 0x00


	//----- nvinfo : EIATTR_SPARSE_MMA_MASK
	.align		4
.L_693:
        /*0038*/ 	.byte	0x03, 0x50
        /*003a*/ 	.short	0x0000


	//----- nvinfo : EIATTR_MAXREG_COUNT
	.align		4
        /*003c*/ 	.byte	0x03, 0x1b
        /*003e*/ 	.short	0x00ff


	//----- nvinfo : EIATTR_MERCURY_ISA_VERSION
	.align		4
        /*0040*/ 	.byte	0x03, 0x5f
        /*0042*/ 	.short	0x0101


	//----- nvinfo : EIATTR_VRC_CTA_INIT_COUNT
	.align		4
        /*0044*/ 	.byte	0x02, 0x4a
	.zero		1
	.zero		1


	//----- nvinfo : EIATTR_EXIT_INSTR_OFFSETS
	.align		4
        /*0048*/ 	.byte	0x04, 0x1c
        /*004a*/ 	.short	(.L_695 - .L_694)


	//   ....[0]....
.L_694:
        /*004c*/ 	.word	0x00000080


	//   ....[1]....
        /*0050*/ 	.word	0x00002ef0


	//----- nvinfo : EIATTR_CBANK_PARAM_SIZE
	.align		4
.L_695:
        /*0054*/ 	.byte	0x03, 0x19
        /*0056*/ 	.short	0x0018


	//----- nvinfo : EIATTR_PARAM_CBANK
	.align		4
        /*0058*/ 	.byte	0x04, 0x0a
        /*005a*/ 	.short	(.L_697 - .L_696)
	.align		4
.L_696:
        /*005c*/ 	.word	index@(.nv.constant0._Z11sha1_kernelILi30EEvPKhPhm)
        /*0060*/ 	.short	0x0380
        /*0062*/ 	.short	0x0018


	//----- nvinfo : EIATTR_SW_WAR
	.align		4
.L_697:
        /*0064*/ 	.byte	0x04, 0x36
        /*0066*/ 	.short	(.L_699 - .L_698)
.L_698:
        /*0068*/ 	.word	0x00000008
.L_699:


//--------------------- .nv.info._Z11sha1_kernelILi29EEvPKhPhm --------------------------
	.section	.nv.info._Z11sha1_kernelILi29EEvPKhPhm,"",@"SHT_CUDA_INFO"
	.sectionflags	@""
	.align	4


	//----- nvinfo : EIATTR_CUDA_API_VERSION
	.align		4
        /*0000*/ 	.byte	0x04, 0x37
        /*0002*/ 	.short	(.L_701 - .L_700)
.L_700:
        /*0004*/ 	.word	0x00000082


	//----- nvinfo : EIATTR_KPARAM_INFO
	.align		4
.L_701:
        /*0008*/ 	.byte	0x04, 0x17
        /*000a*/ 	.short	(.L_703 - .L_702)
.L_702:
        /*000c*/ 	.word	0x00000000
        /*0010*/ 	.short	0x0002
        /*0012*/ 	.short	0x0010
        /*0014*/ 	.byte	0x00, 0xf0, 0x21, 0x00


	//----- nvinfo : EIATTR_KPARAM_INFO
	.align		4
.L_703:
        /*0018*/ 	.byte	0x04, 0x17
        /*001a*/ 	.short	(.L_705 - .L_704)
.L_704:
        /*001c*/ 	.word	0x00000000
        /*0020*/ 	.short	0x0001
        /*0022*/ 	.short	0x0008
        /*0024*/ 	.byte	0x00, 0xf5, 0x21, 0x00


	//----- nvinfo : EIATTR_KPARAM_INFO
	.align		4
.L_705:
        /*0028*/ 	.byte	0x04, 0x17
        /*002a*/ 	.short	(.L_707 - .L_706)
.L_706:
        /*002c*/ 	.word	0x00000000
        /*0030*/ 	.short	0x0000
        /*0032*/ 	.short	0x0000
        /*0034*/ 	.byte	0x00, 0xf5, 0x21, 0x00


	//----- nvinfo : EIATTR_SPARSE_MMA_MASK
	.align		4
.L_707:
        /*0038*/ 	.byte	0x03, 0x50
        /*003a*/ 	.short	0x0000


	//----- nvinfo : EIATTR_MAXREG_COUNT
	.align		4
        /*003c*/ 	.byte	0x03, 0x1b
        /*003e*/ 	.short	0x00ff


	//----- nvinfo : EIATTR_MERCURY_ISA_VERSION
	.align		4
        /*0040*/ 	.byte	0x03, 0x5f
        /*0042*/ 	.short	0x0101


	//----- nvinfo : EIATTR_VRC_CTA_INIT_COUNT
	.align		4
        /*0044*/ 	.byte	0x02, 0x4a
	.zero		1
	.zero		1


	//----- nvinfo : EIATTR_EXIT_INSTR_OFFSETS
	.align		4
        /*0048*/ 	.byte	0x04, 0x1c
        /*004a*/ 	.short	(.L_709 - .L_708)


	//   ....[0]....
.L_708:
        /*004c*/ 	.word	0x00000080


	//   ....[1]....
        /*0050*/ 	.word	0x00002ef0


	//----- nvinfo : EIATTR_CBANK_PARAM_SIZE
	.align		4
.L_709:
        /*0054*/ 	.byte	0x03, 0x19
        /*0056*/ 	.short	0x0018


	//----- nvinfo : EIATTR_PARAM_CBANK
	.align		4
        /*0058*/ 	.byte	0x04, 0x0a
        /*005a*/ 	.short	(.L_711 - .L_710)
	.align		4
.L_710:
        /*005c*/ 	.word	index@(.nv.constant0._Z11sha1_kernelILi29EEvPKhPhm)
        /*0060*/ 	.short	0x0380
        /*0062*/ 	.short	0x0018


	//----- nvinfo : EIATTR_SW_WAR
	.align		4
.L_711:
        /*0064*/ 	.byte	0x04, 0x36
        /*0066*/ 	.short	(.L_713 - .L_712)
.L_712:
        /*0068*/ 	.word	0x00000008
.L_713:


//--------------------- .nv.info._Z11sha1_kernelILi28EEvPKhPhm --------------------------
	.section	.nv.info._Z11sha1_kernelILi28EEvPKhPhm,"",@"SHT_CUDA_INFO"
	.sectionflags	@""
	.align	4


	//----- nvinfo : EIATTR_CUDA_API_VERSION
	.align		4
        /*0000*/ 	.byte	0x04, 0x37
        /*0002*/ 	.short	(.L_715 - .L_714)
.L_714:
        /*0004*/ 	.word	0x00000082


	//----- nvinfo : EIATTR_KPARAM_INFO
	.align		4
.L_715:
        /*0008*/ 	.byte	0x04, 0x17
        /*000a*/ 	.short	(.L_717 - .L_716)
.L_716:
        /*000c*/ 	.word	0x00000000
        /*0010*/ 	.short	0x0002
        /*0012*/ 	.short	0x0010
        /*0014*/ 	.byte	0x00, 0xf0, 0x21, 0x00


	//----- nvinfo : EIATTR_KPARAM_INFO
	.align		4
.L_717:
        /*0018*/ 	.byte	0x04, 0x17
        /*001a*/ 	.short	(.L_719 - .L_718)
.L_718:
        /*001c*/ 	.word	0x00000000
        /*0020*/ 	.short	0x0001
        /*0022*/ 	.short	0x0008
        /*0024*/ 	.byte	0x00, 0xf5, 0x21, 0x00


	//----- nvinfo : EIATTR_KPARAM_INFO
	.align		4
.L_719:
        /*0028*/ 	.byte	0x04, 0x17
        /*002a*/ 	.short	(.L_721 - .L_720)
.L_720:
        /*002c*/ 	.word	0x00000000
        /*0030*/ 	.short	0x0000
        /*0032*/ 	.short	0x0000
        /*0034*/ 	.byte	0x00, 0xf5, 0x21, 0x00


	//----- nvinfo : EIATTR_SPARSE_MMA_MASK
	.align		4
.L_721:
        /*0038*/ 	.byte	0x03, 0x50
        /*003a*/ 	.short	0x0000


	//----- nvinfo : EIATTR_MAXREG_COUNT
	.align		4
        /*003c*/ 	.byte	0x03, 0x1b
        /*003e*/ 	.short	0x00ff


	//----- nvinfo : EIATTR_MERCURY_ISA_VERSION
	.align		4
        /*0040*/ 	.byte	0x03, 0x5f
        /*0042*/ 	.short	0x0101


	//----- nvinfo : EIATTR_VRC_CTA_INIT_COUNT
	.align		4
        /*0044*/ 	.byte	0x02, 0x4a
	.zero		1
	.zero		1


	//----- nvinfo : EIATTR_EXIT_INSTR_OFFSETS
	.align		4
        /*0048*/ 	.byte	0x04, 0x1c
        /*004a*/ 	.short	(.L_723 - .L_722)


	//   ....[0]....
.L_722:
        /*004c*/ 	.word	0x00000080


	//   ....[1]....
        /*0050*/ 	.word	0x00002ef0


	//----- nvinfo : EIATTR_CBANK_PARAM_SIZE
	.align		4
.L_723:
        /*0054*/ 	.byte	0x03, 0x19
        /*0056*/ 	.short	0x0018


	//----- nvinfo : EIATTR_PARAM_CBANK
	.align		4
        /*0058*/ 	.byte	0x04, 0x0a
        /*005a*/ 	.short	(.L_725 - .L_724)
	.align		4
.L_724:
        /*005c*/ 	.word	index@(.nv.constant0._Z11sha1_kernelILi28EEvPKhPhm)
        /*0060*/ 	.short	0x0380
        /*0062*/ 	.short	0x0018


	//----- nvinfo : EIATTR_SW_WAR
	.align		4
.L_725:
        /*0064*/ 	.byte	0x04, 0x36
        /*0066*/ 	.short	(.L_727 - .L_726)
.L_726:
        /*0068*/ 	.word	0x00000008
.L_727:


//--------------------- .nv.info._Z11sha1_kernelILi27EEvPKhPhm --------------------------
	.section	.nv.info._Z11sha1_kernelILi27EEvPKhPhm,"",@"SHT_CUDA_INFO"
	.sectionflags	@""
	.align	4


	//----- nvinfo : EIATTR_CUDA_API_VERSION
	.align		4
        /*0000*/ 	.byte	0x04, 0x37
        /*0002*/ 	.short	(.L_729 - .L_728)
.L_728:
        /*0004*/ 	.word	0x00000082


	//----- nvinfo : EIATTR_KPARAM_INFO
	.align		4
.L_729:
        /*0008*/ 	.byte	0x04, 0x17
        /*000a*/ 	.short	(.L_731 - .L_730)
.L_730:
        /*000c*/ 	.word	0x00000000
        /*0010*/ 	.short	0x0002
        /*0012*/ 	.short	0x0010
        /*0014*/ 	.byte	0x00, 0xf0, 0x21, 0x00


	//----- nvinfo : EIATTR_KPARAM_INFO
	.align		4
.L_731:
        /*0018*/ 	.byte	0x04, 0x17
        /*001a*/ 	.short	(.L_733 - .L_732)
.L_732:
        /*001c*/ 	.word	0x00000000
        /*0020*/ 	.short	0x0001
        /*0022*/ 	.short	0x0008
        /*0024*/ 	.byte	0x00, 0xf5, 0x21, 0x00


	//----- nvinfo : EIATTR_KPARAM_INFO
	.align		4
.L_733:
        /*0028*/ 	.byte	0x04, 0x17
        /*002a*/ 	.short	(.L_735 - .L_734)
.L_734:
        /*002c*/ 	.word	0x00000000
        /*0030*/ 	.short	0x0000
        /*0032*/ 	.short	0x0000
        /*0034*/ 	.byte	0x00, 0xf5, 0x21, 0x00


	//----- nvinfo : EIATTR_SPARSE_MMA_MASK
	.align		4
.L_735:
        /*0038*/ 	.byte	0x03, 0x50
        /*003a*/ 	.short	0x0000


	//----- nvinfo : EIATTR_MAXREG_COUNT
	.align		4
        /*003c*/ 	.byte	0x03, 0x1b
        /*003e*/ 	.short	0x00ff


	//----- nvinfo : EIATTR_MERCURY_ISA_VERSION
	.align		4
        /*0040*/ 	.byte	0x03, 0x5f
        /*0042*/ 	.short	0x0101


	//----- nvinfo : EIATTR_VRC_CTA_INIT_COUNT
	.align		4
        /*0044*/ 	.byte	0x02, 0x4a
	.zero		1
	.zero		1


	//----- nvinfo : EIATTR_EXIT_INSTR_OFFSETS
	.align		4
        /*0048*/ 	.byte	0x04, 0x1c
        /*004a*/ 	.short	(.L_737 - .L_736)


	//   ....[0]....
.L_736:
        /*004c*/ 	.word	0x00000080


	//   ....[1]....
        /*0050*/ 	.word	0x00002ef0


	//----- nvinfo : EIATTR_CBANK_PARAM_SIZE
	.align		4
.L_737:
        /*0054*/ 	.byte	0x03, 0x19
        /*0056*/ 	.short	0x0018


	//----- nvinfo : EIATTR_PARAM_CBANK
	.align		4
        /*0058*/ 	.byte	0x04, 0x0a
        /*005a*/ 	.short	(.L_739 - .L_738)
	.align		4
.L_738:
        /*005c*/ 	.word	index@(.nv.constant0._Z11sha1_kernelILi27EEvPKhPhm)
        /*0060*/ 	.short	0x0380
        /*0062*/ 	.short	0x0018


	//----- nvinfo : EIATTR_SW_WAR
	.align		4
.L_739:
        /*0064*/ 	.byte	0x04, 0x36
        /*0066*/ 	.short	(.L_741 - .L_740)
.L_740:
        /*0068*/ 	.word	0x00000008
.L_741:


//--------------------- .nv.info._Z11sha1_kernelILi26EEvPKhPhm --------------------------
	.section	.nv.info._Z11sha1_kernelILi26EEvPKhPhm,"",@"SHT_CUDA_INFO"
	.sectionflags	@""
	.align	4


	//----- nvinfo : EIATTR_CUDA_API_VERSION
	.align		4
        /*0000*/ 	.byte	0x04, 0x37
        /*0002*/ 	.short	(.L_743 - .L_742)
.L_742:
        /*0004*/ 	.word	0x00000082


	//----- nvinfo : EIATTR_KPARAM_INFO
	.align		4
.L_743:
        /*0008*/ 	.byte	0x04, 0x17
        /*000a*/ 	.short	(.L_745 - .L_744)
.L_744:
        /*000c*/ 	.word	0x00000000
        /*0010*/ 	.short	0x0002
        /*0012*/ 	.short	0x0010
        /*0014*/ 	.byte	0x00, 0xf0, 0x21, 0x00


	//----- nvinfo : EIATTR_KPARAM_INFO
	.align		4
.L_745:
        /*0018*/ 	.byte	0x04, 0x17
        /*001a*/ 	.short	(.L_747 - .L_746)
.L_746:
        /*001c*/ 	.word	0x00000000
        /*0020*/ 	.short	0x0001
        /*0022*/ 	.short	0x0008
        /*0024*/ 	.byte	0x00, 0xf5, 0x21, 0x00


	//----- nvinfo : EIATTR_KPARAM_INFO
	.align		4
.L_747:
        /*0028*/ 	.byte	0x04, 0x17
        /*002a*/ 	.short	(.L_749 - .L_748)
.L_748:
        /*002c*/ 	.word	0x00000000
        /*0030*/ 	.short	0x0000
        /*0032*/ 	.short	0x0000
        /*0034*/ 	.byte	0x00, 0xf5, 0x21, 0x00


	//----- nvinfo : EIATTR_SPARSE_MMA_MASK
	.align		4
.L_749:
        /*0038*/ 	.byte	0x03, 0x50
        /*003a*/ 	.short	0x0000


	//----- nvinfo : EIATTR_MAXREG_COUNT
	.align		4
        /*003c*/ 	.byte	0x03, 0x1b
        /*003e*/ 	.short	0x00ff


	//----- nvinfo : EIATTR_MERCURY_ISA_VERSION
	.align		4
        /*0040*/ 	.byte	0x03, 0x5f
        /*0042*/ 	.short	0x0101


	//----- nvinfo : EIATTR_VRC_CTA_INIT_COUNT
	.align		4
        /*0044*/ 	.byte	0x02, 0x4a
	.zero		1
	.zero		1


	//----- nvinfo : EIATTR_EXIT_INSTR_OFFSETS
	.align		4
        /*0048*/ 	.byte	0x04, 0x1c
        /*004a*/ 	.short	(.L_751 - .L_750)


	//   ....[0]....
.L_750:
        /*004c*/ 	.word	0x00000080


	//   ....[1]....
        /*0050*/ 	.word	0x00002ef0


	//----- nvinfo : EIATTR_CBANK_PARAM_SIZE
	.align		4
.L_751:
        /*0054*/ 	.byte	0x03, 0x19
        /*0056*/ 	.short	0x0018


	//----- nvinfo : EIATTR_PARAM_CBANK
	.align		4
        /*0058*/ 	.byte	0x04, 0x0a
        /*005a*/ 	.short	(.L_753 - .L_752)
	.align		4
.L_752:
        /*005c*/ 	.word	index@(.nv.constant0._Z11sha1_kernelILi26EEvPKhPhm)
        /*0060*/ 	.short	0x0380
        /*0062*/ 	.short	0x0018


	//----- nvinfo : EIATTR_SW_WAR
	.align		4
.L_753:
        /*0064*/ 	.byte	0x04, 0x36
        /*0066*/ 	.short	(.L_755 - .L_754)
.L_754:
        /*0068*/ 	.word	0x00000008
.L_755:


//--------------------- .nv.info._Z11sha1_kernelILi25EEvPKhPhm --------------------------
	.section	.nv.info._Z11sha1_kernelILi25EEvPKhPhm,"",@"SHT_CUDA_INFO"
	.sectionflags	@""
	.align	4


	//----- nvinfo : EIATTR_CUDA_API_VERSION
	.align		4
        /*0000*/ 	.byte	0x04, 0x37
        /*0002*/ 	.short	(.L_757 - .L_756)
.L_756:
        /*0004*/ 	.word	0x00000082


	//----- nvinfo : EIATTR_KPARAM_INFO
	.align		4
.L_757:
        /*0008*/ 	.byte	0x04, 0x17
        /*000a*/ 	.short	(.L_759 - .L_758)
.L_758:
        /*000c*/ 	.word	0x00000000
        /*0010*/ 	.short	0x0002
        /*0012*/ 	.short	0x0010
        /*0014*/ 	.byte	0x00, 0xf0, 0x21, 0x00


	//----- nvinfo : EIATTR_KPARAM_INFO
	.align		4
.L_759:
        /*0018*/ 	.byte	0x04, 0x17
        /*001a*/ 	.short	(.L_761 - .L_760)
.L_760:
        /*001c*/ 	.word	0x00000000
        /*0020*/ 	.short	0x0001
        /*0022*/ 	.short	0x0008
        /*0024*/ 	.byte	0x00, 0xf5, 0x21, 0x00


	//----- nvinfo : EIATTR_KPARAM_INFO
	.align		4
.L_761:
        /*0028*/ 	.byte	0x04, 0x17
        /*002a*/ 	.short	(.L_763 - .L_762)
.L_762:
        /*002c*/ 	.word	0x00000000
        /*0030*/ 	.short	0x0000
        /*0032*/ 	.short	0x0000
        /*0034*/ 	.byte	0x00, 0xf5, 0x21, 0x00


	//----- nvinfo : EIATTR_SPARSE_MMA_MASK
	.align		4
.L_763:
        /*0038*/ 	.byte	0x03, 0x50
        /*003a*/ 	.short	0x0000


	//----- nvinfo : EIATTR_MAXREG_COUNT
	.align		4
        /*003c*/ 	.byte	0x03, 0x1b
        /*003e*/ 	.short	0x00ff


	//----- nvinfo : EIATTR_MERCURY_ISA_VERSION
	.align		4
        /*0040*/ 	.byte	0x03, 0x5f
        /*0042*/ 	.short	0x0101


	//----- nvinfo : EIATTR_VRC_CTA_INIT_COUNT
	.align		4
        /*0044*/ 	.byte	0x02, 0x4a
	.zero		1
	.zero		1


	//----- nvinfo : EIATTR_EXIT_INSTR_OFFSETS
	.align		4
        /*0048*/ 	.byte	0x04, 0x1c
        /*004a*/ 	.short	(.L_765 - .L_764)


	//   ....[0]....
.L_764:
        /*004c*/ 	.word	0x00000080


	//   ....[1]....
        /*0050*/ 	.word	0x00002ef0


	//----- nvinfo : EIATTR_CBANK_PARAM_SIZE
	.align		4
.L_765:
        /*0054*/ 	.byte	0x03, 0x19
        /*0056*/ 	.short	0x0018


	//----- nvinfo : EIATTR_PARAM_CBANK
	.align		4
        /*0058*/ 	.byte	0x04, 0x0a
        /*005a*/ 	.short	(.L_767 - .L_766)
	.align		4
.L_766:
        /*005c*/ 	.word	index@(.nv.constant0._Z11sha1_kernelILi25EEvPKhPhm)
        /*0060*/ 	.short	0x0380
        /*0062*/ 	.short	0x0018


	//----- nvinfo : EIATTR_SW_WAR
	.align		4
.L_767:
        /*0064*/ 	.byte	0x04, 0x36
        /*0066*/ 	.short	(.L_769 - .L_768)
.L_768:
        /*0068*/ 	.word	0x00000008
.L_769:


//--------------------- .nv.info._Z11sha1_kernelILi24EEvPKhPhm --------------------------
	.section	.nv.info._Z11sha1_kernelILi24EEvPKhPhm,"",@"SHT_CUDA_INFO"
	.sectionflags	@""
	.align	4


	//----- nvinfo : EIATTR_CUDA_API_VERSION
	.align		4
        /*0000*/ 	.byte	0x04, 0x37
        /*0002*/ 	.short	(.L_771 - .L_770)
.L_770:
        /*0004*/ 	.word	0x00000082


	//----- nvinfo : EIATTR_KPARAM_INFO
	.align		4
.L_771:
        /*0008*/ 	.byte	0x04, 0x17
        /*000a*/ 	.short	(.L_773 - .L_772)
.L_772:
        /*000c*/ 	.word	0x00000000
        /*0010*/ 	.short	0x0002
        /*0012*/ 	.short	0x0010
        /*0014*/ 	.byte	0x00, 0xf0, 0x21, 0x00


	//----- nvinfo : EIATTR_KPARAM_INFO
	.align		4
.L_773:
        /*0018*/ 	.byte	0x04, 0x17
        /*001a*/ 	.short	(.L_775 - .L_774)
.L_774:
        /*001c*/ 	.word	0x00000000
        /*0020*/ 	.short	0x0001
        /*0022*/ 	.short	0x0008
        /*0024*/ 	.byte	0x00, 0xf5, 0x21, 0x00


	//----- nvinfo : EIATTR_KPARAM_INFO
	.align		4
.L_775:
        /*0028*/ 	.byte	0x04, 0x17
        /*002a*/ 	.short	(.L_777 - .L_776)
.L_776:
        /*002c*/ 	.word	0x00000000
        /*0030*/ 	.short	0x0000
        /*0032*/ 	.short	0x0000
        /*0034*/ 	.byte	0x00, 0xf5, 0x21, 0x00


	//----- nvinfo : EIATTR_SPARSE_MMA_MASK
	.align		4
.L_777:
        /*0038*/ 	.byte	0x03, 0x50
        /*003a*/ 	.short	0x0000


	//----- nvinfo : EIATTR_MAXREG_COUNT
	.align		4
        /*003c*/ 	.byte	0x03, 0x1b
        /*003e*/ 	.short	0x00ff


	//----- nvinfo : EIATTR_MERCURY_ISA_VERSION
	.align		4
        /*0040*/ 	.byte	0x03, 0x5f
        /*0042*/ 	.short	0x0101


	//----- nvinfo : EIATTR_VRC_CTA_INIT_COUNT
	.align		4
        /*0044*/ 	.byte	0x02, 0x4a
	.zero		1
	.zero		1


	//----- nvinfo : EIATTR_EXIT_INSTR_OFFSETS
	.align		4
        /*0048*/ 	.byte	0x04, 0x1c
        /*004a*/ 	.short	(.L_779 - .L_778)


	//   ....[0]....
.L_778:
        /*004c*/ 	.word	0x00000080


	//   ....[1]....
        /*0050*/ 	.word	0x00002ef0


	//----- nvinfo : EIATTR_CBANK_PARAM_SIZE
	.align		4
.L_779:
        /*0054*/ 	.byte	0x03, 0x19
        /*0056*/ 	.short	0x0018


	//----- nvinfo : EIATTR_PARAM_CBANK
	.align		4
        /*0058*/ 	.byte	0x04, 0x0a
        /*005a*/ 	.short	(.L_781 - .L_780)
	.align		4
.L_780:
        /*005c*/ 	.word	index@(.nv.constant0._Z11sha1_kernelILi24EEvPKhPhm)
        /*0060*/ 	.short	0x0380
        /*0062*/ 	.short	0x0018


	//----- nvinfo : EIATTR_SW_WAR
	.align		4
.L_781:
        /*0064*/ 	.byte	0x04, 0x36
        /*0066*/ 	.short	(.L_783 - .L_782)
.L_782:
        /*0068*/ 	.word	0x00000008
.L_783:


//--------------------- .nv.info._Z11sha1_kernelILi23EEvPKhPhm --------------------------
	.section	.nv.info._Z11sha1_kernelILi23EEvPKhPhm,"",@"SHT_CUDA_INFO"
	.sectionflags	@""
	.align	4


	//----- nvinfo : EIATTR_CUDA_API_VERSION
	.align		4
        /*0000*/ 	.byte	0x04, 0x37
        /*0002*/ 	.short	(.L_785 - .L_784)
.L_784:
        /*0004*/ 	.word	0x00000082


	//----- nvinfo : EIATTR_KPARAM_INFO
	.align		4
.L_785:
        /*0008*/ 	.byte	0x04, 0x17
        /*000a*/ 	.short	(.L_787 - .L_786)
.L_786:
        /*000c*/ 	.word	0x00000000
        /*0010*/ 	.short	0x0002
        /*0012*/ 	.short	0x0010
        /*0014*/ 	.byte	0x00, 0xf0, 0x21, 0x00


	//----- nvinfo : EIATTR_KPARAM_INFO
	.align		4
.L_787:
        /*0018*/ 	.byte	0x04, 0x17
        /*001a*/ 	.short	(.L_789 - .L_788)
.L_788:
        /*001c*/ 	.word	0x00000000
        /*0020*/ 	.short	0x0001
        /*0022*/ 	.short	0x0008
        /*0024*/ 	.byte	0x00, 0xf5, 0x21, 0x00


	//----- nvinfo : EIATTR_KPARAM_INFO
	.align		4
.L_789:
        /*0028*/ 	.byte	0x04, 0x17
        /*002a*/ 	.short	(.L_791 - .L_790)
.L_790:
        /*002c*/ 	.word	0x00000000
        /*0030*/ 	.short	0x0000
        /*0032*/ 	.short	0x0000
        /*0034*/ 	.byte	0x00, 0xf5, 0x21, 0x00


	//----- nvinfo : EIATTR_SPARSE_MMA_MASK
	.align		4
.L_791:
        /*0038*/ 	.byte	0x03, 0x50
        /*003a*/ 	.short	0x0000


	//----- nvinfo : EIATTR_MAXREG_COUNT
	.align		4
        /*003c*/ 	.byte	0x03, 0x1b
        /*003e*/ 	.short	0x00ff


	//----- nvinfo : EIATTR_MERCURY_ISA_VERSION
	.align		4
        /*0040*/ 	.byte	0x03, 0x5f
        /*0042*/ 	.short	0x0101


	//----- nvinfo : EIATTR_VRC_CTA_INIT_COUNT
	.align		4
        /*0044*/ 	.byte	0x02, 0x4a
	.zero		1
	.zero		1


	//----- nvinfo : EIATTR_EXIT_INSTR_OFFSETS
	.align		4
        /*0048*/ 	.byte	0x04, 0x1c
        /*004a*/ 	.short	(.L_793 - .L_792)


	//   ....[0]....
.L_792:
        /*004c*/ 	.word	0x00000080


	//   ....[1]....
        /*0050*/ 	.word	0x00002ef0


	//----- nvinfo : EIATTR_CBANK_PARAM_SIZE
	.align		4
.L_793:
        /*0054*/ 	.byte	0x03, 0x19
        /*0056*/ 	.short	0x0018


	//----- nvinfo : EIATTR_PARAM_CBANK
	.align		4
        /*0058*/ 	.byte	0x04, 0x0a
        /*005a*/ 	.short	(.L_795 - .L_794)
	.align		4
.L_794:
        /*005c*/ 	.word	index@(.nv.constant0._Z11sha1_kernelILi23EEvPKhPhm)
        /*0060*/ 	.short	0x0380
        /*0062*/ 	.short	0x0018


	//----- nvinfo : EIATTR_SW_WAR
	.align		4
.L_795:
        /*0064*/ 	.byte	0x04, 0x36
        /*0066*/ 	.short	(.L_797 - .L_796)
.L_796:
        /*0068*/ 	.word	0x00000008
.L_797:


//--------------------- .nv.info._Z11sha1_kernelILi22EEvPKhPhm --------------------------
	.section	.nv.info._Z11sha1_kernelILi22EEvPKhPhm,"",@"SHT_CUDA_INFO"
	.sectionflags	@""
	.align	4


	//----- nvinfo : EIATTR_CUDA_API_VERSION
	.align		4
        /*0000*/ 	.byte	0x04, 0x37
        /*0002*/ 	.short	(.L_799 - .L_798)
.L_798:
        /*0004*/ 	.word	0x00000082


	//----- nvinfo : EIATTR_KPARAM_INFO
	.align		4
.L_799:
        /*0008*/ 	.byte	0x04, 0x17
        /*000a*/ 	.short	(.L_801 - .L_800)
.L_800:
        /*000c*/ 	.word	0x00000000
        /*0010*/ 	.short	0x0002
        /*0012*/ 	.short	0x0010
        /*0014*/ 	.byte	0x00, 0xf0, 0x21, 0x00


	//----- nvinfo : EIATTR_KPARAM_INFO
	.align		4
.L_801:
        /*0018*/ 	.byte	0x04, 0x17
        /*001a*/ 	.short	(.L_803 - .L_802)
.L_802:
        /*001c*/ 	.word	0x00000000
        /*0020*/ 	.short	0x0001
        /*0022*/ 	.short	0x0008
        /*0024*/ 	.byte	0x00, 0xf5, 0x21, 0x00


	//----- nvinfo : EIATTR_KPARAM_INFO
	.align		4
.L_803:
        /*0028*/ 	.byte	0x04, 0x17
        /*002a*/ 	.short	(.L_805 - .L_804)
.L_804:
        /*002c*/ 	.word	0x00000000
        /*0030*/ 	.short	0x0000
        /*0032*/ 	.short	0x0000
        /*0034*/ 	.byte	0x00, 0xf5, 0x21, 0x00


	//----- nvinfo : EIATTR_SPARSE_MMA_MASK
	.align		4
.L_805:
        /*0038*/ 	.byte	0x03, 0x50
        /*003a*/ 	.short	0x0000


	//----- nvinfo : EIATTR_MAXREG_COUNT
	.align		4
        /*003c*/ 	.byte	0x03, 0x1b
        /*003e*/ 	.short	0x00ff


	//----- nvinfo : EIATTR_MERCURY_ISA_VERSION
	.align		4
        /*0040*/ 	.byte	0x03, 0x5f
        /*0042*/ 	.short	0x0101


	//----- nvinfo : EIATTR_VRC_CTA_INIT_COUNT
	.align		4
        /*0044*/ 	.byte	0x02, 0x4a
	.zero		1
	.zero		1


	//----- nvinfo : EIATTR_EXIT_INSTR_OFFSETS
	.align		4
        /*0048*/ 	.byte	0x04, 0x1c
        /*004a*/ 	.short	(.L_807 - .L_806)


	//   ....[0]....
.L_806:
        /*004c*/ 	.word	0x00000080


	//   ....[1]....
        /*0050*/ 	.word	0x00002ef0


	//----- nvinfo : EIATTR_CBANK_PARAM_SIZE
	.align		4
.L_807:
        /*0054*/ 	.byte	0x03, 0x19
        /*0056*/ 	.short	0x0018


	//----- nvinfo : EIATTR_PARAM_CBANK
	.align		4
        /*0058*/ 	.byte	0x04, 0x0a
        /*005a*/ 	.short	(.L_809 - .L_808)
	.align		4
.L_808:
        /*005c*/ 	.word	index@(.nv.constant0._Z11sha1_kernelILi22EEvPKhPhm)
        /*0060*/ 	.short	0x0380
        /*0062*/ 	.short	0x0018


	//----- nvinfo : EIATTR_SW_WAR
	.align		4
.L_809:
        /*0064*/ 	.byte	0x04, 0x36
        /*0066*/ 	.short	(.L_811 - .L_810)
.L_810:
        /*0068*/ 	.word	0x00000008
.L_811:


//--------------------- .nv.info._Z11sha1_kernelILi21EEvPKhPhm --------------------------
	.section	.nv.info._Z11sha1_kernelILi21EEvPKhPhm,"",@"SHT_CUDA_INFO"
	.sectionflags	@""
	.align	4


	//----- nvinfo : EIATTR_CUDA_API_VERSION
	.align		4
        /*0000*/ 	.byte	0x04, 0x37
        /*0002*/ 	.short	(.L_813 - .L_812)
.L_812:
        /*0004*/ 	.word	0x00000082


	//----- nvinfo : EIATTR_KPARAM_INFO
	.align		4
.L_813:
        /*0008*/ 	.byte	0x04, 0x17
        /*000a*/ 	.short	(.L_815 - .L_814)
.L_814:
        /*000c*/ 	.word	0x00000000
        /*0010*/ 	.short	0x0002
        /*0012*/ 	.short	0x0010
        /*0014*/ 	.byte	0x00, 0xf0, 0x21, 0x00


	//----- nvinfo : EIATTR_KPARAM_INFO
	.align		4
.L_815:
        /*0018*/ 	.byte	0x04, 0x17
        /*001a*/ 	.short	(.L_817 - .L_816)
.L_816:
        /*001c*/ 	.word	0x00000000
        /*0020*/ 	.short	0x0001
        /*0022*/ 	.short	0x0008
        /*0024*/ 	.byte	0x00, 0xf5, 0x21, 0x00


	//----- nvinfo : EIATTR_KPARAM_INFO
	.align		4
.L_817:
        /*0028*/ 	.byte	0x04, 0x17
        /*002a*/ 	.short	(.L_819 - .L_818)
.L_818:
        /*002c*/ 	.word	0x00000000
        /*0030*/ 	.short	0x0000
        /*0032*/ 	.short	0x0000
        /*0034*/ 	.byte	0x00, 0xf5, 0x21, 0x00


	//----- nvinfo : EIATTR_SPARSE_MMA_MASK
	.align		4
.L_819:
        /*0038*/ 	.byte	0x03, 0x50
        /*003a*/ 	.short	0x0000


	//----- nvinfo : EIATTR_MAXREG_COUNT
	.align		4
        /*003c*/ 	.byte	0x03, 0x1b
        /*003e*/ 	.short	0x00ff


	//----- nvinfo : EIATTR_MERCURY_ISA_VERSION
	.align		4
        /*0040*/ 	.byte	0x03, 0x5f
        /*0042*/ 	.short	0x0101


	//----- nvinfo : EIATTR_VRC_CTA_INIT_COUNT
	.align		4
        /*0044*/ 	.byte	0x02, 0x4a
	.zero		1
	.zero		1


	//----- nvinfo : EIATTR_EXIT_INSTR_OFFSETS
	.align		4
        /*0048*/ 	.byte	0x04, 0x1c
        /*004a*/ 	.short	(.L_821 - .L_820)


	//   ....[0]....
.L_820:
        /*004c*/ 	.word	0x00000080


	//   ....[1]....
        /*0050*/ 	.word	0x00002ef0


	//----- nvinfo : EIATTR_CBANK_PARAM_SIZE
	.align		4
.L_821:
        /*0054*/ 	.byte	0x03, 0x19
        /*0056*/ 	.short	0x0018


	//----- nvinfo : EIATTR_PARAM_CBANK
	.align		4
        /*0058*/ 	.byte	0x04, 0x0a
        /*005a*/ 	.short	(.L_823 - .L_822)
	.align		4
.L_822:
        /*005c*/ 	.word	index@(.nv.constant0._Z11sha1_kernelILi21EEvPKhPhm)
        /*0060*/ 	.short	0x0380
        /*0062*/ 	.short	0x0018


	//----- nvinfo : EIATTR_SW_WAR
	.align		4
.L_823:
        /*0064*/ 	.byte	0x04, 0x36
        /*0066*/ 	.short	(.L_825 - .L_824)
.L_824:
        /*0068*/ 	.word	0x00000008
.L_825:


//--------------------- .nv.info._Z11sha1_kernelILi20EEvPKhPhm --------------------------
	.section	.nv.info._Z11sha1_kernelILi20EEvPKhPhm,"",@"SHT_CUDA_INFO"
	.sectionflags	@""
	.align	4


	//----- nvinfo : EIATTR_CUDA_API_VERSION
	.align		4
        /*0000*/ 	.byte	0x04, 0x37
        /*0002*/ 	.short	(.L_827 - .L_826)
.L_826:
        /*0004*/ 	.word	0x00000082


	//----- nvinfo : EIATTR_KPARAM_INFO
	.align		4
.L_827:
        /*0008*/ 	.byte	0x04, 0x17
        /*000a*/ 	.short	(.L_829 - .L_828)
.L_828:
        /*000c*/ 	.word	0x00000000
        /*0010*/ 	.short	0x0002
        /*0012*/ 	.short	0x0010
        /*0014*/ 	.byte	0x00, 0xf0, 0x21, 0x00


	//----- nvinfo : EIATTR_KPARAM_INFO
	.align		4
.L_829:
        /*0018*/ 	.byte	0x04, 0x17
        /*001a*/ 	.short	(.L_831 - .L_830)
.L_830:
        /*001c*/ 	.word	0x00000000
        /*0020*/ 	.short	0x0001
        /*0022*/ 	.short	0x0008
        /*0024*/ 	.byte	0x00, 0xf5, 0x21, 0x00


	//----- nvinfo : EIATTR_KPARAM_INFO
	.align		4
.L_831:
        /*0028*/ 	.byte	0x04, 0x17
        /*002a*/ 	.short	(.L_833 - .L_832)
.L_832:
        /*002c*/ 	.word	0x00000000
        /*0030*/ 	.short	0x0000
        /*0032*/ 	.short	0x0000
        /*0034*/ 	.byte	0x00, 0xf5, 0x21, 0x00


	//----- nvinfo : EIATTR_SPARSE_MMA_MASK
	.align		4
.L_833:
        /*0038*/ 	.byte	0x03, 0x50
        /*003a*/ 	.short	0x0000


	//----- nvinfo : EIATTR_MAXREG_COUNT
	.align		4
        /*003c*/ 	.byte	0x03, 0x1b
        /*003e*/ 	.short	0x00ff


	//----- nvinfo : EIATTR_MERCURY_ISA_VERSION
	.align		4
        /*0040*/ 	.byte	0x03, 0x5f
        /*0042*/ 	.short	0x0101


	//----- nvinfo : EIATTR_VRC_CTA_INIT_COUNT
	.align		4
        /*0044*/ 	.byte	0x02, 0x4a
	.zero		1
	.zero		1


	//----- nvinfo : EIATTR_EXIT_INSTR_OFFSETS
	.align		4
        /*0048*/ 	.byte	0x04, 0x1c
        /*004a*/ 	.short	(.L_835 - .L_834)


	//   ....[0]....
.L_834:
        /*004c*/ 	.word	0x00000080


	//   ....[1]....
        /*0050*/ 	.word	0x00002ef0


	//----- nvinfo : EIATTR_CBANK_PARAM_SIZE
	.align		4
.L_835:
        /*0054*/ 	.byte	0x03, 0x19
        /*0056*/ 	.short	0x0018


	//----- nvinfo : EIATTR_PARAM_CBANK
	.align		4
        /*0058*/ 	.byte	0x04, 0x0a
        /*005a*/ 	.short	(.L_837 - .L_836)
	.align		4
.L_836:
        /*005c*/ 	.word	index@(.nv.constant0._Z11sha1_kernelILi20EEvPKhPhm)
        /*0060*/ 	.short	0x0380
        /*0062*/ 	.short	0x0018


	//----- nvinfo : EIATTR_SW_WAR
	.align		4
.L_837:
        /*0064*/ 	.byte	0x04, 0x36
        /*0066*/ 	.short	(.L_839 - .L_838)
.L_838:
        /*0068*/ 	.word	0x00000008
.L_839:


//--------------------- .nv.info._Z11sha1_kernelILi19EEvPKhPhm --------------------------
	.section	.nv.info._Z11sha1_kernelILi19EEvPKhPhm,"",@"SHT_CUDA_INFO"
	.sectionflags	@""
	.align	4


	//----- nvinfo : EIATTR_CUDA_API_VERSION
	.align		4
        /*0000*/ 	.byte	0x04, 0x37
        /*0002*/ 	.short	(.L_841 - .L_840)
.L_840:
        /*0004*/ 	.word	0x00000082


	//----- nvinfo : EIATTR_KPARAM_INFO
	.align		4
.L_841:
        /*0008*/ 	.byte	0x04, 0x17
        /*000a*/ 	.short	(.L_843 - .L_842)
.L_842:
        /*000c*/ 	.word	0x00000000
        /*0010*/ 	.short	0x0002
        /*0012*/ 	.short	0x0010
        /*0014*/ 	.byte	0x00, 0xf0, 0x21, 0x00


	//----- nvinfo : EIATTR_KPARAM_INFO
	.align		4
.L_843:
        /*0018*/ 	.byte	0x04, 0x17
        /*001a*/ 	.short	(.L_845 - .L_844)
.L_844:
        /*001c*/ 	.word	0x00000000
        /*0020*/ 	.short	0x0001
        /*0022*/ 	.short	0x0008
        /*0024*/ 	.byte	0x00, 0xf5, 0x21, 0x00


	//----- nvinfo : EIATTR_KPARAM_INFO
	.align		4
.L_845:
        /*0028*/ 	.byte	0x04, 0x17
        /*002a*/ 	.short	(.L_847 - .L_846)
.L_846:
        /*002c*/ 	.word	0x00000000
        /*0030*/ 	.short	0x0000
        /*0032*/ 	.short	0x0000
        /*0034*/ 	.byte	0x00, 0xf5, 0x21, 0x00


	//----- nvinfo : EIATTR_SPARSE_MMA_MASK
	.align		4
.L_847:
        /*0038*/ 	.byte	0x03, 0x50
        /*003a*/ 	.short	0x0000


	//----- nvinfo : EIATTR_MAXREG_COUNT
	.align		4
        /*003c*/ 	.byte	0x03, 0x1b
        /*003e*/ 	.short	0x00ff


	//----- nvinfo : EIATTR_MERCURY_ISA_VERSION
	.align		4
        /*0040*/ 	.byte	0x03, 0x5f
        /*0042*/ 	.short	0x0101


	//----- nvinfo : EIATTR_VRC_CTA_INIT_COUNT
	.align		4
        /*0044*/ 	.byte	0x02, 0x4a
	.zero		1
	.zero		1


	//----- nvinfo : EIATTR_EXIT_INSTR_OFFSETS
	.align		4
        /*0048*/ 	.byte	0x04, 0x1c
        /*004a*/ 	.short	(.L_849 - .L_848)


	//   ....[0]....
.L_848:
        /*004c*/ 	.word	0x00000080


	//   ....[1]....
        /*0050*/ 	.word	0x00002ef0


	//----- nvinfo : EIATTR_CBANK_PARAM_SIZE
	.align		4
.L_849:
        /*0054*/ 	.byte	0x03, 0x19
        /*0056*/ 	.short	0x0018


	//----- nvinfo : EIATTR_PARAM_CBANK
	.align		4
        /*0058*/ 	.byte	0x04, 0x0a
        /*005a*/ 	.short	(.L_851 - .L_850)
	.align		4
.L_850:
        /*005c*/ 	.word	index@(.nv.constant0._Z11sha1_kernelILi19EEvPKhPhm)
        /*0060*/ 	.short	0x0380
        /*0062*/ 	.short	0x0018


	//----- nvinfo : EIATTR_SW_WAR
	.align		4
.L_851:
        /*0064*/ 	.byte	0x04, 0x36
        /*0066*/ 	.short	(.L_853 - .L_852)
.L_852:
        /*0068*/ 	.word	0x00000008
.L_853:


//--------------------- .nv.info._Z11sha1_kernelILi18EEvPKhPhm --------------------------
	.section	.nv.info._Z11sha1_kernelILi18EEvPKhPhm,"",@"SHT_CUDA_INFO"
	.sectionflags	@""
	.align	4


	//----- nvinfo : EIATTR_CUDA_API_VERSION
	.align		4
        /*0000*/ 	.byte	0x04, 0x37
        /*0002*/ 	.short	(.L_855 - .L_854)
.L_854:
        /*0004*/ 	.word	0x00000082


	//----- nvinfo : EIATTR_KPARAM_INFO
	.align		4
.L_855:
        /*0008*/ 	.byte	0x04, 0x17
        /*000a*/ 	.short	(.L_857 - .L_856)
.L_856:
        /*000c*/ 	.word	0x00000000
        /*0010*/ 	.short	0x0002
        /*0012*/ 	.short	0x0010
        /*0014*/ 	.byte	0x00, 0xf0, 0x21, 0x00


	//----- nvinfo : EIATTR_KPARAM_INFO
	.align		4
.L_857:
        /*0018*/ 	.byte	0x04, 0x17
        /*001a*/ 	.short	(.L_859 - .L_858)
.L_858:
        /*001c*/ 	.word	0x00000000
        /*0020*/ 	.short	0x0001
        /*0022*/ 	.short	0x0008
        /*0024*/ 	.byte	0x00, 0xf5, 0x21, 0x00


	//----- nvinfo : EIATTR_KPARAM_INFO
	.align		4
.L_859:
        /*0028*/ 	.byte	0x04, 0x17
        /*002a*/ 	.short	(.L_861 - .L_860)
.L_860:
        /*002c*/ 	.word	0x00000000
        /*0030*/ 	.short	0x0000
        /*0032*/ 	.short	0x0000
        /*0034*/ 	.byte	0x00, 0xf5, 0x21, 0x00


	//----- nvinfo : EIATTR_SPARSE_MMA_MASK
	.align		4
.L_861:
        /*0038*/ 	.byte	0x03, 0x50
        /*003a*/ 	.short	0x0000


	//----- nvinfo : EIATTR_MAXREG_COUNT
	.align		4
        /*003c*/ 	.byte	0x03, 0x1b
        /*003e*/ 	.short	0x00ff


	//----- nvinfo : EIATTR_MERCURY_ISA_VERSION
	.align		4
        /*0040*/ 	.byte	0x03, 0x5f
        /*0042*/ 	.short	0x0101


	//----- nvinfo : EIATTR_VRC_CTA_INIT_COUNT
	.align		4
        /*0044*/ 	.byte	0x02, 0x4a
	.zero		1
	.zero		1


	//----- nvinfo : EIATTR_EXIT_INSTR_OFFSETS
	.align		4
        /*0048*/ 	.byte	0x04, 0x1c
        /*004a*/ 	.short	(.L_863 - .L_862)


	//   ....[0]....
.L_862:
        /*004c*/ 	.word	0x00000080


	//   ....[1]....
        /*0050*/ 	.word	0x00002ef0


	//----- nvinfo : EIATTR_CBANK_PARAM_SIZE
	.align		4
.L_863:
        /*0054*/ 	.byte	0x03, 0x19
        /*0056*/ 	.short	0x0018


	//----- nvinfo : EIATTR_PARAM_CBANK
	.align		4
        /*0058*/ 	.byte	0x04, 0x0a
        /*005a*/ 	.short	(.L_865 - .L_864)
	.align		4
.L_864:
        /*005c*/ 	.word	index@(.nv.constant0._Z11sha1_kernelILi18EEvPKhPhm)
        /*0060*/ 	.short	0x0380
        /*0062*/ 	.short	0x0018


	//----- nvinfo : EIATTR_SW_WAR
	.align		4
.L_865:
        /*0064*/ 	.byte	0x04, 0x36
        /*0066*/ 	.short	(.L_867 - .L_866)
.L_866:
        /*0068*/ 	.word	0x00000008
.L_867:


//--------------------- .nv.info._Z11sha1_kernelILi17EEvPKhPhm --------------------------
	.section	.nv.info._Z11sha1_kernelILi17EEvPKhPhm,"",@"SHT_CUDA_INFO"
	.sectionflags	@""
	.align	4


	//----- nvinfo : EIATTR_CUDA_API_VERSION
	.align		4
        /*0000*/ 	.byte	0x04, 0x37
        /*0002*/ 	.short	(.L_869 - .L_868)
.L_868:
        /*0004*/ 	.word	0x00000082


	//----- nvinfo : EIATTR_KPARAM_INFO
	.align		4
.L_869:
        /*0008*/ 	.byte	0x04, 0x17
        /*000a*/ 	.short	(.L_871 - .L_870)
.L_870:
        /*000c*/ 	.word	0x00000000
        /*0010*/ 	.short	0x0002
        /*0012*/ 	.short	0x0010
        /*0014*/ 	.byte	0x00, 0xf0, 0x21, 0x00


	//----- nvinfo : EIATTR_KPARAM_INFO
	.align		4
.L_871:
        /*0018*/ 	.byte	0x04, 0x17
        /*001a*/ 	.short	(.L_873 - .L_872)
.L_872:
        /*001c*/ 	.word	0x00000000
        /*0020*/ 	.short	0x0001
        /*0022*/ 	.short	0x0008
        /*0024*/ 	.byte	0x00, 0xf5, 0x21, 0x00


	//----- nvinfo : EIATTR_KPARAM_INFO
	.align		4
.L_873:
        /*0028*/ 	.byte	0x04, 0x17
        /*002a*/ 	.short	(.L_875 - .L_874)
.L_874:
        /*002c*/ 	.word	0x00000000
        /*0030*/ 	.short	0x0000
        /*0032*/ 	.short	0x0000
        /*0034*/ 	.byte	0x00, 0xf5, 0x21, 0x00


	//----- nvinfo : EIATTR_SPARSE_MMA_MASK
	.align		4
.L_875:
        /*0038*/ 	.byte	0x03, 0x50
        /*003a*/ 	.short	0x0000


	//----- nvinfo : EIATTR_MAXREG_COUNT
	.align		4
        /*003c*/ 	.byte	0x03, 0x1b
        /*003e*/ 	.short	0x00ff


	//----- nvinfo : EIATTR_MERCURY_ISA_VERSION
	.align		4
        /*0040*/ 	.byte	0x03, 0x5f
        /*0042*/ 	.short	0x0101


	//----- nvinfo : EIATTR_VRC_CTA_INIT_COUNT
	.align		4
        /*0044*/ 	.byte	0x02, 0x4a
	.zero		1
	.zero		1


	//----- nvinfo : EIATTR_EXIT_INSTR_OFFSETS
	.align		4
        /*0048*/ 	.byte	0x04, 0x1c
        /*004a*/ 	.short	(.L_877 - .L_876)


	//   ....[0]....
.L_876:
        /*004c*/ 	.word	0x00000080


	//   ....[1]....
        /*0050*/ 	.word	0x00002ef0


	//----- nvinfo : EIATTR_CBANK_PARAM_SIZE
	.align		4
.L_877:
        /*0054*/ 	.byte	0x03, 0x19
        /*0056*/ 	.short	0x0018


	//----- nvinfo : EIATTR_PARAM_CBANK
	.align		4
        /*0058*/ 	.byte	0x04, 0x0a
        /*005a*/ 	.short	(.L_879 - .L_878)
	.align		4
.L_878:
        /*005c*/ 	.word	index@(.nv.constant0._Z11sha1_kernelILi17EEvPKhPhm)
        /*0060*/ 	.short	0x0380
        /*0062*/ 	.short	0x0018


	//----- nvinfo : EIATTR_SW_WAR
	.align		4
.L_879:
        /*0064*/ 	.byte	0x04, 0x36
        /*0066*/ 	.short	(.L_881 - .L_880)
.L_880:
        /*0068*/ 	.word	0x00000008
.L_881:


//--------------------- .nv.info._Z11sha1_kernelILi16EEvPKhPhm --------------------------
	.section	.nv.info._Z11sha1_kernelILi16EEvPKhPhm,"",@"SHT_CUDA_INFO"
	.sectionflags	@""
	.align	4


	//----- nvinfo : EIATTR_CUDA_API_VERSION
	.align		4
        /*0000*/ 	.byte	0x04, 0x37
        /*0002*/ 	.short	(.L_883 - .L_882)
.L_882:
        /*0004*/ 	.word	0x00000082


	//----- nvinfo : EIATTR_KPARAM_INFO
	.align		4
.L_883:
        /*0008*/ 	.byte	0x04, 0x17
        /*000a*/ 	.short	(.L_885 - .L_884)
.L_884:
        /*000c*/ 	.word	0x00000000
        /*0010*/ 	.short	0x0002
        /*0012*/ 	.short	0x0010
        /*0014*/ 	.byte	0x00, 0xf0, 0x21, 0x00


	//----- nvinfo : EIATTR_KPARAM_INFO
	.align		4
.L_885:
        /*0018*/ 	.byte	0x04, 0x17
        /*001a*/ 	.short	(.L_887 - .L_886)
.L_886:
        /*001c*/ 	.word	0x00000000
        /*0020*/ 	.short	0x0001
        /*0022*/ 	.short	0x0008
        /*0024*/ 	.byte	0x00, 0xf5, 0x21, 0x00


	//----- nvinfo : EIATTR_KPARAM_INFO
	.align		4
.L_887:
        /*0028*/ 	.byte	0x04, 0x17
        /*002a*/ 	.short	(.L_889 - .L_888)
.L_888:
        /*002c*/ 	.word	0x00000000
        /*0030*/ 	.short	0x0000
        /*0032*/ 	.short	0x0000
        /*0034*/ 	.byte	0x00, 0xf5, 0x21, 0x00


	//----- nvinfo : EIATTR_SPARSE_MMA_MASK
	.align		4
.L_889:
        /*0038*/ 	.byte	0x03, 0x50
        /*003a*/ 	.short	0x0000


	//----- nvinfo : EIATTR_MAXREG_COUNT
	.align		4
        /*003c*/ 	.byte	0x03, 0x1b
        /*003e*/ 	.short	0x00ff


	//----- nvinfo : EIATTR_MERCURY_ISA_VERSION
	.align		4
        /*0040*/ 	.byte	0x03, 0x5f
        /*0042*/ 	.short	0x0101


	//----- nvinfo : EIATTR_VRC_CTA_INIT_COUNT
	.align		4
        /*0044*/ 	.byte	0x02, 0x4a
	.zero		1
	.zero		1


	//----- nvinfo : EIATTR_EXIT_INSTR_OFFSETS
	.align		4
        /*0048*/ 	.byte	0x04, 0x1c
        /*004a*/ 	.short	(.L_891 - .L_890)


	//   ....[0]....
.L_890:
        /*004c*/ 	.word	0x00000080


	//   ....[1]....
        /*0050*/ 	.word	0x00002ef0


	//----- nvinfo : EIATTR_CBANK_PARAM_SIZE
	.align		4
.L_891:
        /*0054*/ 	.byte	0x03, 0x19
        /*0056*/ 	.short	0x0018


	//----- nvinfo : EIATTR_PARAM_CBANK
	.align		4
        /*0058*/ 	.byte	0x04, 0x0a
        /*005a*/ 	.short	(.L_893 - .L_892)
	.align		4
.L_892:
        /*005c*/ 	.word	index@(.nv.constant0._Z11sha1_kernelILi16EEvPKhPhm)
        /*0060*/ 	.short	0x0380
        /*0062*/ 	.short	0x0018


	//----- nvinfo : EIATTR_SW_WAR
	.align		4
.L_893:
        /*0064*/ 	.byte	0x04, 0x36
        /*0066*/ 	.short	(.L_895 - .L_894)
.L_894:
        /*0068*/ 	.word	0x00000008
.L_895:


//--------------------- .nv.info._Z11sha1_kernelILi15EEvPKhPhm --------------------------
	.section	.nv.info._Z11sha1_kernelILi15EEvPKhPhm,"",@"SHT_CUDA_INFO"
	.sectionflags	@""
	.align	4


	//----- nvinfo : EIATTR_CUDA_API_VERSION
	.align		4
        /*0000*/ 	.byte	0x04, 0x37
        /*0002*/ 	.short	(.L_897 - .L_896)
.L_896:
        /*0004*/ 	.word	0x00000082


	//----- nvinfo : EIATTR_KPARAM_INFO
	.align		4
.L_897:
        /*0008*/ 	.byte	0x04, 0x17
        /*000a*/ 	.short	(.L_899 - .L_898)
.L_898:
        /*000c*/ 	.word	0x00000000
        /*0010*/ 	.short	0x0002
        /*0012*/ 	.short	0x0010
        /*0014*/ 	.byte	0x00, 0xf0, 0x21, 0x00


	//----- nvinfo : EIATTR_KPARAM_INFO
	.align		4
.L_899:
        /*0018*/ 	.byte	0x04, 0x17
        /*001a*/ 	.short	(.L_901 - .L_900)
.L_900:
        /*001c*/ 	.word	0x00000000
        /*0020*/ 	.short	0x0001
        /*0022*/ 	.short	0x0008
        /*0024*/ 	.byte	0x00, 0xf5, 0x21, 0x00


	//----- nvinfo : EIATTR_KPARAM_INFO
	.align		4
.L_901:
        /*0028*/ 	.byte	0x04, 0x17
        /*002a*/ 	.short	(.L_903 - .L_902)
.L_902:
        /*002c*/ 	.word	0x00000000
        /*0030*/ 	.short	0x0000
        /*0032*/ 	.short	0x0000
        /*0034*/ 	.byte	0x00, 0xf5, 0x21, 0x00


	//----- nvinfo : EIATTR_SPARSE_MMA_MASK
	.align		4
.L_903:
        /*0038*/ 	.byte	0x03, 0x50
        /*003a*/ 	.short	0x0000


	//----- nvinfo : EIATTR_MAXREG_COUNT
	.align		4
        /*003c*/ 	.byte	0x03, 0x1b
        /*003e*/ 	.short	0x00ff


	//----- nvinfo : EIATTR_MERCURY_ISA_VERSION
	.align		4
        /*0040*/ 	.byte	0x03, 0x5f
        /*0042*/ 	.short	0x0101


	//----- nvinfo : EIATTR_VRC_CTA_INIT_COUNT
	.align		4
        /*0044*/ 	.byte	0x02, 0x4a
	.zero		1
	.zero		1


	//----- nvinfo : EIATTR_EXIT_INSTR_OFFSETS
	.align		4
        /*0048*/ 	.byte	0x04, 0x1c
        /*004a*/ 	.short	(.L_905 - .L_904)


	//   ....[0]....
.L_904:
        /*004c*/ 	.word	0x00000080


	//   ....[1]....
        /*0050*/ 	.word	0x00002ef0


	//----- nvinfo : EIATTR_CBANK_PARAM_SIZE
	.align		4
.L_905:
        /*0054*/ 	.byte	0x03, 0x19
        /*0056*/ 	.short	0x0018


	//----- nvinfo : EIATTR_PARAM_CBANK
	.align		4
        /*0058*/ 	.byte	0x04, 0x0a
        /*005a*/ 	.short	(.L_907 - .L_906)
	.align		4
.L_906:
        /*005c*/ 	.word	index@(.nv.constant0._Z11sha1_kernelILi15EEvPKhPhm)
        /*0060*/ 	.short	0x0380
        /*0062*/ 	.short	0x0018


	//----- nvinfo : EIATTR_SW_WAR
	.align		4
.L_907:
        /*0064*/ 	.byte	0x04, 0x36
        /*0066*/ 	.short	(.L_909 - .L_908)
.L_908:
        /*0068*/ 	.word	0x00000008
.L_909:


//--------------------- .nv.info._Z11sha1_kernelILi14EEvPKhPhm --------------------------
	.section	.nv.info._Z11sha1_kernelILi14EEvPKhPhm,"",@"SHT_CUDA_INFO"
	.sectionflags	@""
	.align	4


	//----- nvinfo : EIATTR_CUDA_API_VERSION
	.align		4
        /*0000*/ 	.byte	0x04, 0x37
        /*0002*/ 	.short	(.L_911 - .L_910)
.L_910:
        /*0004*/ 	.word	0x00000082


	//----- nvinfo : EIATTR_KPARAM_INFO
	.align		4
.L_911:
        /*0008*/ 	.byte	0x04, 0x17
        /*000a*/ 	.short	(.L_913 - .L_912)
.L_912:
        /*000c*/ 	.word	0x00000000
        /*0010*/ 	.short	0x0002
        /*0012*/ 	.short	0x0010
        /*0014*/ 	.byte	0x00, 0xf0, 0x21, 0x00


	//----- nvinfo : EIATTR_KPARAM_INFO
	.align		4
.L_913:
        /*0018*/ 	.byte	0x04, 0x17
        /*001a*/ 	.short	(.L_915 - .L_914)
.L_914:
        /*001c*/ 	.word	0x00000000
        /*0020*/ 	.short	0x0001
        /*0022*/ 	.short	0x0008
        /*0024*/ 	.byte	0x00, 0xf5, 0x21, 0x00


	//----- nvinfo : EIATTR_KPARAM_INFO
	.align		4
.L_915:
        /*0028*/ 	.byte	0x04, 0x17
        /*002a*/ 	.short	(.L_917 - .L_916)
.L_916:
        /*002c*/ 	.word	0x00000000
        /*0030*/ 	.short	0x0000
        /*0032*/ 	.short	0x0000
        /*0034*/ 	.byte	0x00, 0xf5, 0x21, 0x00


	//----- nvinfo : EIATTR_SPARSE_MMA_MASK
	.align		4
.L_917:
        /*0038*/ 	.byte	0x03, 0x50
        /*003a*/ 	.short	0x0000


	//----- nvinfo : EIATTR_MAXREG_COUNT
	.align		4
        /*003c*/ 	.byte	0x03, 0x1b
        /*003e*/ 	.short	0x00ff


	//----- nvinfo : EIATTR_MERCURY_ISA_VERSION
	.align		4
        /*0040*/ 	.byte	0x03, 0x5f
        /*0042*/ 	.short	0x0101


	//----- nvinfo : EIATTR_VRC_CTA_INIT_COUNT
	.align		4
        /*0044*/ 	.byte	0x02, 0x4a
	.zero		1
	.zero		1


	//----- nvinfo : EIATTR_EXIT_INSTR_OFFSETS
	.align		4
        /*0048*/ 	.byte	0x04, 0x1c
        /*004a*/ 	.short	(.L_919 - .L_918)


	//   ....[0]....
.L_918:
        /*004c*/ 	.word	0x00000080


	//   ....[1]....
        /*0050*/ 	.word	0x00002ef0


	//----- nvinfo : EIATTR_CBANK_PARAM_SIZE
	.align		4
.L_919:
        /*0054*/ 	.byte	0x03, 0x19
        /*0056*/ 	.short	0x0018


	//----- nvinfo : EIATTR_PARAM_CBANK
	.align		4
        /*0058*/ 	.byte	0x04, 0x0a
        /*005a*/ 	.short	(.L_921 - .L_920)
	.align		4
.L_920:
        /*005c*/ 	.word	index@(.nv.constant0._Z11sha1_kernelILi14EEvPKhPhm)
        /*0060*/ 	.short	0x0380
        /*0062*/ 	.short	0x0018


	//----- nvinfo : EIATTR_SW_WAR
	.align		4
.L_921:
        /*0064*/ 	.byte	0x04, 0x36
        /*0066*/ 	.short	(.L_923 - .L_922)
.L_922:
        /*0068*/ 	.word	0x00000008
.L_923:


//--------------------- .nv.info._Z11sha1_kernelILi13EEvPKhPhm --------------------------
	.section	.nv.info._Z11sha1_kernelILi13EEvPKhPhm,"",@"SHT_CUDA_INFO"
	.sectionflags	@""
	.align	4


	//----- nvinfo : EIATTR_CUDA_API_VERSION
	.align		4
        /*0000*/ 	.byte	0x04, 0x37
        /*0002*/ 	.short	(.L_925 - .L_924)
.L_924:
        /*0004*/ 	.word	0x00000082


	//----- nvinfo : EIATTR_KPARAM_INFO
	.align		4
.L_925:
        /*0008*/ 	.byte	0x04, 0x17
        /*000a*/ 	.short	(.L_927 - .L_926)
.L_926:
        /*000c*/ 	.word	0x00000000
        /*0010*/ 	.short	0x0002
        /*0012*/ 	.short	0x0010
        /*0014*/ 	.byte	0x00, 0xf0, 0x21, 0x00


	//----- nvinfo : EIATTR_KPARAM_INFO
	.align		4
.L_927:
        /*0018*/ 	.byte	0x04, 0x17
        /*001a*/ 	.short	(.L_929 - .L_928)
.L_928:
        /*001c*/ 	.word	0x00000000
        /*0020*/ 	.short	0x0001
        /*0022*/ 	.short	0x0008
        /*0024*/ 	.byte	0x00, 0xf5, 0x21, 0x00


	//----- nvinfo : EIATTR_KPARAM_INFO
	.align		4
.L_929:
        /*0028*/ 	.byte	0x04, 0x17
        /*002a*/ 	.short	(.L_931 - .L_930)
.L_930:
        /*002c*/ 	.word	0x00000000
        /*0030*/ 	.short	0x0000
        /*0032*/ 	.short	0x0000
        /*0034*/ 	.byte	0x00, 0xf5, 0x21, 0x00


	//----- nvinfo : EIATTR_SPARSE_MMA_MASK
	.align		4
.L_931:
        /*0038*/ 	.byte	0x03, 0x50
        /*003a*/ 	.short	0x0000


	//----- nvinfo : EIATTR_MAXREG_COUNT
	.align		4
        /*003c*/ 	.byte	0x03, 0x1b
        /*003e*/ 	.short	0x00ff


	//----- nvinfo : EIATTR_MERCURY_ISA_VERSION
	.align		4
        /*0040*/ 	.byte	0x03, 0x5f
        /*0042*/ 	.short	0x0101


	//----- nvinfo : EIATTR_VRC_CTA_INIT_COUNT
	.align		4
        /*0044*/ 	.byte	0x02, 0x4a
	.zero		1
	.zero		1


	//----- nvinfo : EIATTR_EXIT_INSTR_OFFSETS
	.align		4
        /*0048*/ 	.byte	0x04, 0x1c
        /*004a*/ 	.short	(.L_933 - .L_932)


	//   ....[0]....
.L_932:
        /*004c*/ 	.word	0x00000080


	//   ....[1]....
        /*0050*/ 	.word	0x00002ef0


	//----- nvinfo : EIATTR_CBANK_PARAM_SIZE
	.align		4
.L_933:
        /*0054*/ 	.byte	0x03, 0x19
        /*0056*/ 	.short	0x0018


	//----- nvinfo : EIATTR_PARAM_CBANK
	.align		4
        /*0058*/ 	.byte	0x04, 0x0a
        /*005a*/ 	.short	(.L_935 - .L_934)
	.align		4
.L_934:
        /*005c*/ 	.word	index@(.nv.constant0._Z11sha1_kernelILi13EEvPKhPhm)
        /*0060*/ 	.short	0x0380
        /*0062*/ 	.short	0x0018


	//----- nvinfo : EIATTR_SW_WAR
	.align		4
.L_935:
        /*0064*/ 	.byte	0x04, 0x36
        /*0066*/ 	.short	(.L_937 - .L_936)
.L_936:
        /*0068*/ 	.word	0x00000008
.L_937:


//--------------------- .nv.info._Z11sha1_kernelILi12EEvPKhPhm --------------------------
	.section	.nv.info._Z11sha1_kernelILi12EEvPKhPhm,"",@"SHT_CUDA_INFO"
	.sectionflags	@""
	.align	4


	//----- nvinfo : EIATTR_CUDA_API_VERSION
	.align		4
        /*0000*/ 	.byte	0x04, 0x37
        /*0002*/ 	.short	(.L_939 - .L_938)
.L_938:
        /*0004*/ 	.word	0x00000082


	//----- nvinfo : EIATTR_KPARAM_INFO
	.align		4
.L_939:
        /*0008*/ 	.byte	0x04, 0x17
        /*000a*/ 	.short	(.L_941 - .L_940)
.L_940:
        /*000c*/ 	.word	0x00000000
        /*0010*/ 	.short	0x0002
        /*0012*/ 	.short	0x0010
        /*0014*/ 	.byte	0x00, 0xf0, 0x21, 0x00


	//----- nvinfo : EIATTR_KPARAM_INFO
	.align		4
.L_941:
        /*0018*/ 	.byte	0x04, 0x17
        /*001a*/ 	.short	(.L_943 - .L_942)
.L_942:
        /*001c*/ 	.word	0x00000000
        /*0020*/ 	.short	0x0001
        /*0022*/ 	.short	0x0008
        /*0024*/ 	.byte	0x00, 0xf5, 0x21, 0x00


	//----- nvinfo : EIATTR_KPARAM_INFO
	.align		4
.L_943:
        /*0028*/ 	.byte	0x04, 0x17
        /*002a*/ 	.short	(.L_945 - .L_944)
.L_944:
        /*002c*/ 	.word	0x00000000
        /*0030*/ 	.short	0x0000
        /*0032*/ 	.short	0x0000
        /*0034*/ 	.byte	0x00, 0xf5, 0x21, 0x00


	//----- nvinfo : EIATTR_SPARSE_MMA_MASK
	.align		4
.L_945:
        /*0038*/ 	.byte	0x03, 0x50
        /*003a*/ 	.short	0x0000


	//----- nvinfo : EIATTR_MAXREG_COUNT
	.align		4
        /*003c*/ 	.byte	0x03, 0x1b
        /*003e*/ 	.short	0x00ff


	//----- nvinfo : EIATTR_MERCURY_ISA_VERSION
	.align		4
        /*0040*/ 	.byte	0x03, 0x5f
        /*0042*/ 	.short	0x0101


	//----- nvinfo : EIATTR_VRC_CTA_INIT_COUNT
	.align		4
        /*0044*/ 	.byte	0x02, 0x4a
	.zero		1
	.zero		1


	//----- nvinfo : EIATTR_EXIT_INSTR_OFFSETS
	.align		4
        /*0048*/ 	.byte	0x04, 0x1c
        /*004a*/ 	.short	(.L_947 - .L_946)


	//   ....[0]....
.L_946:
        /*004c*/ 	.word	0x00000080


	//   ....[1]....
        /*0050*/ 	.word	0x00002ef0


	//----- nvinfo : EIATTR_CBANK_PARAM_SIZE
	.align		4
.L_947:
        /*0054*/ 	.byte	0x03, 0x19
        /*0056*/ 	.short	0x0018


	//----- nvinfo : EIATTR_PARAM_CBANK
	.align		4
        /*0058*/ 	.byte	0x04, 0x0a
        /*005a*/ 	.short	(.L_949 - .L_948)
	.align		4
.L_948:
        /*005c*/ 	.word	index@(.nv.constant0._Z11sha1_kernelILi12EEvPKhPhm)
        /*0060*/ 	.short	0x0380
        /*0062*/ 	.short	0x0018


	//----- nvinfo : EIATTR_SW_WAR
	.align		4
.L_949:
        /*0064*/ 	.byte	0x04, 0x36
        /*0066*/ 	.short	(.L_951 - .L_950)
.L_950:
        /*0068*/ 	.word	0x00000008
.L_951:


//--------------------- .nv.info._Z11sha1_kernelILi11EEvPKhPhm --------------------------
	.section	.nv.info._Z11sha1_kernelILi11EEvPKhPhm,"",@"SHT_CUDA_INFO"
	.sectionflags	@""
	.align	4


	//----- nvinfo : EIATTR_CUDA_API_VERSION
	.align		4
        /*0000*/ 	.byte	0x04, 0x37
        /*0002*/ 	.short	(.L_953 - .L_952)
.L_952:
        /*0004*/ 	.word	0x00000082


	//----- nvinfo : EIATTR_KPARAM_INFO
	.align		4
.L_953:
        /*0008*/ 	.byte	0x04, 0x17
        /*000a*/ 	.short	(.L_955 - .L_954)
.L_954:
        /*000c*/ 	.word	0x00000000
        /*0010*/ 	.short	0x0002
        /*0012*/ 	.short	0x0010
        /*0014*/ 	.byte	0x00, 0xf0, 0x21, 0x00


	//----- nvinfo : EIATTR_KPARAM_INFO
	.align		4
.L_955:
        /*0018*/ 	.byte	0x04, 0x17
        /*001a*/ 	.short	(.L_957 - .L_956)
.L_956:
        /*001c*/ 	.word	0x00000000
        /*0020*/ 	.short	0x0001
        /*0022*/ 	.short	0x0008
        /*0024*/ 	.byte	0x00, 0xf5, 0x21, 0x00


	//----- nvinfo : EIATTR_KPARAM_INFO
	.align		4
.L_957:
        /*0028*/ 	.byte	0x04, 0x17
        /*002a*/ 	.short	(.L_959 - .L_958)
.L_958:
        /*002c*/ 	.word	0x00000000
        /*0030*/ 	.short	0x0000
        /*0032*/ 	.short	0x0000
        /*0034*/ 	.byte	0x00, 0xf5, 0x21, 0x00


	//----- nvinfo : EIATTR_SPARSE_MMA_MASK
	.align		4
.L_959:
        /*0038*/ 	.byte	0x03, 0x50
        /*003a*/ 	.short	0x0000


	//----- nvinfo : EIATTR_MAXREG_COUNT
	.align		4
        /*003c*/ 	.byte	0x03, 0x1b
        /*003e*/ 	.short	0x00ff


	//----- nvinfo : EIATTR_MERCURY_ISA_VERSION
	.align		4
        /*0040*/ 	.byte	0x03, 0x5f
        /*0042*/ 	.short	0x0101


	//----- nvinfo : EIATTR_VRC_CTA_INIT_COUNT
	.align		4
        /*0044*/ 	.byte	0x02, 0x4a
	.zero		1
	.zero		1


	//----- nvinfo : EIATTR_EXIT_INSTR_OFFSETS
	.align		4
        /*0048*/ 	.byte	0x04, 0x1c
        /*004a*/ 	.short	(.L_961 - .L_960)


	//   ....[0]....
.L_960:
        /*004c*/ 	.word	0x00000080


	//   ....[1]....
        /*0050*/ 	.word	0x00002ef0


	//----- nvinfo : EIATTR_CBANK_PARAM_SIZE
	.align		4
.L_961:
        /*0054*/ 	.byte	0x03, 0x19
        /*0056*/ 	.short	0x0018


	//----- nvinfo : EIATTR_PARAM_CBANK
	.align		4
        /*0058*/ 	.byte	0x04, 0x0a
        /*005a*/ 	.short	(.L_963 - .L_962)
	.align		4
.L_962:
        /*005c*/ 	.word	index@(.nv.constant0._Z11sha1_kernelILi11EEvPKhPhm)
        /*0060*/ 	.short	0x0380
        /*0062*/ 	.short	0x0018


	//----- nvinfo : EIATTR_SW_WAR
	.align		4
.L_963:
        /*0064*/ 	.byte	0x04, 0x36
        /*0066*/ 	.short	(.L_965 - .L_964)
.L_964:
        /*0068*/ 	.word	0x00000008
.L_965:


//--------------------- .nv.info._Z11sha1_kernelILi10EEvPKhPhm --------------------------
	.section	.nv.info._Z11sha1_kernelILi10EEvPKhPhm,"",@"SHT_CUDA_INFO"
	.sectionflags	@""
	.align	4


	//----- nvinfo : EIATTR_CUDA_API_VERSION
	.align		4
        /*0000*/ 	.byte	0x04, 0x37
        /*0002*/ 	.short	(.L_967 - .L_966)
.L_966:
        /*0004*/ 	.word	0x00000082


	//----- nvinfo : EIATTR_KPARAM_INFO
	.align		4
.L_967:
        /*0008*/ 	.byte	0x04, 0x17
        /*000a*/ 	.short	(.L_969 - .L_968)
.L_968:
        /*000c*/ 	.word	0x00000000
        /*0010*/ 	.short	0x0002
        /*0012*/ 	.short	0x0010
        /*0014*/ 	.byte	0x00, 0xf0, 0x21, 0x00


	//----- nvinfo : EIATTR_KPARAM_INFO
	.align		4
.L_969:
        /*0018*/ 	.byte	0x04, 0x17
        /*001a*/ 	.short	(.L_971 - .L_970)
.L_970:
        /*001c*/ 	.word	0x00000000
        /*0020*/ 	.short	0x0001
        /*0022*/ 	.short	0x0008
        /*0024*/ 	.byte	0x00, 0xf5, 0x21, 0x00


	//----- nvinfo : EIATTR_KPARAM_INFO
	.align		4
.L_971:
        /*0028*/ 	.byte	0x04, 0x17
        /*002a*/ 	.short	(.L_973 - .L_972)
.L_972:
        /*002c*/ 	.word	0x00000000
        /*0030*/ 	.short	0x0000
        /*0032*/ 	.short	0x0000
        /*0034*/ 	.byte	0x00, 0xf5, 0x21, 0x00


	//----- nvinfo : EIATTR_SPARSE_MMA_MASK
	.align		4
.L_973:
        /*0038*/ 	.byte	0x03, 0x50
        /*003a*/ 	.short	0x0000


	//----- nvinfo : EIATTR_MAXREG_COUNT
	.align		4
        /*003c*/ 	.byte	0x03, 0x1b
        /*003e*/ 	.short	0x00ff


	//----- nvinfo : EIATTR_MERCURY_ISA_VERSION
	.align		4
        /*0040*/ 	.byte	0x03, 0x5f
        /*0042*/ 	.short	0x0101


	//----- nvinfo : EIATTR_VRC_CTA_INIT_COUNT
	.align		4
        /*0044*/ 	.byte	0x02, 0x4a
	.zero		1
	.zero		1


	//----- nvinfo : EIATTR_EXIT_INSTR_OFFSETS
	.align		4
        /*0048*/ 	.byte	0x04, 0x1c
        /*004a*/ 	.short	(.L_975 - .L_974)


	//   ....[0]....
.L_974:
        /*004c*/ 	.word	0x00000080


	//   ....[1]....
        /*0050*/ 	.word	0x00002ef0


	//----- nvinfo : EIATTR_CBANK_PARAM_SIZE
	.align		4
.L_975:
        /*0054*/ 	.byte	0x03, 0x19
        /*0056*/ 	.short	0x0018


	//----- nvinfo : EIATTR_PARAM_CBANK
	.align		4
        /*0058*/ 	.byte	0x04, 0x0a
        /*005a*/ 	.short	(.L_977 - .L_976)
	.align		4
.L_976:
        /*005c*/ 	.word	index@(.nv.constant0._Z11sha1_kernelILi10EEvPKhPhm)
        /*0060*/ 	.short	0x0380
        /*0062*/ 	.short	0x0018


	//----- nvinfo : EIATTR_SW_WAR
	.align		4
.L_977:
        /*0064*/ 	.byte	0x04, 0x36
        /*0066*/ 	.short	(.L_979 - .L_978)
.L_978:
        /*0068*/ 	.word	0x00000008
.L_979:


//--------------------- .nv.info._Z11sha1_kernelILi9EEvPKhPhm --------------------------
	.section	.nv.info._Z11sha1_kernelILi9EEvPKhPhm,"",@"SHT_CUDA_INFO"
	.sectionflags	@""
	.align	4


	//----- nvinfo : EIATTR_CUDA_API_VERSION
	.align		4
        /*0000*/ 	.byte	0x04, 0x37
        /*0002*/ 	.short	(.L_981 - .L_980)
.L_980:
        /*0004*/ 	.word	0x00000082


	//----- nvinfo : EIATTR_KPARAM_INFO
	.align		4
.L_981:
        /*0008*/ 	.byte	0x04, 0x17
        /*000a*/ 	.short	(.L_983 - .L_982)
.L_982:
        /*000c*/ 	.word	0x00000000
        /*0010*/ 	.short	0x0002
        /*0012*/ 	.short	0x0010
        /*0014*/ 	.byte	0x00, 0xf0, 0x21, 0x00


	//----- nvinfo : EIATTR_KPARAM_INFO
	.align		4
.L_983:
        /*0018*/ 	.byte	0x04, 0x17
        /*001a*/ 	.short	(.L_985 - .L_984)
.L_984:
        /*001c*/ 	.word	0x00000000
        /*0020*/ 	.short	0x0001
        /*0022*/ 	.short	0x0008
        /*0024*/ 	.byte	0x00, 0xf5, 0x21, 0x00


	//----- nvinfo : EIATTR_KPARAM_INFO
	.align		4
.L_985:
        /*0028*/ 	.byte	0x04, 0x17
        /*002a*/ 	.short	(.L_987 - .L_986)
.L_986:
        /*002c*/ 	.word	0x00000000
        /*0030*/ 	.short	0x0000
        /*0032*/ 	.short	0x0000
        /*0034*/ 	.byte	0x00, 0xf5, 0x21, 0x00


	//----- nvinfo : EIATTR_SPARSE_MMA_MASK
	.align		4
.L_987:
        /*0038*/ 	.byte	0x03, 0x50
        /*003a*/ 	.short	0x0000


	//----- nvinfo : EIATTR_MAXREG_COUNT
	.align		4
        /*003c*/ 	.byte	0x03, 0x1b
        /*003e*/ 	.short	0x00ff


	//----- nvinfo : EIATTR_MERCURY_ISA_VERSION
	.align		4
        /*0040*/ 	.byte	0x03, 0x5f
        /*0042*/ 	.short	0x0101


	//----- nvinfo : EIATTR_VRC_CTA_INIT_COUNT
	.align		4
        /*0044*/ 	.byte	0x02, 0x4a
	.zero		1
	.zero		1


	//----- nvinfo : EIATTR_EXIT_INSTR_OFFSETS
	.align		4
        /*0048*/ 	.byte	0x04, 0x1c
        /*004a*/ 	.short	(.L_989 - .L_988)


	//   ....[0]....
.L_988:
        /*004c*/ 	.word	0x00000080


	//   ....[1]....
        /*0050*/ 	.word	0x00002ef0


	//----- nvinfo : EIATTR_CBANK_PARAM_SIZE
	.align		4
.L_989:
        /*0054*/ 	.byte	0x03, 0x19
        /*0056*/ 	.short	0x0018


	//----- nvinfo : EIATTR_PARAM_CBANK
	.align		4
        /*0058*/ 	.byte	0x04, 0x0a
        /*005a*/ 	.short	(.L_991 - .L_990)
	.align		4
.L_990:
        /*005c*/ 	.word	index@(.nv.constant0._Z11sha1_kernelILi9EEvPKhPhm)
        /*0060*/ 	.short	0x0380
        /*0062*/ 	.short	0x0018


	//----- nvinfo : EIATTR_SW_WAR
	.align		4
.L_991:
        /*0064*/ 	.byte	0x04, 0x36
        /*0066*/ 	.short	(.L_993 - .L_992)
.L_992:
        /*0068*/ 	.word	0x00000008
.L_993:


//--------------------- .nv.info._Z11sha1_kernelILi8EEvPKhPhm --------------------------
	.section	.nv.info._Z11sha1_kernelILi8EEvPKhPhm,"",@"SHT_CUDA_INFO"
	.sectionflags	@""
	.align	4


	//----- nvinfo : EIATTR_CUDA_API_VERSION
	.align		4
        /*0000*/ 	.byte	0x04, 0x37
        /*0002*/ 	.short	(.L_995 - .L_994)
.L_994:
        /*0004*/ 	.word	0x00000082


	//----- nvinfo : EIATTR_KPARAM_INFO
	.align		4
.L_995:
        /*0008*/ 	.byte	0x04, 0x17
        /*000a*/ 	.short	(.L_997 - .L_996)
.L_996:
        /*000c*/ 	.word	0x00000000
        /*0010*/ 	.short	0x0002
        /*0012*/ 	.short	0x0010
        /*0014*/ 	.byte	0x00, 0xf0, 0x21, 0x00


	//----- nvinfo : EIATTR_KPARAM_INFO
	.align		4
.L_997:
        /*0018*/ 	.byte	0x04, 0x17
        /*001a*/ 	.short	(.L_999 - .L_998)
.L_998:
        /*001c*/ 	.word	0x00000000
        /*0020*/ 	.short	0x0001
        /*0022*/ 	.short	0x0008
        /*0024*/ 	.byte	0x00, 0xf5, 0x21, 0x00


	//----- nvinfo : EIATTR_KPARAM_INFO
	.align		4
.L_999:
        /*0028*/ 	.byte	0x04, 0x17
        /*002a*/ 	.short	(.L_1001 - .L_1000)
.L_1000:
        /*002c*/ 	.word	0x00000000
        /*0030*/ 	.short	0x0000
        /*0032*/ 	.short	0x0000
        /*0034*/ 	.byte	0x00, 0xf5, 0x21, 0x00


	//----- nvinfo : EIATTR_SPARSE_MMA_MASK
	.align		4
.L_1001:
        /*0038*/ 	.byte	0x03, 0x50
        /*003a*/ 	.short	0x0000


	//----- nvinfo : EIATTR_MAXREG_COUNT
	.align		4
        /*003c*/ 	.byte	0x03, 0x1b
        /*003e*/ 	.short	0x00ff


	//----- nvinfo : EIATTR_MERCURY_ISA_VERSION
	.align		4
        /*0040*/ 	.byte	0x03, 0x5f
        /*0042*/ 	.short	0x0101


	//----- nvinfo : EIATTR_VRC_CTA_INIT_COUNT
	.align		4
        /*0044*/ 	.byte	0x02, 0x4a
	.zero		1
	.zero		1


	//----- nvinfo : EIATTR_EXIT_INSTR_OFFSETS
	.align		4
        /*0048*/ 	.byte	0x04, 0x1c
        /*004a*/ 	.short	(.L_1003 - .L_1002)


	//   ....[0]....
.L_1002:
        /*004c*/ 	.word	0x00000080


	//   ....[1]....
        /*0050*/ 	.word	0x00002ef0


	//----- nvinfo : EIATTR_CBANK_PARAM_SIZE
	.align		4
.L_1003:
        /*0054*/ 	.byte	0x03, 0x19
        /*0056*/ 	.short	0x0018


	//----- nvinfo : EIATTR_PARAM_CBANK
	.align		4
        /*0058*/ 	.byte	0x04, 0x0a
        /*005a*/ 	.short	(.L_1005 - .L_1004)
	.align		4
.L_1004:
        /*005c*/ 	.word	index@(.nv.constant0._Z11sha1_kernelILi8EEvPKhPhm)
        /*0060*/ 	.short	0x0380
        /*0062*/ 	.short	0x0018


	//----- nvinfo : EIATTR_SW_WAR
	.align		4
.L_1005:
        /*0064*/ 	.byte	0x04, 0x36
        /*0066*/ 	.short	(.L_1007 - .L_1006)
.L_1006:
        /*0068*/ 	.word	0x00000008
.L_1007:


//--------------------- .nv.info._Z11sha1_kernelILi7EEvPKhPhm --------------------------
	.section	.nv.info._Z11sha1_kernelILi7EEvPKhPhm,"",@"SHT_CUDA_INFO"
	.sectionflags	@""
	.align	4


	//----- nvinfo : EIATTR_CUDA_API_VERSION
	.align		4
        /*0000*/ 	.byte	0x04, 0x37
        /*0002*/ 	.short	(.L_1009 - .L_1008)
.L_1008:
        /*0004*/ 	.word	0x00000082


	//----- nvinfo : EIATTR_KPARAM_INFO
	.align		4
.L_1009:
        /*0008*/ 	.byte	0x04, 0x17
        /*000a*/ 	.short	(.L_1011 - .L_1010)
.L_1010:
        /*000c*/ 	.word	0x00000000
        /*0010*/ 	.short	0x0002
        /*0012*/ 	.short	0x0010
        /*0014*/ 	.byte	0x00, 0xf0, 0x21, 0x00


	//----- nvinfo : EIATTR_KPARAM_INFO
	.align		4
.L_1011:
        /*0018*/ 	.byte	0x04, 0x17
        /*001a*/ 	.short	(.L_1013 - .L_1012)
.L_1012:
        /*001c*/ 	.word	0x00000000
        /*0020*/ 	.short	0x0001
        /*0022*/ 	.short	0x0008
        /*0024*/ 	.byte	0x00, 0xf5, 0x21, 0x00


	//----- nvinfo : EIATTR_KPARAM_INFO
	.align		4
.L_1013:
        /*0028*/ 	.byte	0x04, 0x17
        /*002a*/ 	.short	(.L_1015 - .L_1014)
.L_1014:
        /*002c*/ 	.word	0x00000000
        /*0030*/ 	.short	0x0000
        /*0032*/ 	.short	0x0000
        /*0034*/ 	.byte	0x00, 0xf5, 0x21, 0x00


	//----- nvinfo : EIATTR_SPARSE_MMA_MASK
	.align		4
.L_1015:
        /*0038*/ 	.byte	0x03, 0x50
        /*003a*/ 	.short	0x0000


	//----- nvinfo : EIATTR_MAXREG_COUNT
	.align		4
        /*003c*/ 	.byte	0x03, 0x1b
        /*003e*/ 	.short	0x00ff


	//----- nvinfo : EIATTR_MERCURY_ISA_VERSION
	.align		4
        /*0040*/ 	.byte	0x03, 0x5f
        /*0042*/ 	.short	0x0101


	//----- nvinfo : EIATTR_VRC_CTA_INIT_COUNT
	.align		4
        /*0044*/ 	.byte	0x02, 0x4a
	.zero		1
	.zero		1


	//----- nvinfo : EIATTR_EXIT_INSTR_OFFSETS
	.align		4
        /*0048*/ 	.byte	0x04, 0x1c
        /*004a*/ 	.short	(.L_1017 - .L_1016)


	//   ....[0]....
.L_1016:
        /*004c*/ 	.word	0x00000080


	//   ....[1]....
        /*0050*/ 	.word	0x00002ef0


	//----- nvinfo : EIATTR_CBANK_PARAM_SIZE
	.align		4
.L_1017:
        /*0054*/ 	.byte	0x03, 0x19
        /*0056*/ 	.short	0x0018


	//----- nvinfo : EIATTR_PARAM_CBANK
	.align		4
        /*0058*/ 	.byte	0x04, 0x0a
        /*005a*/ 	.short	(.L_1019 - .L_1018)
	.align		4
.L_1018:
        /*005c*/ 	.word	index@(.nv.constant0._Z11sha1_kernelILi7EEvPKhPhm)
        /*0060*/ 	.short	0x0380
        /*0062*/ 	.short	0x0018


	//----- nvinfo : EIATTR_SW_WAR
	.align		4
.L_1019:
        /*0064*/ 	.byte	0x04, 0x36
        /*0066*/ 	.short	(.L_1021 - .L_1020)
.L_1020:
        /*0068*/ 	.word	0x00000008
.L_1021:


//--------------------- .nv.info._Z11sha1_kernelILi6EEvPKhPhm --------------------------
	.section	.nv.info._Z11sha1_kernelILi6EEvPKhPhm,"",@"SHT_CUDA_INFO"
	.sectionflags	@""
	.align	4


	//----- nvinfo : EIATTR_CUDA_API_VERSION
	.align		4
        /*0000*/ 	.byte	0x04, 0x37
        /*0002*/ 	.short	(.L_1023 - .L_1022)
.L_1022:
        /*0004*/ 	.word	0x00000082


	//----- nvinfo : EIATTR_KPARAM_INFO
	.align		4
.L_1023:
        /*0008*/ 	.byte	0x04, 0x17
        /*000a*/ 	.short	(.L_1025 - .L_1024)
.L_1024:
        /*000c*/ 	.word	0x00000000
        /*0010*/ 	.short	0x0002
        /*0012*/ 	.short	0x0010
        /*0014*/ 	.byte	0x00, 0xf0, 0x21, 0x00


	//----- nvinfo : EIATTR_KPARAM_INFO
	.align		4
.L_1025:
        /*0018*/ 	.byte	0x04, 0x17
        /*001a*/ 	.short	(.L_1027 - .L_1026)
.L_1026:
        /*001c*/ 	.word	0x00000000
        /*0020*/ 	.short	0x0001
        /*0022*/ 	.short	0x0008
        /*0024*/ 	.byte	0x00, 0xf5, 0x21, 0x00


	//----- nvinfo : EIATTR_KPARAM_INFO
	.align		4
.L_1027:
        /*0028*/ 	.byte	0x04, 0x17
        /*002a*/ 	.short	(.L_1029 - .L_1028)
.L_1028:
        /*002c*/ 	.word	0x00000000
        /*0030*/ 	.short	0x0000
        /*0032*/ 	.short	0x0000
        /*0034*/ 	.byte	0x00, 0xf5, 0x21, 0x00


	//----- nvinfo : EIATTR_SPARSE_MMA_MASK
	.align		4
.L_1029:
        /*0038*/ 	.byte	0x03, 0x50
        /*003a*/ 	.short	0x0000


	//----- nvinfo : EIATTR_MAXREG_COUNT
	.align		4
        /*003c*/ 	.byte	0x03, 0x1b
        /*003e*/ 	.short	0x00ff


	//----- nvinfo : EIATTR_MERCURY_ISA_VERSION
	.align		4
        /*0040*/ 	.byte	0x03, 0x5f
        /*0042*/ 	.short	0x0101


	//----- nvinfo : EIATTR_VRC_CTA_INIT_COUNT
	.align		4
        /*0044*/ 	.byte	0x02, 0x4a
	.zero		1
	.zero		1


	//----- nvinfo : EIATTR_EXIT_INSTR_OFFSETS
	.align		4
        /*0048*/ 	.byte	0x04, 0x1c
        /*004a*/ 	.short	(.L_1031 - .L_1030)


	//   ....[0]....
.L_1030:
        /*004c*/ 	.word	0x00000080


	//   ....[1]....
        /*0050*/ 	.word	0x00002ef0


	//----- nvinfo : EIATTR_CBANK_PARAM_SIZE
	.align		4
.L_1031:
        /*0054*/ 	.byte	0x03, 0x19
        /*0056*/ 	.short	0x0018


	//----- nvinfo : EIATTR_PARAM_CBANK
	.align		4
        /*0058*/ 	.byte	0x04, 0x0a
        /*005a*/ 	.short	(.L_1033 - .L_1032)
	.align		4
.L_1032:
        /*005c*/ 	.word	index@(.nv.constant0._Z11sha1_kernelILi6EEvPKhPhm)
        /*0060*/ 	.short	0x0380
        /*0062*/ 	.short	0x0018


	//----- nvinfo : EIATTR_SW_WAR
	.align		4
.L_1033:
        /*0064*/ 	.byte	0x04, 0x36
        /*0066*/ 	.short	(.L_1035 - .L_1034)
.L_1034:
        /*0068*/ 	.word	0x00000008
.L_1035:


//--------------------- .nv.info._Z11sha1_kernelILi5EEvPKhPhm --------------------------
	.section	.nv.info._Z11sha1_kernelILi5EEvPKhPhm,"",@"SHT_CUDA_INFO"
	.sectionflags	@""
	.align	4


	//----- nvinfo : EIATTR_CUDA_API_VERSION
	.align		4
        /*0000*/ 	.byte	0x04, 0x37
        /*0002*/ 	.short	(.L_1037 - .L_1036)
.L_1036:
        /*0004*/ 	.word	0x00000082


	//----- nvinfo : EIATTR_KPARAM_INFO
	.align		4
.L_1037:
        /*0008*/ 	.byte	0x04, 0x17
        /*000a*/ 	.short	(.L_1039 - .L_1038)
.L_1038:
        /*000c*/ 	.word	0x00000000
        /*0010*/ 	.short	0x0002
        /*0012*/ 	.short	0x0010
        /*0014*/ 	.byte	0x00, 0xf0, 0x21, 0x00


	//----- nvinfo : EIATTR_KPARAM_INFO
	.align		4
.L_1039:
        /*0018*/ 	.byte	0x04, 0x17
        /*001a*/ 	.short	(.L_1041 - .L_1040)
.L_1040:
        /*001c*/ 	.word	0x00000000
        /*0020*/ 	.short	0x0001
        /*0022*/ 	.short	0x0008
        /*0024*/ 	.byte	0x00, 0xf5, 0x21, 0x00


	//----- nvinfo : EIATTR_KPARAM_INFO
	.align		4
.L_1041:
        /*0028*/ 	.byte	0x04, 0x17
        /*002a*/ 	.short	(.L_1043 - .L_1042)
.L_1042:
        /*002c*/ 	.word	0x00000000
        /*0030*/ 	.short	0x0000
        /*0032*/ 	.short	0x0000
        /*0034*/ 	.byte	0x00, 0xf5, 0x21, 0x00


	//----- nvinfo : EIATTR_SPARSE_MMA_MASK
	.align		4
.L_1043:
        /*0038*/ 	.byte	0x03, 0x50
        /*003a*/ 	.short	0x0000


	//----- nvinfo : EIATTR_MAXREG_COUNT
	.align		4
        /*003c*/ 	.byte	0x03, 0x1b
        /*003e*/ 	.short	0x00ff


	//----- nvinfo : EIATTR_MERCURY_ISA_VERSION
	.align		4
        /*0040*/ 	.byte	0x03, 0x5f
        /*0042*/ 	.short	0x0101


	//----- nvinfo : EIATTR_VRC_CTA_INIT_COUNT
	.align		4
        /*0044*/ 	.byte	0x02, 0x4a
	.zero		1
	.zero		1


	//----- nvinfo : EIATTR_EXIT_INSTR_OFFSETS
	.align		4
        /*0048*/ 	.byte	0x04, 0x1c
        /*004a*/ 	.short	(.L_1045 - .L_1044)


	//   ....[0]....
.L_1044:
        /*004c*/ 	.word	0x00000080


	//   ....[1]....
        /*0050*/ 	.word	0x00002ef0


	//----- nvinfo : EIATTR_CBANK_PARAM_SIZE
	.align		4
.L_1045:
        /*0054*/ 	.byte	0x03, 0x19
        /*0056*/ 	.short	0x0018


	//----- nvinfo : EIATTR_PARAM_CBANK
	.align		4
        /*0058*/ 	.byte	0x04, 0x0a
        /*005a*/ 	.short	(.L_1047 - .L_1046)
	.align		4
.L_1046:
        /*005c*/ 	.word	index@(.nv.constant0._Z11sha1_kernelILi5EEvPKhPhm)
        /*0060*/ 	.short	0x0380
        /*0062*/ 	.short	0x0018


	//----- nvinfo : EIATTR_SW_WAR
	.align		4
.L_1047:
        /*0064*/ 	.byte	0x04, 0x36
        /*0066*/ 	.short	(.L_1049 - .L_1048)
.L_1048:
        /*0068*/ 	.word	0x00000008
.L_1049:


//--------------------- .nv.info._Z11sha1_kernelILi4EEvPKhPhm --------------------------
	.section	.nv.info._Z11sha1_kernelILi4EEvPKhPhm,"",@"SHT_CUDA_INFO"
	.sectionflags	@""
	.align	4


	//----- nvinfo : EIATTR_CUDA_API_VERSION
	.align		4
        /*0000*/ 	.byte	0x04, 0x37
        /*0002*/ 	.short	(.L_1051 - .L_1050)
.L_1050:
        /*0004*/ 	.word	0x00000082


	//----- nvinfo : EIATTR_KPARAM_INFO
	.align		4
.L_1051:
        /*0008*/ 	.byte	0x04, 0x17
        /*000a*/ 	.short	(.L_1053 - .L_1052)
.L_1052:
        /*000c*/ 	.word	0x00000000
        /*0010*/ 	.short	0x0002
        /*0012*/ 	.short	0x0010
        /*0014*/ 	.byte	0x00, 0xf0, 0x21, 0x00


	//----- nvinfo : EIATTR_KPARAM_INFO
	.align		4
.L_1053:
        /*0018*/ 	.byte	0x04, 0x17
        /*001a*/ 	.short	(.L_1055 - .L_1054)
.L_1054:
        /*001c*/ 	.word	0x00000000
        /*0020*/ 	.short	0x0001
        /*0022*/ 	.short	0x0008
        /*0024*/ 	.byte	0x00, 0xf5, 0x21, 0x00


	//----- nvinfo : EIATTR_KPARAM_INFO
	.align		4
.L_1055:
        /*0028*/ 	.byte	0x04, 0x17
        /*002a*/ 	.short	(.L_1057 - .L_1056)
.L_1056:
        /*002c*/ 	.word	0x00000000
        /*0030*/ 	.short	0x0000
        /*0032*/ 	.short	0x0000
        /*0034*/ 	.byte	0x00, 0xf5, 0x21, 0x00


	//----- nvinfo : EIATTR_SPARSE_MMA_MASK
	.align		4
.L_1057:
        /*0038*/ 	.byte	0x03, 0x50
        /*003a*/ 	.short	0x0000


	//----- nvinfo : EIATTR_MAXREG_COUNT
	.align		4
        /*003c*/ 	.byte	0x03, 0x1b
        /*003e*/ 	.short	0x00ff


	//----- nvinfo : EIATTR_MERCURY_ISA_VERSION
	.align		4
        /*0040*/ 	.byte	0x03, 0x5f
        /*0042*/ 	.short	0x0101


	//----- nvinfo : EIATTR_VRC_CTA_INIT_COUNT
	.align		4
        /*0044*/ 	.byte	0x02, 0x4a
	.zero		1
	.zero		1


	//----- nvinfo : EIATTR_EXIT_INSTR_OFFSETS
	.align		4
        /*0048*/ 	.byte	0x04, 0x1c
        /*004a*/ 	.short	(.L_1059 - .L_1058)


	//   ....[0]....
.L_1058:
        /*004c*/ 	.word	0x00000080


	//   ....[1]....
        /*0050*/ 	.word	0x00002ef0


	//----- nvinfo : EIATTR_CBANK_PARAM_SIZE
	.align		4
.L_1059:
        /*0054*/ 	.byte	0x03, 0x19
        /*0056*/ 	.short	0x0018


	//----- nvinfo : EIATTR_PARAM_CBANK
	.align		4
        /*0058*/ 	.byte	0x04, 0x0a
        /*005a*/ 	.short	(.L_1061 - .L_1060)
	.align		4
.L_1060:
        /*005c*/ 	.word	index@(.nv.constant0._Z11sha1_kernelILi4EEvPKhPhm)
        /*0060*/ 	.short	0x0380
        /*0062*/ 	.short	0x0018


	//----- nvinfo : EIATTR_SW_WAR
	.align		4
.L_1061:
        /*0064*/ 	.byte	0x04, 0x36
        /*0066*/ 	.short	(.L_1063 - .L_1062)
.L_1062:
        /*0068*/ 	.word	0x00000008
.L_1063:


//--------------------- .nv.info._Z11sha1_kernelILi3EEvPKhPhm --------------------------
	.section	.nv.info._Z11sha1_kernelILi3EEvPKhPhm,"",@"SHT_CUDA_INFO"
	.sectionflags	@""
	.align	4


	//----- nvinfo : EIATTR_CUDA_API_VERSION
	.align		4
        /*0000*/ 	.byte	0x04, 0x37
        /*0002*/ 	.short	(.L_1065 - .L_1064)
.L_1064:
        /*0004*/ 	.word	0x00000082


	//----- nvinfo : EIATTR_KPARAM_INFO
	.align		4
.L_1065:
        /*0008*/ 	.byte	0x04, 0x17
        /*000a*/ 	.short	(.L_1067 - .L_1066)
.L_1066:
        /*000c*/ 	.word	0x00000000
        /*0010*/ 	.short	0x0002
        /*0012*/ 	.short	0x0010
        /*0014*/ 	.byte	0x00, 0xf0, 0x21, 0x00


	//----- nvinfo : EIATTR_KPARAM_INFO
	.align		4
.L_1067:
        /*0018*/ 	.byte	0x04, 0x17
        /*001a*/ 	.short	(.L_1069 - .L_1068)
.L_1068:
        /*001c*/ 	.word	0x00000000
        /*0020*/ 	.short	0x0001
        /*0022*/ 	.short	0x0008
        /*0024*/ 	.byte	0x00, 0xf5, 0x21, 0x00


	//----- nvinfo : EIATTR_KPARAM_INFO
	.align		4
.L_1069:
        /*0028*/ 	.byte	0x04, 0x17
        /*002a*/ 	.short	(.L_1071 - .L_1070)
.L_1070:
        /*002c*/ 	.word	0x00000000
        /*0030*/ 	.short	0x0000
        /*0032*/ 	.short	0x0000
        /*0034*/ 	.byte	0x00, 0xf5, 0x21, 0x00


	//----- nvinfo : EIATTR_SPARSE_MMA_MASK
	.align		4
.L_1071:
        /*0038*/ 	.byte	0x03, 0x50
        /*003a*/ 	.short	0x0000


	//----- nvinfo : EIATTR_MAXREG_COUNT
	.align		4
        /*003c*/ 	.byte	0x03, 0x1b
        /*003e*/ 	.short	0x00ff


	//----- nvinfo : EIATTR_MERCURY_ISA_VERSION
	.align		4
        /*0040*/ 	.byte	0x03, 0x5f
        /*0042*/ 	.short	0x0101


	//----- nvinfo : EIATTR_VRC_CTA_INIT_COUNT
	.align		4
        /*0044*/ 	.byte	0x02, 0x4a
	.zero		1
	.zero		1


	//----- nvinfo : EIATTR_EXIT_INSTR_OFFSETS
	.align		4
        /*0048*/ 	.byte	0x04, 0x1c
        /*004a*/ 	.short	(.L_1073 - .L_1072)


	//   ....[0]....
.L_1072:
        /*004c*/ 	.word	0x00000080


	//   ....[1]....
        /*0050*/ 	.word	0x00002ef0


	//----- nvinfo : EIATTR_CBANK_PARAM_SIZE
	.align		4
.L_1073:
        /*0054*/ 	.byte	0x03, 0x19
        /*0056*/ 	.short	0x0018


	//----- nvinfo : EIATTR_PARAM_CBANK
	.align		4
        /*0058*/ 	.byte	0x04, 0x0a
        /*005a*/ 	.short	(.L_1075 - .L_1074)
	.align		4
.L_1074:
        /*005c*/ 	.word	index@(.nv.constant0._Z11sha1_kernelILi3EEvPKhPhm)
        /*0060*/ 	.short	0x0380
        /*0062*/ 	.short	0x0018


	//----- nvinfo : EIATTR_SW_WAR
	.align		4
.L_1075:
        /*0064*/ 	.byte	0x04, 0x36
        /*0066*/ 	.short	(.L_1077 - .L_1076)
.L_1076:
        /*0068*/ 	.word	0x00000008
.L_1077:


//--------------------- .nv.info._Z11sha1_kernelILi2EEvPKhPhm --------------------------
	.section	.nv.info._Z11sha1_kernelILi2EEvPKhPhm,"",@"SHT_CUDA_INFO"
	.sectionflags	@""
	.align	4


	//----- nvinfo : EIATTR_CUDA_API_VERSION
	.align		4
        /*0000*/ 	.byte	0x04, 0x37
        /*0002*/ 	.short	(.L_1079 - .L_1078)
.L_1078:
        /*0004*/ 	.word	0x00000082


	//----- nvinfo : EIATTR_KPARAM_INFO
	.align		4
.L_1079:
        /*0008*/ 	.byte	0x04, 0x17
        /*000a*/ 	.short	(.L_1081 - .L_1080)
.L_1080:
        /*000c*/ 	.word	0x00000000
        /*0010*/ 	.short	0x0002
        /*0012*/ 	.short	0x0010
        /*0014*/ 	.byte	0x00, 0xf0, 0x21, 0x00


	//----- nvinfo : EIATTR_KPARAM_INFO
	.align		4
.L_1081:
        /*0018*/ 	.byte	0x04, 0x17
        /*001a*/ 	.short	(.L_1083 - .L_1082)
.L_1082:
        /*001c*/ 	.word	0x00000000
        /*0020*/ 	.short	0x0001
        /*0022*/ 	.short	0x0008
        /*0024*/ 	.byte	0x00, 0xf5, 0x21, 0x00


	//----- nvinfo : EIATTR_KPARAM_INFO
	.align		4
.L_1083:
        /*0028*/ 	.byte	0x04, 0x17
        /*002a*/ 	.short	(.L_1085 - .L_1084)
.L_1084:
        /*002c*/ 	.word	0x00000000
        /*0030*/ 	.short	0x0000
        /*0032*/ 	.short	0x0000
        /*0034*/ 	.byte	0x00, 0xf5, 0x21, 0x00


	//----- nvinfo : EIATTR_SPARSE_MMA_MASK
	.align		4
.L_1085:
        /*0038*/ 	.byte	0x03, 0x50
        /*003a*/ 	.short	0x0000


	//----- nvinfo : EIATTR_MAXREG_COUNT
	.align		4
        /*003c*/ 	.byte	0x03, 0x1b
        /*003e*/ 	.short	0x00ff


	//----- nvinfo : EIATTR_MERCURY_ISA_VERSION
	.align		4
        /*0040*/ 	.byte	0x03, 0x5f
        /*0042*/ 	.short	0x0101


	//----- nvinfo : EIATTR_VRC_CTA_INIT_COUNT
	.align		4
        /*0044*/ 	.byte	0x02, 0x4a
	.zero		1
	.zero		1


	//----- nvinfo : EIATTR_EXIT_INSTR_OFFSETS
	.align		4
        /*0048*/ 	.byte	0x04, 0x1c
        /*004a*/ 	.short	(.L_1087 - .L_1086)


	//   ....[0]....
.L_1086:
        /*004c*/ 	.word	0x00000080


	//   ....[1]....
        /*0050*/ 	.word	0x00002ef0


	//----- nvinfo : EIATTR_CBANK_PARAM_SIZE
	.align		4
.L_1087:
        /*0054*/ 	.byte	0x03, 0x19
        /*0056*/ 	.short	0x0018


	//----- nvinfo : EIATTR_PARAM_CBANK
	.align		4
        /*0058*/ 	.byte	0x04, 0x0a
        /*005a*/ 	.short	(.L_1089 - .L_1088)
	.align		4
.L_1088:
        /*005c*/ 	.word	index@(.nv.constant0._Z11sha1_kernelILi2EEvPKhPhm)
        /*0060*/ 	.short	0x0380
        /*0062*/ 	.short	0x0018


	//----- nvinfo : EIATTR_SW_WAR
	.align		4
.L_1089:
        /*0064*/ 	.byte	0x04, 0x36
        /*0066*/ 	.short	(.L_1091 - .L_1090)
.L_1090:
        /*0068*/ 	.word	0x00000008
.L_1091:


//--------------------- .nv.info._Z11sha1_kernelILi1EEvPKhPhm --------------------------
	.section	.nv.info._Z11sha1_kernelILi1EEvPKhPhm,"",@"SHT_CUDA_INFO"
	.sectionflags	@""
	.align	4


	//----- nvinfo : EIATTR_CUDA_API_VERSION
	.align		4
        /*0000*/ 	.byte	0x04, 0x37
        /*0002*/ 	.short	(.L_1093 - .L_1092)
.L_1092:
        /*0004*/ 	.word	0x00000082


	//----- nvinfo : EIATTR_KPARAM_INFO
	.align		4
.L_1093:
        /*0008*/ 	.byte	0x04, 0x17
        /*000a*/ 	.short	(.L_1095 - .L_1094)
.L_1094:
        /*000c*/ 	.word	0x00000000
        /*0010*/ 	.short	0x0002
        /*0012*/ 	.short	0x0010
        /*0014*/ 	.byte	0x00, 0xf0, 0x21, 0x00


	//----- nvinfo : EIATTR_KPARAM_INFO
	.align		4
.L_1095:
        /*0018*/ 	.byte	0x04, 0x17
        /*001a*/ 	.short	(.L_1097 - .L_1096)
.L_1096:
        /*001c*/ 	.word	0x00000000
        /*0020*/ 	.short	0x0001
        /*0022*/ 	.short	0x0008
        /*0024*/ 	.byte	0x00, 0xf5, 0x21, 0x00


	//----- nvinfo : EIATTR_KPARAM_INFO
	.align		4
.L_1097:
        /*0028*/ 	.byte	0x04, 0x17
        /*002a*/ 	.short	(.L_1099 - .L_1098)
.L_1098:
        /*002c*/ 	.word	0x00000000
        /*0030*/ 	.short	0x0000
        /*0032*/ 	.short	0x0000
        /*0034*/ 	.byte	0x00, 0xf5, 0x21, 0x00


	//----- nvinfo : EIATTR_SPARSE_MMA_MASK
	.align		4
.L_1099:
        /*0038*/ 	.byte	0x03, 0x50
        /*003a*/ 	.short	0x0000


	//----- nvinfo : EIATTR_MAXREG_COUNT
	.align		4
        /*003c*/ 	.byte	0x03, 0x1b
        /*003e*/ 	.short	0x00ff


	//----- nvinfo : EIATTR_MERCURY_ISA_VERSION
	.align		4
        /*0040*/ 	.byte	0x03, 0x5f
        /*0042*/ 	.short	0x0101


	//----- nvinfo : EIATTR_VRC_CTA_INIT_COUNT
	.align		4
        /*0044*/ 	.byte	0x02, 0x4a
	.zero		1
	.zero		1


	//----- nvinfo : EIATTR_EXIT_INSTR_OFFSETS
	.align		4
        /*0048*/ 	.byte	0x04, 0x1c
        /*004a*/ 	.short	(.L_1101 - .L_1100)


	//   ....[0]....
.L_1100:
        /*004c*/ 	.word	0x00000080


	//   ....[1]....
        /*0050*/ 	.word	0x00002ef0


	//----- nvinfo : EIATTR_CBANK_PARAM_SIZE
	.align		4
.L_1101:
        /*0054*/ 	.byte	0x03, 0x19
        /*0056*/ 	.short	0x0018


	//----- nvinfo : EIATTR_PARAM_CBANK
	.align		4
        /*0058*/ 	.byte	0x04, 0x0a
        /*005a*/ 	.short	(.L_1103 - .L_1102)
	.align		4
.L_1102:
        /*005c*/ 	.word	index@(.nv.constant0._Z11sha1_kernelILi1EEvPKhPhm)
        /*0060*/ 	.short	0x0380
        /*0062*/ 	.short	0x0018


	//----- nvinfo : EIATTR_SW_WAR
	.align		4
.L_1103:
        /*0064*/ 	.byte	0x04, 0x36
        /*0066*/ 	.short	(.L_1105 - .L_1104)
.L_1104:
        /*0068*/ 	.word	0x00000008
.L_1105:


//--------------------- .nv.info._Z11sha1_kernelILi0EEvPKhPhm --------------------------
	.section	.nv.info._Z11sha1_kernelILi0EEvPKhPhm,"",@"SHT_CUDA_INFO"
	.sectionflags	@""
	.align	4


	//----- nvinfo : EIATTR_CUDA_API_VERSION
	.align		4
        /*0000*/ 	.byte	0x04, 0x37
        /*0002*/ 	.short	(.L_1107 - .L_1106)
.L_1106:
        /*0004*/ 	.word	0x00000082


	//----- nvinfo : EIATTR_KPARAM_INFO
	.align		4
.L_1107:
        /*0008*/ 	.byte	0x04, 0x17
        /*000a*/ 	.short	(.L_1109 - .L_1108)
.L_1108:
        /*000c*/ 	.word	0x00000000
        /*0010*/ 	.short	0x0002
        /*0012*/ 	.short	0x0010
        /*0014*/ 	.byte	0x00, 0xf0, 0x21, 0x00


	//----- nvinfo : EIATTR_KPARAM_INFO
	.align		4
.L_1109:
        /*0018*/ 	.byte	0x04, 0x17
        /*001a*/ 	.short	(.L_1111 - .L_1110)
.L_1110:
        /*001c*/ 	.word	0x00000000
        /*0020*/ 	.short	0x0001
        /*0022*/ 	.short	0x0008
        /*0024*/ 	.byte	0x00, 0xf5, 0x21, 0x00


	//----- nvinfo : EIATTR_KPARAM_INFO
	.align		4
.L_1111:
        /*0028*/ 	.byte	0x04, 0x17
        /*002a*/ 	.short	(.L_1113 - .L_1112)
.L_1112:
        /*002c*/ 	.word	0x00000000
        /*0030*/ 	.short	0x0000
        /*0032*/ 	.short	0x0000
        /*0034*/ 	.byte	0x00, 0xf5, 0x21, 0x00


	//----- nvinfo : EIATTR_SPARSE_MMA_MASK
	.align		4
.L_1113:
        /*0038*/ 	.byte	0x03, 0x50
        /*003a*/ 	.short	0x0000


	//----- nvinfo : EIATTR_MAXREG_COUNT
	.align		4
        /*003c*/ 	.byte	0x03, 0x1b
        /*003e*/ 	.short	0x00ff


	//----- nvinfo : EIATTR_MERCURY_ISA_VERSION
	.align		4
        /*0040*/ 	.byte	0x03, 0x5f
        /*0042*/ 	.short	0x0101


	//----- nvinfo : EIATTR_VRC_CTA_INIT_COUNT
	.align		4
        /*0044*/ 	.byte	0x02, 0x4a
	.zero		1
	.zero		1


	//----- nvinfo : EIATTR_EXIT_INSTR_OFFSETS
	.align		4
        /*0048*/ 	.byte	0x04, 0x1c
        /*004a*/ 	.short	(.L_1115 - .L_1114)


	//   ....[0]....
.L_1114:
        /*004c*/ 	.word	0x00000080


	//   ....[1]....
        /*0050*/ 	.word	0x00002ef0


	//----- nvinfo : EIATTR_CBANK_PARAM_SIZE
	.align		4
.L_1115:
        /*0054*/ 	.byte	0x03, 0x19
        /*0056*/ 	.short	0x0018


	//----- nvinfo : EIATTR_PARAM_CBANK
	.align		4
        /*0058*/ 	.byte	0x04, 0x0a
        /*005a*/ 	.short	(.L_1117 - .L_1116)
	.align		4
.L_1116:
        /*005c*/ 	.word	index@(.nv.constant0._Z11sha1_kernelILi0EEvPKhPhm)
        /*0060*/ 	.short	0x0380
        /*0062*/ 	.short	0x0018


	//----- nvinfo : EIATTR_SW_WAR
	.align		4
.L_1117:
        /*0064*/ 	.byte	0x04, 0x36
        /*0066*/ 	.short	(.L_1119 - .L_1118)
.L_1118:
        /*0068*/ 	.word	0x00000008
.L_1119:


//--------------------- .nv.callgraph             --------------------------
	.section	.nv.callgraph,"",@"SHT_CUDA_CALLGRAPH"
	.align	4
	.sectionentsize	8
	.align		4
        /*0000*/ 	.word	0x00000000
	.align		4
        /*0004*/ 	.word	0xffffffff
	.align		4
        /*0008*/ 	.word	0x00000000
	.align		4
        /*000c*/ 	.word	0xfffffffe
	.align		4
        /*0010*/ 	.word	0x00000000
	.align		4
        /*0014*/ 	.word	0xfffffffd
	.align		4
        /*0018*/ 	.word	0x00000000
	.align		4
        /*001c*/ 	.word	0xfffffffc


//--------------------- .text._Z11sha1_kernelILi55EEvPKhPhm --------------------------
	.section	.text._Z11sha1_kernelILi55EEvPKhPhm,"ax",@progbits
	.align	128
        .global         _Z11sha1_kernelILi55EEvPKhPhm
        .type           _Z11sha1_kernelILi55EEvPKhPhm,@function
        .size           _Z11sha1_kernelILi55EEvPKhPhm,(.L_x_56 - _Z11sha1_kernelILi55EEvPKhPhm)
        .other          _Z11sha1_kernelILi55EEvPKhPhm,@"STO_CUDA_ENTRY STV_DEFAULT"
_Z11sha1_kernelILi55EEvPKhPhm:
.text._Z11sha1_kernelILi55EEvPKhPhm:
[----:B------:R-:W-:Y:S01]  /*0000*/  LDC R1, c[0x0][0x37c] ;  /* 0x0000df00ff017b82 */ /* 0x000fe20000000800 */
[----:B------:R-:W0:Y:S07]  /*0010*/  S2R R3, SR_TID.X ;  /* 0x0000000000037919 */ /* 0x000e2e0000002100 */
[----:B------:R-:W0:Y:S01]  /*0020*/  S2UR UR4, SR_CTAID.X ;  /* 0x00000000000479c3 */ /* 0x000e220000002500 */
[----:B------:R-:W1:Y:S07]  /*0030*/  LDCU.64 UR6, c[0x0][0x390] ;  /* 0x00007200ff0677ac */ /* 0x000e6e0008000a00 */
[----:B------:R-:W0:Y:S02]  /*0040*/  LDC R0, c[0x0][0x360] ;  /* 0x0000d800ff007b82 */ /* 0x000e240000000800 */
[----:B0-----:R-:W-:-:S05]  /*0050*/  IMAD R0, R0, UR4, R3 ;  /* 0x0000000400007c24 */ /* 0x001fca000f8e0203 */
[----:B-1----:R-:W-:-:S04]  /*0060*/  ISETP.GE.U32.AND P0, PT, R0, UR6, PT ;  /* 0x0000000600007c0c */ /* 0x002fc8000bf06070 */
[----:B------:R-:W-:-:S13]  /*0070*/  ISETP.GE.U32.AND.EX P0, PT, RZ, UR7, PT, P0 ;  /* 0x00000007ff007c0c */ /* 0x000fda000bf06100 */
[----:B------:R-:W-:Y:S05]  /*0080*/  @P0 EXIT ;  /* 0x000000000000094d */ /* 0x000fea0003800000 */
[----:B------:R-:W0:Y:S01]  /*0090*/  LDCU.64 UR4, c[0x0][0x380] ;  /* 0x00007000ff0477ac */ /* 0x000e220008000a00 */
[----:B------:R-:W1:Y:S01]  /*00a0*/  LDCU.64 UR6, c[0x0][0x358] ;  /* 0x00006b00ff0677ac */ /* 0x000e620008000a00 */
[----:B0-----:R-:W-:-:S04]  /*00b0*/  LEA R2, P0, R0, UR4, 0x6 ;  /* 0x0000000400027c11 */ /* 0x001fc8000f8030ff */
[----:B------:R-:W-:-:S05]  /*00c0*/  LEA.HI.X R3, R0, UR5, RZ, 0x6, P0 ;  /* 0x0000000500037c11 */ /* 0x000fca00080f34ff */
[----:B-1----:R-:W2:Y:S04]  /*00d0*/  LDG.E.U8 R4, desc[UR6][R2.64] ;  /* 0x0000000602047981 */ /* 0x002ea8000c1e1100 */
[----:B------:R-:W2:Y:S04]  /*00e0*/  LDG.E.U8 R11, desc[UR6][R2.64+0x1] ;  /* 0x00000106020b7981 */ /* 0x000ea8000c1e1100 */
[----:B------:R-:W3:Y:S04]  /*00f0*/  LDG.E.U8 R21, desc[UR6][R2.64+0x4] ;  /* 0x0000040602157981 */ /* 0x000ee8000c1e1100 */
[----:B------:R-:W3:Y:S04]  /*0100*/  LDG.E.U8 R26, desc[UR6][R2.64+0x5] ;  /* 0x00000506021a7981 */ /* 0x000ee8000c1e1100 */
[----:B------:R-:W4:Y:S04]  /*0110*/  LDG.E.U8 R20, desc[UR6][R2.64+0x2] ;  /* 0x0000020602147981 */ /* 0x000f28000c1e1100 */
[----:B------:R-:W5:Y:S04]  /*0120*/  LDG.E.U8 R19, desc[UR6][R2.64+0x8] ;  /* 0x0000080602137981 */ /* 0x000f68000c1e1100 */
        /* <DEDUP_REMOVED lines=15> */
[----:B------:R-:W5:Y:S01]  /*0220*/  LDG.E.U8 R8, desc[UR6][R2.64+0xb] ;  /* 0x00000b0602087981 */ /* 0x000f62000c1e1100 */
[----:B--2---:R-:W-:-:S03]  /*0230*/  IMAD R25, R4, 0x100, R11 ;  /* 0x0000010004197824 */ /* 0x004fc600078e020b */
[----:B------:R-:W2:Y:S04]  /*0240*/  LDG.E.U8 R4, desc[UR6][R2.64+0x13] ;  /* 0x0000130602047981 */ /* 0x000ea8000c1e1100 */
[----:B------:R-:W2:Y:S01]  /*0250*/  LDG.E.U8 R11, desc[UR6][R2.64+0x14] ;  /* 0x00001406020b7981 */ /* 0x000ea2000c1e1100 */
[----:B---3--:R-:W-:-:S03]  /*0260*/  IMAD R26, R21, 0x100, R26 ;  /* 0x00000100151a7824 */ /* 0x008fc600078e021a */
[----:B------:R-:W3:Y:S01]  /*0270*/  LDG.E.U8 R21, desc[UR6][R2.64+0x1a] ;  /* 0x00001a0602157981 */ /* 0x000ee2000c1e1100 */
[----:B----4-:R-:W-:-:S03]  /*0280*/  IMAD R28, R25, 0x100, R20 ;  /* 0x00000100191c7824 */ /* 0x010fc600078e0214 */
[----:B------:R-:W4:Y:S01]  /*0290*/  LDG.E.U8 R20, desc[UR6][R2.64+0x16] ;  /* 0x0000160602147981 */ /* 0x000f22000c1e1100 */
[----:B-----5:R-:W-:-:S03]  /*02a0*/  IMAD R19, R19, 0x100, R18 ;  /* 0x0000010013137824 */ /* 0x020fc600078e0212 */
[----:B------:R-:W5:Y:S01]  /*02b0*/  LDG.E.U8 R18, desc[UR6][R2.64+0x1c] ;  /* 0x00001c0602127981 */ /* 0x000f62000c1e1100 */
[----:B------:R-:W-:-:S03]  /*02c0*/  IMAD R27, R19, 0x100, R6 ;  /* 0x00000100131b7824 */ /* 0x000fc600078e0206 */
[----:B------:R-:W5:Y:S01]  /*02d0*/  LDG.E.U8 R6, desc[UR6][R2.64+0x17] ;  /* 0x0000170602067981 */ /* 0x000f62000c1e1100 */
[----:B------:R-:W-:-:S03]  /*02e0*/  IMAD R25, R26, 0x100, R5 ;  /* 0x000001001a197824 */ /* 0x000fc600078e0205 */
[----:B------:R-:W5:Y:S04]  /*02f0*/  LDG.E.U8 R5, desc[UR6][R2.64+0x1b] ;  /* 0x00001b0602057981 */ /* 0x000f68000c1e1100 */
[----:B------:R-:W5:Y:S01]  /*0300*/  LDG.E.U8 R19, desc[UR6][R2.64+0x1d] ;  /* 0x00001d0602137981 */ /* 0x000f62000c1e1100 */
[----:B------:R-:W-:-:S03]  /*0310*/  IMAD.U32 R9, R28, 0x100, R9 ;  /* 0x000001001c097824 */ /* 0x000fc600078e0009 */
[----:B------:R-:W5:Y:S01]  /*0320*/  LDG.E.U8 R26, desc[UR6][R2.64+0x1e] ;  /* 0x00001e06021a7981 */ /* 0x000f62000c1e1100 */
[----:B------:R-:W-:-:S03]  /*0330*/  IMAD R28, R16, 0x100, R23 ;  /* 0x00000100101c7824 */ /* 0x000fc600078e0217 */
[----:B------:R-:W5:Y:S04]  /*0340*/  LDG.E.U8 R16, desc[UR6][R2.64+0x20] ;  /* 0x0000200602107981 */ /* 0x000f68000c1e1100 */
[----:B------:R-:W5:Y:S01]  /*0350*/  LDG.E.U8 R23, desc[UR6][R2.64+0x21] ;  /* 0x0000210602177981 */ /* 0x000f62000c1e1100 */
[----:B------:R-:W-:Y:S02]  /*0360*/  IMAD.U32 R10, R25, 0x100, R10 ;  /* 0x00000100190a7824 */ /* 0x000fe400078e000a */
[----:B------:R-:W-:Y:S02]  /*0370*/  IMAD R15, R28, 0x100, R15 ;  /* 0x000001001c0f7824 */ /* 0x000fe400078e020f */
[----:B------:R-:W5:Y:S01]  /*0380*/  LDG.E.U8 R28, desc[UR6][R2.64+0x25] ;  /* 0x00002506021c7981 */ /* 0x000f62000c1e1100 */
[----:B------:R-:W-:-:S03]  /*0390*/  IMAD R25, R17, 0x100, R24 ;  /* 0x0000010011197824 */ /* 0x000fc600078e0218 */
[----:B------:R-:W5:Y:S01]  /*03a0*/  LDG.E.U8 R17, desc[UR6][R2.64+0x24] ;  /* 0x0000240602117981 */ /* 0x000f62000c1e1100 */
[----:B------:R-:W-:-:S03]  /*03b0*/  IMAD.U32 R7, R15, 0x100, R7 ;  /* 0x000001000f077824 */ /* 0x000fc600078e0007 */
[----:B------:R-:W5:Y:S01]  /*03c0*/  LDG.E.U8 R15, desc[UR6][R2.64+0x26] ;  /* 0x00002606020f7981 */ /* 0x000f62000c1e1100 */
[----:B------:R-:W-:-:S03]  /*03d0*/  IMAD R25, R25, 0x100, R14 ;  /* 0x0000010019197824 */ /* 0x000fc600078e020e */
[----:B------:R-:W5:Y:S04]  /*03e0*/  LDG.E.U8 R14, desc[UR6][R2.64+0x22] ;  /* 0x00002206020e7981 */ /* 0x000f68000c1e1100 */
[----:B------:R-:W5:Y:S01]  /*03f0*/  LDG.E.U8 R24, desc[UR6][R2.64+0x29] ;  /* 0x0000290602187981 */ /* 0x000f62000c1e1100 */
[----:B------:R-:W-:-:S03]  /*0400*/  IMAD R22, R13, 0x100, R22 ;  /* 0x000001000d167824 */ /* 0x000fc600078e0216 */
[----:B------:R-:W5:Y:S01]  /*0410*/  LDG.E.U8 R13, desc[UR6][R2.64+0x23] ;  /* 0x00002306020d7981 */ /* 0x000f62000c1e1100 */
[----:B--2---:R-:W-:Y:S02]  /*0420*/  IMAD.U32 R4, R25, 0x100, R4 ;  /* 0x0000010019047824 */ /* 0x004fe400078e0004 */
[----:B------:R-:W-:Y:S02]  /*0430*/  IMAD R25, R11, 0x100, R12 ;  /* 0x000001000b197824 */ /* 0x000fe400078e020c */
[----:B------:R-:W2:Y:S04]  /*0440*/  LDG.E.U8 R11, desc[UR6][R2.64+0x1f] ;  /* 0x00001f06020b7981 */ /* 0x000ea8000c1e1100 */
[----:B------:R-:W2:Y:S01]  /*0450*/  LDG.E.U8 R12, desc[UR6][R2.64+0x27] ;  /* 0x00002706020c7981 */ /* 0x000ea2000c1e1100 */
[----:B---3--:R-:W-:-:S03]  /*0460*/  IMAD R22, R22, 0x100, R21 ;  /* 0x0000010016167824 */ /* 0x008fc600078e0215 */
[----:B------:R-:W3:Y:S01]  /*0470*/  LDG.E.U8 R21, desc[UR6][R2.64+0x28] ;  /* 0x0000280602157981 */ /* 0x000ee2000c1e1100 */
[----:B----4-:R-:W-:-:S03]  /*0480*/  IMAD R25, R25, 0x100, R20 ;  /* 0x0000010019197824 */ /* 0x010fc600078e0214 */
[----:B------:R-:W4:Y:S01]  /*0490*/  LDG.E.U8 R20, desc[UR6][R2.64+0x2a] ;  /* 0x00002a0602147981 */ /* 0x000f22000c1e1100 */
[----:B-----5:R-:W-:Y:S02]  /*04a0*/  IMAD.U32 R6, R25, 0x100, R6 ;  /* 0x0000010019067824 */ /* 0x020fe400078e0006 */
[----:B------:R-:W-:Y:S02]  /*04b0*/  IMAD.U32 R5, R22, 0x100, R5 ;  /* 0x0000010016057824 */ /* 0x000fe400078e0005 */
[----:B------:R-:W5:Y:S01]  /*04c0*/  LDG.E.U8 R22, desc[UR6][R2.64+0x2c] ;  /* 0x00002c0602167981 */ /* 0x000f62000c1e1100 */
[----:B------:R-:W-:-:S03]  /*04d0*/  IMAD R25, R18, 0x100, R19 ;  /* 0x0000010012197824 */ /* 0x000fc600078e0213 */
[----:B------:R-:W5:Y:S04]  /*04e0*/  LDG.E.U8 R19, desc[UR6][R2.64+0x2d] ;  /* 0x00002d0602137981 */ /* 0x000f68000c1e1100 */
[----:B------:R-:W5:Y:S01]  /*04f0*/  LDG.E.U8 R18, desc[UR6][R2.64+0x2b] ;  /* 0x00002b0602127981 */ /* 0x000f62000c1e1100 */
[----:B------:R-:W-:Y:S02]  /*0500*/  IMAD R26, R25, 0x100, R26 ;  /* 0x00000100191a7824 */ /* 0x000fe400078e021a */
[----:B------:R-:W-:Y:S02]  /*0510*/  IMAD R23, R16, 0x100, R23 ;  /* 0x0000010010177824 */ /* 0x000fe400078e0217 */
[----:B------:R-:W5:Y:S01]  /*0520*/  LDG.E.U8 R16, desc[UR6][R2.64+0x2e] ;  /* 0x00002e0602107981 */ /* 0x000f62000c1e1100 */
[----:B------:R-:W-:-:S03]  /*0530*/  IMAD R25, R17, 0x100, R28 ;  /* 0x0000010011197824 */ /* 0x000fc600078e021c */
[----:B------:R-:W5:Y:S01]  /*0540*/  LDG.E.U8 R17, desc[UR6][R2.64+0x2f] ;  /* 0x00002f0602117981 */ /* 0x000f62000c1e1100 */
[----:B------:R-:W-:-:S03]  /*0550*/  IMAD R25, R25, 0x100, R15 ;  /* 0x0000010019197824 */ /* 0x000fc600078e020f */
[----:B------:R-:W5:Y:S01]  /*0560*/  LDG.E.U8 R15, desc[UR6][R2.64+0x31] ;  /* 0x00003106020f7981 */ /* 0x000f62000c1e1100 */
[----:B------:R-:W-:-:S03]  /*0570*/  IMAD R28, R23, 0x100, R14 ;  /* 0x00000100171c7824 */ /* 0x000fc600078e020e */
[----:B------:R-:W5:Y:S01]  /*0580*/  LDG.E.U8 R14, desc[UR6][R2.64+0x30] ;  /* 0x00003006020e7981 */ /* 0x000f62000c1e1100 */
[----:B------:R-:W-:-:S03]  /*0590*/  IMAD.U32 R8, R27, 0x100, R8 ;  /* 0x000001001b087824 */ /* 0x000fc600078e0008 */
[----:B------:R-:W5:Y:S01]  /*05a0*/  LDG.E.U8 R23, desc[UR6][R2.64+0x32] ;  /* 0x0000320602177981 */ /* 0x000f62000c1e1100 */
[----:B--2---:R-:W-:-:S03]  /*05b0*/  IMAD.U32 R11, R26, 0x100, R11 ;  /* 0x000001001a0b7824 */ /* 0x004fc600078e000b */
[----:B------:R-:W2:Y:S01]  /*05c0*/  LDG.E.U8 R26, desc[UR6][R2.64+0x35] ;  /* 0x00003506021a7981 */ /* 0x000ea2000c1e1100 */
[----:B------:R-:W-:-:S03]  /*05d0*/  IMAD.U32 R12, R25, 0x100, R12 ;  /* 0x00000100190c7824 */ /* 0x000fc600078e000c */
[----:B------:R-:W2:Y:S01]  /*05e0*/  LDG.E.U8 R25, desc[UR6][R2.64+0x34] ;  /* 0x0000340602197981 */ /* 0x000ea2000c1e1100 */
[----:B---3--:R-:W-:-:S03]  /*05f0*/  IMAD R27, R21, 0x100, R24 ;  /* 0x00000100151b7824 */ /* 0x008fc600078e0218 */
[----:B------:R-:W3:Y:S01]  /*0600*/  LDG.E.U8 R21, desc[UR6][R2.64+0x36] ;  /* 0x0000360602157981 */ /* 0x000ee2000c1e1100 */
[----:B----4-:R-:W-:-:S03]  /*0610*/  IMAD R27, R27, 0x100, R20 ;  /* 0x000001001b1b7824 */ /* 0x010fc600078e0214 */
[----:B------:R-:W4:Y:S04]  /*0620*/  LDG.E.U8 R20, desc[UR6][R2.64+0x37] ;  /* 0x0000370602147981 */ /* 0x000f28000c1e1100 */
[----:B------:R-:W4:Y:S01]  /*0630*/  LDG.E.U8 R24, desc[UR6][R2.64+0x3b] ;  /* 0x00003b0602187981 */ /* 0x000f22000c1e1100 */
[----:B-----5:R-:W-:-:S03]  /*0640*/  IMAD R29, R22, 0x100, R19 ;  /* 0x00000100161d7824 */ /* 0x020fc600078e0213 */
[----:B------:R-:W5:Y:S01]  /*0650*/  LDG.E.U8 R22, desc[UR6][R2.64+0x33] ;  /* 0x0000330602167981 */ /* 0x000f62000c1e1100 */
[----:B------:R-:W-:-:S03]  /*0660*/  IMAD.U32 R19, R27, 0x100, R18 ;  /* 0x000001001b137824 */ /* 0x000fc600078e0012 */
[----:B------:R-:W5:Y:S01]  /*0670*/  LDG.E.U8 R27, desc[UR6][R2.64+0x39] ;  /* 0x00003906021b7981 */ /* 0x000f62000c1e1100 */
[----:B------:R-:W-:-:S03]  /*0680*/  IMAD R18, R29, 0x100, R16 ;  /* 0x000001001d127824 */ /* 0x000fc600078e0210 */
[----:B------:R-:W5:Y:S01]  /*0690*/  LDG.E.U8 R16, desc[UR6][R2.64+0x38] ;  /* 0x0000380602107981 */ /* 0x000f62000c1e1100 */
[----:B------:R-:W-:-:S03]  /*06a0*/  IMAD.U32 R17, R18, 0x100, R17 ;  /* 0x0000010012117824 */ /* 0x000fc600078e0011 */
[----:B------:R-:W5:Y:S01]  /*06b0*/  LDG.E.U8 R18, desc[UR6][R2.64+0x3a] ;  /* 0x00003a0602127981 */ /* 0x000f62000c1e1100 */
[----:B------:R-:W-:-:S04]  /*06c0*/  IMAD R14, R14, 0x100, R15 ;  /* 0x000001000e0e7824 */ /* 0x000fc800078e020f */
[----:B------:R-:W-:Y:S02]  /*06d0*/  IMAD R15, R14, 0x100, R23 ;  /* 0x000001000e0f7824 */ /* 0x000fe400078e0217 */
[----:B------:R-:W5:Y:S01]  /*06e0*/  LDG.E.U8 R23, desc[UR6][R2.64+0x3d] ;  /* 0x00003d0602177981 */ /* 0x000f62000c1e1100 */
[----:B------:R-:W-:Y:S02]  /*06f0*/  VIADD R29, R9, 0x9fb498b3 ;  /* 0x9fb498b3091d7836 */ /* 0x000fe40000000000 */
[----:B------:R-:W-:Y:S02]  /*0700*/  IMAD.U32 R13, R28, 0x100, R13 ;  /* 0x000001001c0d7824 */ /* 0x000fe400078e000d */
[----:B--2---:R-:W-:Y:S02]  /*0710*/  IMAD R14, R25, 0x100, R26 ;  /* 0x00000100190e7824 */ /* 0x004fe400078e021a */
[----:B------:R-:W2:Y:S02]  /*0720*/  LDG.E.U8 R26, desc[UR6][R2.64+0x3c] ;  /* 0x00003c06021a7981 */ /* 0x000ea4000c1e1100 */
[----:B---3--:R-:W-:-:S02]  /*0730*/  IMAD R14, R14, 0x100, R21 ;  /* 0x000001000e0e7824 */ /* 0x008fc400078e0215 */
[----:B------:R-:W3:Y:S04]  /*0740*/  LDG.E.U8 R21, desc[UR6][R2.64+0x3e] ;  /* 0x00003e0602157981 */ /* 0x000ee8000c1e1100 */
[----:B------:R0:W3:Y:S01]  /*0750*/  LDG.E.U8 R25, desc[UR6][R2.64+0x3f] ;  /* 0x00003f0602197981 */ /* 0x0000e2000c1e1100 */
[----:B----4-:R-:W-:Y:S01]  /*0760*/  IMAD.U32 R14, R14, 0x100, R20 ;  /* 0x000001000e0e7824 */ /* 0x010fe200078e0014 */
[----:B------:R-:W-:Y:S01]  /*0770*/  LOP3.LUT R20, R29, 0x59d148c0, RZ, 0xc0, !PT ;  /* 0x59d148c01d147812 */ /* 0x000fe200078ec0ff */
[----:B-----5:R-:W-:Y:S01]  /*0780*/  IMAD.U32 R15, R15, 0x100, R22 ;  /* 0x000001000f0f7824 */ /* 0x020fe200078e0016 */
[----:B------:R-:W-:-:S04]  /*0790*/  IADD3 R22, PT, PT, -R9, 0x604b674c, RZ ;  /* 0x604b674c09167810 */ /* 0x000fc80007ffe1ff */
[----:B------:R-:W-:Y:S02]  /*07a0*/  LOP3.LUT R22, R20, 0x7bf36ae2, R22, 0xf8, !PT ;  /* 0x7bf36ae214167812 */ /* 0x000fe400078ef816 */
[----:B------:R-:W-:-:S05]  /*07b0*/  LEA.HI R20, R29, R10, R29, 0x5 ;  /* 0x0000000a1d147211 */ /* 0x000fca00078f281d */
[----:B------:R-:W-:Y:S02]  /*07c0*/  VIADD R20, R20, 0x66b0cd0d ;  /* 0x66b0cd0d14147836 */ /* 0x000fe40000000000 */
[----:B------:R-:W-:Y:S01]  /*07d0*/  IMAD R16, R16, 0x100, R27 ;  /* 0x0000010010107824 */ /* 0x000fe200078e021b */
[----:B0-----:R-:W-:Y:S02]  /*07e0*/  SHF.L.W.U32.HI R3, R29, 0x1e, R29 ;  /* 0x0000001e1d037819 */ /* 0x001fe40000010e1d */
[----:B------:R-:W-:Y:S01]  /*07f0*/  LEA.HI R27, R20, R22, R20, 0x5 ;  /* 0x00000016141b7211 */ /* 0x000fe200078f2814 */
[----:B------:R-:W-:-:S03]  /*0800*/  IMAD R29, R16, 0x100, R18 ;  /* 0x00000100101d7824 */ /* 0x000fc600078e0212 */
[----:B------:R-:W-:Y:S02]  /*0810*/  IADD3 R18, PT, PT, R27, -0xcc2a969, R8 ;  /* 0xf33d56971b127810 */ /* 0x000fe40007ffe008 */
[C---:B------:R-:W-:Y:S02]  /*0820*/  LOP3.LUT R27, R20.reuse, 0x59d148c0, R3, 0xac, !PT ;  /* 0x59d148c0141b7812 */ /* 0x040fe400078eac03 */
[----:B------:R-:W-:Y:S02]  /*0830*/  SHF.L.W.U32.HI R16, R20, 0x1e, R20 ;  /* 0x0000001e14107819 */ /* 0x000fe40000010e14 */
[----:B------:R-:W-:-:S04]  /*0840*/  LEA.HI R2, R18, R27, R18, 0x5 ;  /* 0x0000001b12027211 */ /* 0x000fc800078f2812 */
[----:B------:R-:W-:Y:S02]  /*0850*/  IADD3 R27, PT, PT, R2, -0x298a1b85, R7 ;  /* 0xd675e47b021b7810 */ /* 0x000fe40007ffe007 */
[----:B------:R-:W-:-:S04]  /*0860*/  LOP3.LUT R2, R3, R18, R16, 0xb8, !PT ;  /* 0x0000001203027212 */ /* 0x000fc800078eb810 */
[----:B------:R-:W-:Y:S02]  /*0870*/  LEA.HI R20, R27, R2, R27, 0x5 ;  /* 0x000000021b147211 */ /* 0x000fe400078f281b */
[----:B------:R-:W-:Y:S02]  /*0880*/  SHF.L.W.U32.HI R18, R18, 0x1e, R18 ;  /* 0x0000001e12127819 */ /* 0x000fe40000010e12 */
[----:B------:R-:W-:-:S04]  /*0890*/  IADD3 R20, PT, PT, R20, -0x4bac3da7, R4 ;  /* 0xb453c25914147810 */ /* 0x000fc80007ffe004 */
[----:B------:R-:W-:Y:S02]  /*08a0*/  LEA.HI R22, R20, R3, R20, 0x5 ;  /* 0x0000000314167211 */ /* 0x000fe400078f2814 */
[----:B------:R-:W-:-:S04]  /*08b0*/  LOP3.LUT R3, R16, R27, R18, 0xb8, !PT ;  /* 0x0000001b10037212 */ /* 0x000fc800078eb812 */
[----:B------:R-:W-:Y:S02]  /*08c0*/  IADD3 R3, PT, PT, R6, R22, R3 ;  /* 0x0000001606037210 */ /* 0x000fe40007ffe003 */
[----:B------:R-:W-:-:S03]  /*08d0*/  SHF.L.W.U32.HI R27, R27, 0x1e, R27 ;  /* 0x0000001e1b1b7819 */ /* 0x000fc60000010e1b */
[----:B------:R-:W-:-:S05]  /*08e0*/  VIADD R3, R3, 0x5a827999 ;  /* 0x5a82799903037836 */ /* 0x000fca0000000000 */
[----:B------:R-:W-:Y:S02]  /*08f0*/  LEA.HI R22, R3, R16, R3, 0x5 ;  /* 0x0000001003167211 */ /* 0x000fe400078f2803 */
[----:B------:R-:W-:-:S04]  /*0900*/  LOP3.LUT R16, R18, R20, R27, 0xb8, !PT ;  /* 0x0000001412107212 */ /* 0x000fc800078eb81b */
[----:B------:R-:W-:Y:S01]  /*0910*/  IADD3 R16, PT, PT, R5, R22, R16 ;  /* 0x0000001605107210 */ /* 0x000fe20007ffe010 */
[----:B------:R-:W-:Y:S01]  /*0920*/  IMAD.U32 R2, R29, 0x100, R24 ;  /* 0x000001001d027824 */ /* 0x000fe200078e0018 */
[----:B------:R-:W-:-:S03]  /*0930*/  SHF.L.W.U32.HI R20, R20, 0x1e, R20 ;  /* 0x0000001e14147819 */ /* 0x000fc60000010e14 */
[----:B------:R-:W-:Y:S01]  /*0940*/  VIADD R29, R16, 0x5a827999 ;  /* 0x5a827999101d7836 */ /* 0x000fe20000000000 */
[----:B------:R-:W-:-:S04]  /*0950*/  LOP3.LUT R16, R27, R3, R20, 0xb8, !PT ;  /* 0x000000031b107212 */ /* 0x000fc800078eb814 */
[----:B------:R-:W-:-:S04]  /*0960*/  LEA.HI R18, R29, R18, R29, 0x5 ;  /* 0x000000121d127211 */ /* 0x000fc800078f281d */
[----:B------:R-:W-:Y:S02]  /*0970*/  IADD3 R16, PT, PT, R11, R18, R16 ;  /* 0x000000120b107210 */ /* 0x000fe40007ffe010 */
        /* <DEDUP_REMOVED lines=38> */
[----:B------:R-:W-:Y:S02]  /*0be0*/  LEA.HI R27, R22, R27, R22, 0x5 ;  /* 0x0000001b161b7211 */ /* 0x000fe400078f2816 */
[----:B------:R-:W-:Y:S02]  /*0bf0*/  LOP3.LUT R16, R8, R13, R14, 0x96, !PT ;  /* 0x0000000d08107212 */ /* 0x000fe400078e960e */
[----:B------:R-:W-:Y:S02]  /*0c00*/  SHF.L.W.U32.HI R29, R29, 0x1e, R29 ;  /* 0x0000001e1d1d7819 */ /* 0x000fe40000010e1d */
[----:B------:R-:W-:-:S04]  /*0c10*/  LOP3.LUT R16, R16, R9, RZ, 0x3c, !PT ;  /* 0x0000000910107212 */ /* 0x000fc800078e3cff */
[----:B------:R-:W-:Y:S01]  /*0c20*/  SHF.L.W.U32.HI R16, R16, 0x1, R16 ;  /* 0x0000000110107819 */ /* 0x000fe20000010e10 */
[----:B--2---:R-:W-:-:S04]  /*0c30*/  IMAD R26, R26, 0x100, R23 ;  /* 0x000001001a1a7824 */ /* 0x004fc800078e0217 */
[----:B---3--:R-:W-:-:S04]  /*0c40*/  IMAD R26, R26, 0x100, R21 ;  /* 0x000001001a1a7824 */ /* 0x008fc800078e0215 */
[----:B------:R-:W-:-:S05]  /*0c50*/  IMAD.U32 R3, R26, 0x100, R25 ;  /* 0x000001001a037824 */ /* 0x000fca00078e0019 */
[----:B------:R-:W-:-:S05]  /*0c60*/  IADD3 R24, PT, PT, R3, R27, R24 ;  /* 0x0000001b03187210 */ /* 0x000fca0007ffe018 */
[----:B------:R-:W-:Y:S01]  /*0c70*/  VIADD R9, R24, 0x5a827999 ;  /* 0x5a82799918097836 */ /* 0x000fe20000000000 */
[----:B------:R-:W-:-:S04]  /*0c80*/  LOP3.LUT R23, R20, R22, R29, 0xb8, !PT ;  /* 0x0000001614177212 */ /* 0x000fc800078eb81d */
[----:B------:R-:W-:Y:S02]  /*0c90*/  LEA.HI R18, R9, R18, R9, 0x5 ;  /* 0x0000001209127211 */ /* 0x000fe400078f2809 */
[----:B------:R-:W-:Y:S02]  /*0ca0*/  LOP3.LUT R21, R7, R12, R2, 0x96, !PT ;  /* 0x0000000c07157212 */ /* 0x000fe400078e9602 */
[----:B------:R-:W-:Y:S02]  /*0cb0*/  IADD3 R23, PT, PT, R16, R18, R23 ;  /* 0x0000001210177210 */ /* 0x000fe40007ffe017 */
[----:B------:R-:W-:Y:S02]  /*0cc0*/  LOP3.LUT R10, R21, R10, RZ, 0x3c, !PT ;  /* 0x0000000a150a7212 */ /* 0x000fe400078e3cff */
[----:B------:R-:W-:Y:S01]  /*0cd0*/  SHF.L.W.U32.HI R22, R22, 0x1e, R22 ;  /* 0x0000001e16167819 */ /* 0x000fe20000010e16 */
[----:B------:R-:W-:Y:S01]  /*0ce0*/  VIADD R23, R23, 0x5a827999 ;  /* 0x5a82799917177836 */ /* 0x000fe20000000000 */
[----:B------:R-:W-:-:S02]  /*0cf0*/  SHF.L.W.U32.HI R10, R10, 0x1, R10 ;  /* 0x000000010a0a7819 */ /* 0x000fc40000010e0a */
[----:B------:R-:W-:Y:S02]  /*0d00*/  LOP3.LUT R25, R29, R9, R22, 0xb8, !PT ;  /* 0x000000091d197212 */ /* 0x000fe400078eb816 */
        /* <DEDUP_REMOVED lines=19> */
[----:B------:R-:W-:Y:S02]  /*0e40*/  SHF.L.W.U32.HI R23, R20, 0x1e, R20 ;  /* 0x0000001e14177819 */ /* 0x000fe40000010e14 */
[----:B------:R-:W-:Y:S01]  /*0e50*/  LOP3.LUT R9, R9, R4, RZ, 0x3c, !PT ;  /* 0x0000000409097212 */ /* 0x000fe200078e3cff */
[----:B------:R-:W-:Y:S01]  /*0e60*/  VIADD R20, R22, 0x5a827999 ;  /* 0x5a82799916147836 */ /* 0x000fe20000000000 */
[----:B------:R-:W-:-:S02]  /*0e70*/  LOP3.LUT R4, R25, R23, R18, 0x96, !PT ;  /* 0x0000001719047212 */ /* 0x000fc400078e9612 */
[----:B------:R-:W-:Y:S02]  /*0e80*/  SHF.L.W.U32.HI R9, R9, 0x1, R9 ;  /* 0x0000000109097819 */ /* 0x000fe40000010e09 */
        /* <DEDUP_REMOVED lines=47> */
[C---:B------:R-:W-:Y:S02]  /*1180*/  LOP3.LUT R25, R21.reuse, R19, R20, 0x96, !PT ;  /* 0x0000001315197212 */ /* 0x040fe400078e9614 */
        /* <DEDUP_REMOVED lines=119> */
[--C-:B------:R-:W-:Y:S02]  /*1900*/  LOP3.LUT R23, R22, R11, R24.reuse, 0xe8, !PT ;  /* 0x0000000b16177212 */ /* 0x100fe400078ee818 */
        /* <DEDUP_REMOVED lines=280> */
[----:B------:R-:W-:-:S04]  /*2a90*/  LEA.HI R19, R22, R19, R22, 0x5 ;  /* 0x0000001316137211 */ /* 0x000fc800078f2816 */
[----:B------:R-:W-:Y:S02]  /*2aa0*/  IADD3 R19, PT, PT, R10, R19, R11 ;  /* 0x000000130a137210 */ /* 0x000fe40007ffe00b */
[----:B------:R-:W-:-:S03]  /*2ab0*/  SHF.L.W.U32.HI R11, R7, 0x1e, R7 ;  /* 0x0000001e070b7819 */ /* 0x000fc60000010e07 */
[----:B------:R-:W-:Y:S01]  /*2ac0*/  VIADD R20, R19, 0xca62c1d6 ;  /* 0xca62c1d613147836 */ /* 0x000fe20000000000 */
[----:B------:R-:W-:Y:S02]  /*2ad0*/  LOP3.LUT R7, R3, R4, R8, 0x96, !PT ;  /* 0x0000000403077212 */ /* 0x000fe400078e9608 */
[----:B------:R-:W-:Y:S02]  /*2ae0*/  LOP3.LUT R4, R22, R11, R18, 0x96, !PT ;  /* 0x0000000b16047212 */ /* 0x000fe400078e9612 */
[----:B------:R-:W-:Y:S02]  /*2af0*/  LEA.HI R21, R20, R21, R20, 0x5 ;  /* 0x0000001514157211 */ /* 0x000fe400078f2814 */
[----:B------:R-:W-:Y:S02]  /*2b00*/  LOP3.LUT R12, R7, R12, RZ, 0x3c, !PT ;  /* 0x0000000c070c7212 */ /* 0x000fe400078e3cff */
[----:B------:R-:W0:Y:S01]  /*2b10*/  LDC.64 R6, c[0x0][0x388] ;  /* 0x0000e200ff067b82 */ /* 0x000e220000000a00 */
[----:B------:R-:W-:-:S05]  /*2b20*/  IMAD.IADD R21, R4, 0x1, R21 ;  /* 0x0000000104157824 */ /* 0x000fca00078e0215 */
[----:B------:R-:W-:Y:S02]  /*2b30*/  LEA.HI R13, R12, R21, R12, 0x1 ;  /* 0x000000150c0d7211 */ /* 0x000fe400078f080c */
[----:B------:R-:W-:-:S03]  /*2b40*/  SHF.L.W.U32.HI R22, R22, 0x1e, R22 ;  /* 0x0000001e16167819 */ /* 0x000fc60000010e16 */
[----:B------:R-:W-:Y:S01]  /*2b50*/  VIADD R13, R13, 0xca62c1d6 ;  /* 0xca62c1d60d0d7836 */ /* 0x000fe20000000000 */
[----:B------:R-:W-:Y:S02]  /*2b60*/  LOP3.LUT R4, R20, R22, R11, 0x96, !PT ;  /* 0x0000001614047212 */ /* 0x000fe400078e960b */
[----:B------:R-:W-:Y:S02]  /*2b70*/  LOP3.LUT R9, R16, R17, R9, 0x96, !PT ;  /* 0x0000001110097212 */ /* 0x000fe400078e9609 */
[----:B------:R-:W-:Y:S02]  /*2b80*/  LEA.HI R15, R13, R18, R13, 0x5 ;  /* 0x000000120d0f7211 */ /* 0x000fe400078f280d */
[----:B------:R-:W-:-:S03]  /*2b90*/  LOP3.LUT R9, R9, R14, RZ, 0x3c, !PT ;  /* 0x0000000e09097212 */ /* 0x000fc600078e3cff */
[----:B------:R-:W-:-:S05]  /*2ba0*/  IMAD.IADD R4, R4, 0x1, R15 ;  /* 0x0000000104047824 */ /* 0x000fca00078e020f */
[----:B------:R-:W-:Y:S02]  /*2bb0*/  LEA.HI R4, R9, R4, R9, 0x1 ;  /* 0x0000000409047211 */ /* 0x000fe400078f0809 */
[----:B------:R-:W-:-:S03]  /*2bc0*/  SHF.L.W.U32.HI R20, R20, 0x1e, R20 ;  /* 0x0000001e14147819 */ /* 0x000fc60000010e14 */
[----:B------:R-:W-:Y:S02]  /*2bd0*/  VIADD R8, R4, 0xca62c1d6 ;  /* 0xca62c1d604087836 */ /* 0x000fe40000000000 */
[----:B0-----:R-:W-:Y:S01]  /*2be0*/  IMAD.WIDE.U32 R6, R0, 0x14, R6 ;  /* 0x0000001400067825 */ /* 0x001fe200078e0006 */
[----:B------:R-:W-:Y:S02]  /*2bf0*/  LOP3.LUT R0, R13, R20, R22, 0x96, !PT ;  /* 0x000000140d007212 */ /* 0x000fe400078e9616 */
[----:B------:R-:W-:Y:S02]  /*2c00*/  LEA.HI R11, R8, R11, R8, 0x5 ;  /* 0x0000000b080b7211 */ /* 0x000fe400078f2808 */
[----:B------:R-:W-:Y:S01]  /*2c10*/  LOP3.LUT R2, R2, R5, R10, 0x96, !PT ;  /* 0x0000000502027212 */ /* 0x000fe200078e960a */
[----:B------:R-:W-:Y:S02]  /*2c20*/  UMOV UR4, URZ ;  /* 0x000000ff00047c82 */ /* 0x000fe40008000000 */
[----:B------:R-:W-:Y:S01]  /*2c30*/  IMAD.IADD R11, R0, 0x1, R11 ;  /* 0x00000001000b7824 */ /* 0x000fe200078e020b */
[----:B------:R-:W-:Y:S01]  /*2c40*/  LOP3.LUT R2, R2, R3, RZ, 0x3c, !PT ;  /* 0x0000000302027212 */ /* 0x000fe200078e3cff */
[----:B------:R-:W-:-:S02]  /*2c50*/  VIADD R3, R22, 0xc3d2e1f0 ;  /* 0xc3d2e1f016037836 */ /* 0x000fc40000000000 */
[----:B------:R-:W-:Y:S01]  /*2c60*/  VIADD R7, R7, UR4 ;  /* 0x0000000407077c36 */ /* 0x000fe20008000000 */
[----:B------:R-:W-:Y:S01]  /*2c70*/  LEA.HI R11, R2, R11, R2, 0x1 ;  /* 0x0000000b020b7211 */ /* 0x000fe200078f0802 */
[----:B------:R-:W-:Y:S01]  /*2c80*/  VIADD R5, R20, 0x10325476 ;  /* 0x1032547614057836 */ /* 0x000fe20000000000 */
[--C-:B------:R-:W-:Y:S02]  /*2c90*/  SHF.R.U32.HI R23, RZ, 0x10, R3.reuse ;  /* 0x00000010ff177819 */ /* 0x100fe40000011603 */
[--C-:B------:R-:W-:Y:S01]  /*2ca0*/  SHF.R.U32.HI R25, RZ, 0x8, R3.reuse ;  /* 0x00000008ff197819 */ /* 0x100fe20000011603 */
[----:B------:R0:W-:Y:S01]  /*2cb0*/  STG.E.U8 desc[UR6][R6.64+0x13], R3 ;  /* 0x0000130306007986 */ /* 0x0001e2000c101106 */
[----:B------:R-:W-:Y:S01]  /*2cc0*/  SHF.R.U32.HI R15, RZ, 0x18, R3 ;  /* 0x00000018ff0f7819 */ /* 0x000fe20000011603 */
[----:B------:R-:W-:Y:S01]  /*2cd0*/  VIADD R11, R11, 0x31a7e4d7 ;  /* 0x31a7e4d70b0b7836 */ /* 0x000fe20000000000 */
[--C-:B------:R-:W-:Y:S02]  /*2ce0*/  SHF.R.U32.HI R9, RZ, 0x18, R5.reuse ;  /* 0x00000018ff097819 */ /* 0x100fe40000011605 */
[----:B------:R-:W-:-:S02]  /*2cf0*/  SHF.R.U32.HI R17, RZ, 0x10, R5 ;  /* 0x00000010ff117819 */ /* 0x000fc40000011605 */
[----:B------:R-:W-:Y:S02]  /*2d00*/  SHF.R.U32.HI R19, RZ, 0x8, R5 ;  /* 0x00000008ff137819 */ /* 0x000fe40000011605 */
[----:B------:R-:W-:Y:S01]  /*2d10*/  LEA.HI R13, R13, 0x98badcfe, R13, 0x1e ;  /* 0x98badcfe0d0d7811 */ /* 0x000fe200078ff00d */
[----:B0-----:R-:W-:Y:S01]  /*2d20*/  VIADD R3, R4, 0xba306d5f ;  /* 0xba306d5f04037836 */ /* 0x001fe20000000000 */
[----:B------:R0:W-:Y:S02]  /*2d30*/  STG.E.U8 desc[UR6][R6.64+0x11], R23 ;  /* 0x0000111706007986 */ /* 0x0001e4000c101106 */
[--C-:B------:R-:W-:Y:S02]  /*2d40*/  SHF.R.U32.HI R21, RZ, 0x18, R13.reuse ;  /* 0x00000018ff157819 */ /* 0x100fe4000001160d */
[----:B------:R1:W-:Y:S04]  /*2d50*/  STG.E.U8 desc[UR6][R6.64+0x12], R25 ;  /* 0x0000121906007986 */ /* 0x0003e8000c101106 */
[----:B------:R2:W-:Y:S04]  /*2d60*/  STG.E.U8 desc[UR6][R6.64+0x10], R15 ;  /* 0x0000100f06007986 */ /* 0x0005e8000c101106 */
[----:B------:R3:W-:Y:S01]  /*2d70*/  STG.E.U8 desc[UR6][R6.64+0xf], R5 ;  /* 0x00000f0506007986 */ /* 0x0007e2000c101106 */
[----:B0-----:R-:W-:-:S03]  /*2d80*/  SHF.R.U32.HI R23, RZ, 0x10, R13 ;  /* 0x00000010ff177819 */ /* 0x001fc6000001160d */
[----:B------:R0:W-:Y:S01]  /*2d90*/  STG.E.U8 desc[UR6][R6.64+0xc], R9 ;  /* 0x00000c0906007986 */ /* 0x0001e2000c101106 */
[----:B-1----:R-:W-:-:S03]  /*2da0*/  SHF.R.U32.HI R25, RZ, 0x8, R13 ;  /* 0x00000008ff197819 */ /* 0x002fc6000001160d */
[----:B------:R1:W-:Y:S01]  /*2db0*/  STG.E.U8 desc[UR6][R6.64+0xd], R17 ;  /* 0x00000d1106007986 */ /* 0x0003e2000c101106 */
[----:B--2---:R-:W-:-:S03]  /*2dc0*/  SHF.R.U32.HI R15, RZ, 0x18, R3 ;  /* 0x00000018ff0f7819 */ /* 0x004fc60000011603 */
[----:B------:R2:W-:Y:S01]  /*2dd0*/  STG.E.U8 desc[UR6][R6.64+0xe], R19 ;  /* 0x00000e1306007986 */ /* 0x0005e2000c101106 */
[----:B---3--:R-:W-:-:S03]  /*2de0*/  SHF.R.U32.HI R5, RZ, 0x18, R11 ;  /* 0x00000018ff057819 */ /* 0x008fc6000001160b */
[----:B------:R3:W-:Y:S01]  /*2df0*/  STG.E.U8 desc[UR6][R6.64+0xb], R13 ;  /* 0x00000b0d06007986 */ /* 0x0007e2000c101106 */
[----:B0-----:R-:W-:Y:S02]  /*2e00*/  SHF.R.U32.HI R9, RZ, 0x10, R11 ;  /* 0x00000010ff097819 */ /* 0x001fe4000001160b */
[--C-:B-1----:R-:W-:Y:S02]  /*2e10*/  SHF.R.U32.HI R17, RZ, 0x10, R3.reuse ;  /* 0x00000010ff117819 */ /* 0x102fe40000011603 */
[----:B--2---:R-:W-:Y:S02]  /*2e20*/  SHF.R.U32.HI R19, RZ, 0x8, R3 ;  /* 0x00000008ff137819 */ /* 0x004fe40000011603 */
[----:B---3--:R-:W-:Y:S01]  /*2e30*/  SHF.R.U32.HI R13, RZ, 0x8, R11 ;  /* 0x00000008ff0d7819 */ /* 0x008fe2000001160b */
[----:B------:R-:W-:Y:S04]  /*2e40*/  STG.E.U8 desc[UR6][R6.64+0x8], R21 ;  /* 0x0000081506007986 */ /* 0x000fe8000c101106 */
        /* <DEDUP_REMOVED lines=9> */
[----:B------:R-:W-:Y:S01]  /*2ee0*/  STG.E.U8 desc[UR6][R6.64+0x2], R13 ;  /* 0x0000020d06007986 */ /* 0x000fe2000c101106 */
[----:B------:R-:W-:Y:S05]  /*2ef0*/  EXIT ;  /* 0x000000000000794d */ /* 0x000fea0003800000 */
.L_x_0:
[----:B------:R-:W-:-:S00]  /*2f00*/  BRA `(.L_x_0) ;  /* 0xfffffffc00fc7947 */ /* 0x000fc0000383ffff */
[----:B------:R-:W-:-:S00]  /*2f10*/  NOP ;  /* 0x0000000000007918 */ /* 0x000fc00000000000 */
        /* <DEDUP_REMOVED lines=14> */
.L_x_56:


//--------------------- .text._Z11sha1_kernelILi54EEvPKhPhm --------------------------
	.section	.text._Z11sha1_kernelILi54EEvPKhPhm,"ax",@progbits
	.align	128
        .global         _Z11sha1_kernelILi54EEvPKhPhm
        .type           _Z11sha1_kernelILi54EEvPKhPhm,@function
        .size           _Z11sha1_kernelILi54EEvPKhPhm,(.L_x_57 - _Z11sha1_kernelILi54EEvPKhPhm)
        .other          _Z11sha1_kernelILi54EEvPKhPhm,@"STO_CUDA_ENTRY STV_DEFAULT"
_Z11sha1_kernelILi54EEvPKhPhm:
.text._Z11sha1_kernelILi54EEvPKhPhm:
        /* <DEDUP_REMOVED lines=752> */
.L_x_1:
        /* <DEDUP_REMOVED lines=16> */
.L_x_57:


//--------------------- .text._Z11sha1_kernelILi53EEvPKhPhm --------------------------
	.section	.text._Z11sha1_kernelILi53EEvPKhPhm,"ax",@progbits
	.align	128
        .global         _Z11sha1_kernelILi53EEvPKhPhm
        .type           _Z11sha1_kernelILi53EEvPKhPhm,@function
        .size           _Z11sha1_kernelILi53EEvPKhPhm,(.L_x_58 - _Z11sha1_kernelILi53EEvPKhPhm)
        .other          _Z11sha1_kernelILi53EEvPKhPhm,@"STO_CUDA_ENTRY STV_DEFAULT"
_Z11sha1_kernelILi53EEvPKhPhm:
.text._Z11sha1_kernelILi53EEvPKhPhm:
        /* <DEDUP_REMOVED lines=752> */
.L_x_2:
        /* <DEDUP_REMOVED lines=16> */
.L_x_58:


//--------------------- .text._Z11sha1_kernelILi52EEvPKhPhm --------------------------
	.section	.text._Z11sha1_kernelILi52EEvPKhPhm,"ax",@progbits
	.align	128
        .global         _Z11sha1_kernelILi52EEvPKhPhm
        .type           _Z11sha1_kernelILi52EEvPKhPhm,@function
        .size           _Z11sha1_kernelILi52EEvPKhPhm,(.L_x_59 - _Z11sha1_kernelILi52EEvPKhPhm)
        .other          _Z11sha1_kernelILi52EEvPKhPhm,@"STO_CUDA_ENTRY STV_DEFAULT"
_Z11sha1_kernelILi52EEvPKhPhm:
.text._Z11sha1_kernelILi52EEvPKhPhm:
        /* <DEDUP_REMOVED lines=752> */
.L_x_3:
        /* <DEDUP_REMOVED lines=16> */
.L_x_59:


//--------------------- .text._Z11sha1_kernelILi51EEvPKhPhm --------------------------
	.section	.text._Z11sha1_kernelILi51EEvPKhPhm,"ax",@progbits
	.align	128
        .global         _Z11sha1_kernelILi51EEvPKhPhm
        .type           _Z11sha1_kernelILi51EEvPKhPhm,@function
        .size           _Z11sha1_kernelILi51EEvPKhPhm,(.L_x_60 - _Z11sha1_kernelILi51EEvPKhPhm)
        .other          _Z11sha1_kernelILi51EEvPKhPhm,@"STO_CUDA_ENTRY STV_DEFAULT"
_Z11sha1_kernelILi51EEvPKhPhm:
.text._Z11sha1_kernelILi51EEvPKhPhm:
        /* <DEDUP_REMOVED lines=752> */
.L_x_4:
        /* <DEDUP_REMOVED lines=16> */
.L_x_60:


//--------------------- .text._Z11sha1_kernelILi50EEvPKhPhm --------------------------
	.section	.text._Z11sha1_kernelILi50EEvPKhPhm,"ax",@progbits
	.align	128
        .global         _Z11sha1_kernelILi50EEvPKhPhm
        .type           _Z11sha1_kernelILi50EEvPKhPhm,@function
        .size           _Z11sha1_kernelILi50EEvPKhPhm,(.L_x_61 - _Z11sha1_kernelILi50EEvPKhPhm)
        .other          _Z11sha1_kernelILi50EEvPKhPhm,@"STO_CUDA_ENTRY STV_DEFAULT"
_Z11sha1_kernelILi50EEvPKhPhm:
.text._Z11sha1_kernelILi50EEvPKhPhm:
        /* <DEDUP_REMOVED lines=752> */
.L_x_5:
        /* <DEDUP_REMOVED lines=16> */
.L_x_61:


//--------------------- .text._Z11sha1_kernelILi49EEvPKhPhm --------------------------
	.section	.text._Z11sha1_kernelILi49EEvPKhPhm,"ax",@progbits
	.align	128
        .global         _Z11sha1_kernelILi49EEvPKhPhm
        .type           _Z11sha1_kernelILi49EEvPKhPhm,@function
        .size           _Z11sha1_kernelILi49EEvPKhPhm,(.L_x_62 - _Z11sha1_kernelILi49EEvPKhPhm)
        .other          _Z11sha1_kernelILi49EEvPKhPhm,@"STO_CUDA_ENTRY STV_DEFAULT"
_Z11sha1_kernelILi49EEvPKhPhm:
.text._Z11sha1_kernelILi49EEvPKhPhm:
        /* <DEDUP_REMOVED lines=752> */
.L_x_6:
        /* <DEDUP_REMOVED lines=16> */
.L_x_62:


//--------------------- .text._Z11sha1_kernelILi48EEvPKhPhm --------------------------
	.section	.text._Z11sha1_kernelILi48EEvPKhPhm,"ax",@progbits
	.align	128
        .global         _Z11sha1_kernelILi48EEvPKhPhm
        .type           _Z11sha1_kernelILi48EEvPKhPhm,@function
        .size           _Z11sha1_kernelILi48EEvPKhPhm,(.L_x_63 - _Z11sha1_kernelILi48EEvPKhPhm)
        .other          _Z11sha1_kernelILi48EEvPKhPhm,@"STO_CUDA_ENTRY STV_DEFAULT"
_Z11sha1_kernelILi48EEvPKhPhm:
.text._Z11sha1_kernelILi48EEvPKhPhm:
        /* <DEDUP_REMOVED lines=752> */
.L_x_7:
        /* <DEDUP_REMOVED lines=16> */
.L_x_63:


//--------------------- .text._Z11sha1_kernelILi47EEvPKhPhm --------------------------
	.section	.text._Z11sha1_kernelILi47EEvPKhPhm,"ax",@progbits
	.align	128
        .global         _Z11sha1_kernelILi47EEvPKhPhm
        .type           _Z11sha1_kernelILi47EEvPKhPhm,@function
        .size           _Z11sha1_kernelILi47EEvPKhPhm,(.L_x_64 - _Z11sha1_kernelILi47EEvPKhPhm)
        .other          _Z11sha1_kernelILi47EEvPKhPhm,@"STO_CUDA_ENTRY STV_DEFAULT"
_Z11sha1_kernelILi47EEvPKhPhm:
.text._Z11sha1_kernelILi47EEvPKhPhm:
        /* <DEDUP_REMOVED lines=752> */
.L_x_8:
        /* <DEDUP_REMOVED lines=16> */
.L_x_64:


//--------------------- .text._Z11sha1_kernelILi46EEvPKhPhm --------------------------
	.section	.text._Z11sha1_kernelILi46EEvPKhPhm,"ax",@progbits
	.align	128
        .global         _Z11sha1_kernelILi46EEvPKhPhm
        .type           _Z11sha1_kernelILi46EEvPKhPhm,@function
        .size           _Z11sha1_kernelILi46EEvPKhPhm,(.L_x_65 - _Z11sha1_kernelILi46EEvPKhPhm)
        .other          _Z11sha1_kernelILi46EEvPKhPhm,@"STO_CUDA_ENTRY STV_DEFAULT"
_Z11sha1_kernelILi46EEvPKhPhm:
.text._Z11sha1_kernelILi46EEvPKhPhm:
        /* <DEDUP_REMOVED lines=752> */
.L_x_9:
        /* <DEDUP_REMOVED lines=16> */
.L_x_65:


//--------------------- .text._Z11sha1_kernelILi45EEvPKhPhm --------------------------
	.section	.text._Z11sha1_kernelILi45EEvPKhPhm,"ax",@progbits
	.align	128
        .global         _Z11sha1_kernelILi45EEvPKhPhm
        .type           _Z11sha1_kernelILi45EEvPKhPhm,@function
        .size           _Z11sha1_kernelILi45EEvPKhPhm,(.L_x_66 - _Z11sha1_kernelILi45EEvPKhPhm)
        .other          _Z11sha1_kernelILi45EEvPKhPhm,@"STO_CUDA_ENTRY STV_DEFAULT"
_Z11sha1_kernelILi45EEvPKhPhm:
.text._Z11sha1_kernelILi45EEvPKhPhm:
        /* <DEDUP_REMOVED lines=752> */
.L_x_10:
        /* <DEDUP_REMOVED lines=16> */
.L_x_66:


//--------------------- .text._Z11sha1_kernelILi44EEvPKhPhm --------------------------
	.section	.text._Z11sha1_kernelILi44EEvPKhPhm,"ax",@progbits
	.align	128
        .global         _Z11sha1_kernelILi44EEvPKhPhm
        .type           _Z11sha1_kernelILi44EEvPKhPhm,@function
        .size           _Z11sha1_kernelILi44EEvPKhPhm,(.L_x_67 - _Z11sha1_kernelILi44EEvPKhPhm)
        .other          _Z11sha1_kernelILi44EEvPKhPhm,@"STO_CUDA_ENTRY STV_DEFAULT"
_Z11sha1_kernelILi44EEvPKhPhm:
.text._Z11sha1_kernelILi44EEvPKhPhm:
        /* <DEDUP_REMOVED lines=752> */
.L_x_11:
        /* <DEDUP_REMOVED lines=16> */
.L_x_67:


//--------------------- .text._Z11sha1_kernelILi43EEvPKhPhm --------------------------
	.section	.text._Z11sha1_kernelILi43EEvPKhPhm,"ax",@progbits
	.align	128
        .global         _Z11sha1_kernelILi43EEvPKhPhm
        .type           _Z11sha1_kernelILi43EEvPKhPhm,@function
        .size           _Z11sha1_kernelILi43EEvPKhPhm,(.L_x_68 - _Z11sha1_kernelILi43EEvPKhPhm)
        .other          _Z11sha1_kernelILi43EEvPKhPhm,@"STO_CUDA_ENTRY STV_DEFAULT"
_Z11sha1_kernelILi43EEvPKhPhm:
.text._Z11sha1_kernelILi43EEvPKhPhm:
        /* <DEDUP_REMOVED lines=752> */
.L_x_12:
        /* <DEDUP_REMOVED lines=16> */
.L_x_68:


//--------------------- .text._Z11sha1_kernelILi42EEvPKhPhm --------------------------
	.section	.text._Z11sha1_kernelILi42EEvPKhPhm,"ax",@progbits
	.align	128
        .global         _Z11sha1_kernelILi42EEvPKhPhm
        .type           _Z11sha1_kernelILi42EEvPKhPhm,@function
        .size           _Z11sha1_kernelILi42EEvPKhPhm,(.L_x_69 - _Z11sha1_kernelILi42EEvPKhPhm)
        .other          _Z11sha1_kernelILi42EEvPKhPhm,@"STO_CUDA_ENTRY STV_DEFAULT"
_Z11sha1_kernelILi42EEvPKhPhm:
.text._Z11sha1_kernelILi42EEvPKhPhm:
        /* <DEDUP_REMOVED lines=752> */
.L_x_13:
        /* <DEDUP_REMOVED lines=16> */
.L_x_69:


//--------------------- .text._Z11sha1_kernelILi41EEvPKhPhm --------------------------
	.section	.text._Z11sha1_kernelILi41EEvPKhPhm,"ax",@progbits
	.align	128
        .global         _Z11sha1_kernelILi41EEvPKhPhm
        .type           _Z11sha1_kernelILi41EEvPKhPhm,@function
        .size           _Z11sha1_kernelILi41EEvPKhPhm,(.L_x_70 - _Z11sha1_kernelILi41EEvPKhPhm)
        .other          _Z11sha1_kernelILi41EEvPKhPhm,@"STO_CUDA_ENTRY STV_DEFAULT"
_Z11sha1_kernelILi41EEvPKhPhm:
.text._Z11sha1_kernelILi41EEvPKhPhm:
        /* <DEDUP_REMOVED lines=752> */
.L_x_14:
        /* <DEDUP_REMOVED lines=16> */
.L_x_70:


//--------------------- .text._Z11sha1_kernelILi40EEvPKhPhm --------------------------
	.section	.text._Z11sha1_kernelILi40EEvPKhPhm,"ax",@progbits
	.align	128
        .global         _Z11sha1_kernelILi40EEvPKhPhm
        .type           _Z11sha1_kernelILi40EEvPKhPhm,@function
        .size           _Z11sha1_kernelILi40EEvPKhPhm,(.L_x_71 - _Z11sha1_kernelILi40EEvPKhPhm)
        .other          _Z11sha1_kernelILi40EEvPKhPhm,@"STO_CUDA_ENTRY STV_DEFAULT"
_Z11sha1_kernelILi40EEvPKhPhm:
.text._Z11sha1_kernelILi40EEvPKhPhm:
        /* <DEDUP_REMOVED lines=752> */
.L_x_15:
        /* <DEDUP_REMOVED lines=16> */
.L_x_71:


//--------------------- .text._Z11sha1_kernelILi39EEvPKhPhm --------------------------
	.section	.text._Z11sha1_kernelILi39EEvPKhPhm,"ax",@progbits
	.align	128
        .global         _Z11sha1_kernelILi39EEvPKhPhm
        .type           _Z11sha1_kernelILi39EEvPKhPhm,@function
        .size           _Z11sha1_kernelILi39EEvPKhPhm,(.L_x_72 - _Z11sha1_kernelILi39EEvPKhPhm)
        .other          _Z11sha1_kernelILi39EEvPKhPhm,@"STO_CUDA_ENTRY STV_DEFAULT"
_Z11sha1_kernelILi39EEvPKhPhm:
.text._Z11sha1_kernelILi39EEvPKhPhm:
        /* <DEDUP_REMOVED lines=752> */
.L_x_16:
        /* <DEDUP_REMOVED lines=16> */
.L_x_72:


//--------------------- .text._Z11sha1_kernelILi38EEvPKhPhm --------------------------
	.section	.text._Z11sha1_kernelILi38EEvPKhPhm,"ax",@progbits
	.align	128
        .global         _Z11sha1_kernelILi38EEvPKhPhm
        .type           _Z11sha1_kernelILi38EEvPKhPhm,@function
        .size           _Z11sha1_kernelILi38EEvPKhPhm,(.L_x_73 - _Z11sha1_kernelILi38EEvPKhPhm)
        .other          _Z11sha1_kernelILi38EEvPKhPhm,@"STO_CUDA_ENTRY STV_DEFAULT"
_Z11sha1_kernelILi38EEvPKhPhm:
.text._Z11sha1_kernelILi38EEvPKhPhm:
        /* <DEDUP_REMOVED lines=752> */
.L_x_17:
        /* <DEDUP_REMOVED lines=16> */
.L_x_73:


//--------------------- .text._Z11sha1_kernelILi37EEvPKhPhm --------------------------
	.section	.text._Z11sha1_kernelILi37EEvPKhPhm,"ax",@progbits
	.align	128
        .global         _Z11sha1_kernelILi37EEvPKhPhm
        .type           _Z11sha1_kernelILi37EEvPKhPhm,@function
        .size           _Z11sha1_kernelILi37EEvPKhPhm,(.L_x_74 - _Z11sha1_kernelILi37EEvPKhPhm)
        .other          _Z11sha1_kernelILi37EEvPKhPhm,@"STO_CUDA_ENTRY STV_DEFAULT"
_Z11sha1_kernelILi37EEvPKhPhm:
.text._Z11sha1_kernelILi37EEvPKhPhm:
        /* <DEDUP_REMOVED lines=752> */
.L_x_18:
        /* <DEDUP_REMOVED lines=16> */
.L_x_74:


//--------------------- .text._Z11sha1_kernelILi36EEvPKhPhm --------------------------
	.section	.text._Z11sha1_kernelILi36EEvPKhPhm,"ax",@progbits
	.align	128
        .global         _Z11sha1_kernelILi36EEvPKhPhm
        .type           _Z11sha1_kernelILi36EEvPKhPhm,@function
        .size           _Z11sha1_kernelILi36EEvPKhPhm,(.L_x_75 - _Z11sha1_kernelILi36EEvPKhPhm)
        .other          _Z11sha1_kernelILi36EEvPKhPhm,@"STO_CUDA_ENTRY STV_DEFAULT"
_Z11sha1_kernelILi36EEvPKhPhm:
.text._Z11sha1_kernelILi36EEvPKhPhm:
        /* <DEDUP_REMOVED lines=752> */
.L_x_19:
        /* <DEDUP_REMOVED lines=16> */
.L_x_75:


//--------------------- .text._Z11sha1_kernelILi35EEvPKhPhm --------------------------
	.section	.text._Z11sha1_kernelILi35EEvPKhPhm,"ax",@progbits
	.align	128
        .global         _Z11sha1_kernelILi35EEvPKhPhm
        .type           _Z11sha1_kernelILi35EEvPKhPhm,@function
        .size           _Z11sha1_kernelILi35EEvPKhPhm,(.L_x_76 - _Z11sha1_kernelILi35EEvPKhPhm)
        .other          _Z11sha1_kernelILi35EEvPKhPhm,@"STO_CUDA_ENTRY STV_DEFAULT"
_Z11sha1_kernelILi35EEvPKhPhm:
.text._Z11sha1_kernelILi35EEvPKhPhm:
        /* <DEDUP_REMOVED lines=752> */
.L_x_20:
        /* <DEDUP_REMOVED lines=16> */
.L_x_76:


//--------------------- .text._Z11sha1_kernelILi34EEvPKhPhm --------------------------
	.section	.text._Z11sha1_kernelILi34EEvPKhPhm,"ax",@progbits
	.align	128
        .global         _Z11sha1_kernelILi34EEvPKhPhm
        .type           _Z11sha1_kernelILi34EEvPKhPhm,@function
        .size           _Z11sha1_kernelILi34EEvPKhPhm,(.L_x_77 - _Z11sha1_kernelILi34EEvPKhPhm)
        .other          _Z11sha1_kernelILi34EEvPKhPhm,@"STO_CUDA_ENTRY STV_DEFAULT"
_Z11sha1_kernelILi34EEvPKhPhm:
.text._Z11sha1_kernelILi34EEvPKhPhm:
        /* <DEDUP_REMOVED lines=752> */
.L_x_21:
        /* <DEDUP_REMOVED lines=16> */
.L_x_77:


//--------------------- .text._Z11sha1_kernelILi33EEvPKhPhm --------------------------
	.section	.text._Z11sha1_kernelILi33EEvPKhPhm,"ax",@progbits
	.align	128
        .global         _Z11sha1_kernelILi33EEvPKhPhm
        .type           _Z11sha1_kernelILi33EEvPKhPhm,@function
        .size           _Z11sha1_kernelILi33EEvPKhPhm,(.L_x_78 - _Z11sha1_kernelILi33EEvPKhPhm)
        .other          _Z11sha1_kernelILi33EEvPKhPhm,@"STO_CUDA_ENTRY STV_DEFAULT"
_Z11sha1_kernelILi33EEvPKhPhm:
.text._Z11sha1_kernelILi33EEvPKhPhm:
        /* <DEDUP_REMOVED lines=752> */
.L_x_22:
        /* <DEDUP_REMOVED lines=16> */
.L_x_78:


//--------------------- .text._Z11sha1_kernelILi32EEvPKhPhm --------------------------
	.section	.text._Z11sha1_kernelILi32EEvPKhPhm,"ax",@progbits
	.align	128
        .global         _Z11sha1_kernelILi32EEvPKhPhm
        .type           _Z11sha1_kernelILi32EEvPKhPhm,@function
        .size           _Z11sha1_kernelILi32EEvPKhPhm,(.L_x_79 - _Z11sha1_kernelILi32EEvPKhPhm)
        .other          _Z11sha1_kernelILi32EEvPKhPhm,@"STO_CUDA_ENTRY STV_DEFAULT"
_Z11sha1_kernelILi32EEvPKhPhm:
.text._Z11sha1_kernelILi32EEvPKhPhm:
        /* <DEDUP_REMOVED lines=752> */
.L_x_23:
        /* <DEDUP_REMOVED lines=16> */
.L_x_79:


//--------------------- .text._Z11sha1_kernelILi31EEvPKhPhm --------------------------
	.section	.text._Z11sha1_kernelILi31EEvPKhPhm,"ax",@progbits
	.align	128
        .global         _Z11sha1_kernelILi31EEvPKhPhm
        .type           _Z11sha1_kernelILi31EEvPKhPhm,@function
        .size           _Z11sha1_kernelILi31EEvPKhPhm,(.L_x_80 - _Z11sha1_kernelILi31EEvPKhPhm)
        .other          _Z11sha1_kernelILi31EEvPKhPhm,@"STO_CUDA_ENTRY STV_DEFAULT"
_Z11sha1_kernelILi31EEvPKhPhm:
.text._Z11sha1_kernelILi31EEvPKhPhm:
        /* <DEDUP_REMOVED lines=752> */
.L_x_24:
        /* <DEDUP_REMOVED lines=16> */
.L_x_80:


//--------------------- .text._Z11sha1_kernelILi30EEvPKhPhm --------------------------
	.section	.text._Z11sha1_kernelILi30EEvPKhPhm,"ax",@progbits
	.align	128
        .global         _Z11sha1_kernelILi30EEvPKhPhm
        .type           _Z11sha1_kernelILi30EEvPKhPhm,@function
        .size           _Z11sha1_kernelILi30EEvPKhPhm,(.L_x_81 - _Z11sha1_kernelILi30EEvPKhPhm)
        .other          _Z11sha1_kernelILi30EEvPKhPhm,@"STO_CUDA_ENTRY STV_DEFAULT"
_Z11sha1_kernelILi30EEvPKhPhm:
.text._Z11sha1_kernelILi30EEvPKhPhm:
        /* <DEDUP_REMOVED lines=752> */
.L_x_25:
        /* <DEDUP_REMOVED lines=16> */
.L_x_81:


//--------------------- .text._Z11sha1_kernelILi29EEvPKhPhm --------------------------
	.section	.text._Z11sha1_kernelILi29EEvPKhPhm,"ax",@progbits
	.align	128
        .global         _Z11sha1_kernelILi29EEvPKhPhm
        .type           _Z11sha1_kernelILi29EEvPKhPhm,@function
        .size           _Z11sha1_kernelILi29EEvPKhPhm,(.L_x_82 - _Z11sha1_kernelILi29EEvPKhPhm)
        .other          _Z11sha1_kernelILi29EEvPKhPhm,@"STO_CUDA_ENTRY STV_DEFAULT"
_Z11sha1_kernelILi29EEvPKhPhm:
.text._Z11sha1_kernelILi29EEvPKhPhm:
        /* <DEDUP_REMOVED lines=752> */
.L_x_26:
        /* <DEDUP_REMOVED lines=16> */
.L_x_82:


//--------------------- .text._Z11sha1_kernelILi28EEvPKhPhm --------------------------
	.section	.text._Z11sha1_kernelILi28EEvPKhPhm,"ax",@progbits
	.align	128
        .global         _Z11sha1_kernelILi28EEvPKhPhm
        .type           _Z11sha1_kernelILi28EEvPKhPhm,@function
        .size           _Z11sha1_kernelILi28EEvPKhPhm,(.L_x_83 - _Z11sha1_kernelILi28EEvPKhPhm)
        .other          _Z11sha1_kernelILi28EEvPKhPhm,@"STO_CUDA_ENTRY STV_DEFAULT"
_Z11sha1_kernelILi28EEvPKhPhm:
.text._Z11sha1_kernelILi28EEvPKhPhm:
        /* <DEDUP_REMOVED lines=752> */
.L_x_27:
        /* <DEDUP_REMOVED lines=16> */
.L_x_83:


//--------------------- .text._Z11sha1_kernelILi27EEvPKhPhm --------------------------
	.section	.text._Z11sha1_kernelILi27EEvPKhPhm,"ax",@progbits
	.align	128
        .global         _Z11sha1_kernelILi27EEvPKhPhm
        .type           _Z11sha1_kernelILi27EEvPKhPhm,@function
        .size           _Z11sha1_kernelILi27EEvPKhPhm,(.L_x_84 - _Z11sha1_kernelILi27EEvPKhPhm)
        .other          _Z11sha1_kernelILi27EEvPKhPhm,@"STO_CUDA_ENTRY STV_DEFAULT"
_Z11sha1_kernelILi27EEvPKhPhm:
.text._Z11sha1_kernelILi27EEvPKhPhm:
        /* <DEDUP_REMOVED lines=752> */
.L_x_28:
        /* <DEDUP_REMOVED lines=16> */
.L_x_84:


//--------------------- .text._Z11sha1_kernelILi26EEvPKhPhm --------------------------
	.section	.text._Z11sha1_kernelILi26EEvPKhPhm,"ax",@progbits
	.align	128
        .global         _Z11sha1_kernelILi26EEvPKhPhm
        .type           _Z11sha1_kernelILi26EEvPKhPhm,@function
        .size           _Z11sha1_kernelILi26EEvPKhPhm,(.L_x_85 - _Z11sha1_kernelILi26EEvPKhPhm)
        .other          _Z11sha1_kernelILi26EEvPKhPhm,@"STO_CUDA_ENTRY STV_DEFAULT"
_Z11sha1_kernelILi26EEvPKhPhm:
.text._Z11sha1_kernelILi26EEvPKhPhm:
        /* <DEDUP_REMOVED lines=752> */
.L_x_29:
        /* <DEDUP_REMOVED lines=16> */
.L_x_85:


//--------------------- .text._Z11sha1_kernelILi25EEvPKhPhm --------------------------
	.section	.text._Z11sha1_kernelILi25EEvPKhPhm,"ax",@progbits
	.align	128
        .global         _Z11sha1_kernelILi25EEvPKhPhm
        .type           _Z11sha1_kernelILi25EEvPKhPhm,@function
        .size           _Z11sha1_kernelILi25EEvPKhPhm,(.L_x_86 - _Z11sha1_kernelILi25EEvPKhPhm)
        .other          _Z11sha1_kernelILi25EEvPKhPhm,@"STO_CUDA_ENTRY STV_DEFAULT"
_Z11sha1_kernelILi25EEvPKhPhm:
.text._Z11sha1_kernelILi25EEvPKhPhm:
        /* <DEDUP_REMOVED lines=752> */
.L_x_30:
        /* <DEDUP_REMOVED lines=16> */
.L_x_86:


//--------------------- .text._Z11sha1_kernelILi24EEvPKhPhm --------------------------
	.section	.text._Z11sha1_kernelILi24EEvPKhPhm,"ax",@progbits
	.align	128
        .global         _Z11sha1_kernelILi24EEvPKhPhm
        .type           _Z11sha1_kernelILi24EEvPKhPhm,@function
        .size           _Z11sha1_kernelILi24EEvPKhPhm,(.L_x_87 - _Z11sha1_kernelILi24EEvPKhPhm)
        .other          _Z11sha1_kernelILi24EEvPKhPhm,@"STO_CUDA_ENTRY STV_DEFAULT"
_Z11sha1_kernelILi24EEvPKhPhm:
.text._Z11sha1_kernelILi24EEvPKhPhm:
        /* <DEDUP_REMOVED lines=752> */
.L_x_31:
        /* <DEDUP_REMOVED lines=16> */
.L_x_87:


//--------------------- .text._Z11sha1_kernelILi23EEvPKhPhm --------------------------
	.section	.text._Z11sha1_kernelILi23EEvPKhPhm,"ax",@progbits
	.align	128
        .global         _Z11sha1_kernelILi23EEvPKhPhm
        .type           _Z11sha1_kernelILi23EEvPKhPhm,@function
        .size           _Z11sha1_kernelILi23EEvPKhPhm,(.L_x_88 - _Z11sha1_kernelILi23EEvPKhPhm)
        .other          _Z11sha1_kernelILi23EEvPKhPhm,@"STO_CUDA_ENTRY STV_DEFAULT"
_Z11sha1_kernelILi23EEvPKhPhm:
.text._Z11sha1_kernelILi23EEvPKhPhm:
        /* <DEDUP_REMOVED lines=752> */
.L_x_32:
        /* <DEDUP_REMOVED lines=16> */
.L_x_88:


//--------------------- .text._Z11sha1_kernelILi22EEvPKhPhm --------------------------
	.section	.text._Z11sha1_kernelILi22EEvPKhPhm,"ax",@progbits
	.align	128
        .global         _Z11sha1_kernelILi22EEvPKhPhm
        .type           _Z11sha1_kernelILi22EEvPKhPhm,@function
        .size           _Z11sha1_kernelILi22EEvPKhPhm,(.L_x_89 - _Z11sha1_kernelILi22EEvPKhPhm)
        .other          _Z11sha1_kernelILi22EEvPKhPhm,@"STO_CUDA_ENTRY STV_DEFAULT"
_Z11sha1_kernelILi22EEvPKhPhm:
.text._Z11sha1_kernelILi22EEvPKhPhm:
        /* <DEDUP_REMOVED lines=752> */
.L_x_33:
        /* <DEDUP_REMOVED lines=16> */
.L_x_89:


//--------------------- .text._Z11sha1_kernelILi21EEvPKhPhm --------------------------
	.section	.text._Z11sha1_kernelILi21EEvPKhPhm,"ax",@progbits
	.align	128
        .global         _Z11sha1_kernelILi21EEvPKhPhm
        .type           _Z11sha1_kernelILi21EEvPKhPhm,@function
        .size           _Z11sha1_kernelILi21EEvPKhPhm,(.L_x_90 - _Z11sha1_kernelILi21EEvPKhPhm)
        .other          _Z11sha1_kernelILi21EEvPKhPhm,@"STO_CUDA_ENTRY STV_DEFAULT"
_Z11sha1_kernelILi21EEvPKhPhm:
.text._Z11sha1_kernelILi21EEvPKhPhm:
        /* <DEDUP_REMOVED lines=752> */
.L_x_34:
        /* <DEDUP_REMOVED lines=16> */
.L_x_90:


//--------------------- .text._Z11sha1_kernelILi20EEvPKhPhm --------------------------
	.section	.text._Z11sha1_kernelILi20EEvPKhPhm,"ax",@progbits
	.align	128
        .global         _Z11sha1_kernelILi20EEvPKhPhm
        .type           _Z11sha1_kernelILi20EEvPKhPhm,@function
        .size           _Z11sha1_kernelILi20EEvPKhPhm,(.L_x_91 - _Z11sha1_kernelILi20EEvPKhPhm)
        .other          _Z11sha1_kernelILi20EEvPKhPhm,@"STO_CUDA_ENTRY STV_DEFAULT"
_Z11sha1_kernelILi20EEvPKhPhm:
.text._Z11sha1_kernelILi20EEvPKhPhm:
        /* <DEDUP_REMOVED lines=752> */
.L_x_35:
        /* <DEDUP_REMOVED lines=16> */
.L_x_91:


//--------------------- .text._Z11sha1_kernelILi19EEvPKhPhm --------------------------
	.section	.text._Z11sha1_kernelILi19EEvPKhPhm,"ax",@progbits
	.align	128
        .global         _Z11sha1_kernelILi19EEvPKhPhm
        .type           _Z11sha1_kernelILi19EEvPKhPhm,@function
        .size           _Z11sha1_kernelILi19EEvPKhPhm,(.L_x_92 - _Z11sha1_kernelILi19EEvPKhPhm)
        .other          _Z11sha1_kernelILi19EEvPKhPhm,@"STO_CUDA_ENTRY STV_DEFAULT"
_Z11sha1_kernelILi19EEvPKhPhm:
.text._Z11sha1_kernelILi19EEvPKhPhm:
        /* <DEDUP_REMOVED lines=752> */
.L_x_36:
        /* <DEDUP_REMOVED lines=16> */
.L_x_92:


//--------------------- .text._Z11sha1_kernelILi18EEvPKhPhm --------------------------
	.section	.text._Z11sha1_kernelILi18EEvPKhPhm,"ax",@progbits
	.align	128
        .global         _Z11sha1_kernelILi18EEvPKhPhm
        .type           _Z11sha1_kernelILi18EEvPKhPhm,@function
        .size           _Z11sha1_kernelILi18EEvPKhPhm,(.L_x_93 - _Z11sha1_kernelILi18EEvPKhPhm)
        .other          _Z11sha1_kernelILi18EEvPKhPhm,@"STO_CUDA_ENTRY STV_DEFAULT"
_Z11sha1_kernelILi18EEvPKhPhm:
.text._Z11sha1_kernelILi18EEvPKhPhm:
        /* <DEDUP_REMOVED lines=752> */
.L_x_37:
        /* <DEDUP_REMOVED lines=16> */
.L_x_93:


//--------------------- .text._Z11sha1_kernelILi17EEvPKhPhm --------------------------
	.section	.text._Z11sha1_kernelILi17EEvPKhPhm,"ax",@progbits
	.align	128
        .global         _Z11sha1_kernelILi17EEvPKhPhm
        .type           _Z11sha1_kernelILi17EEvPKhPhm,@function
        .size           _Z11sha1_kernelILi17EEvPKhPhm,(.L_x_94 - _Z11sha1_kernelILi17EEvPKhPhm)
        .other          _Z11sha1_kernelILi17EEvPKhPhm,@"STO_CUDA_ENTRY STV_DEFAULT"
_Z11sha1_kernelILi17EEvPKhPhm:
.text._Z11sha1_kernelILi17EEvPKhPhm:
        /* <DEDUP_REMOVED lines=752> */
.L_x_38:
        /* <DEDUP_REMOVED lines=16> */
.L_x_94:


//--------------------- .text._Z11sha1_kernelILi16EEvPKhPhm --------------------------
	.section	.text._Z11sha1_kernelILi16EEvPKhPhm,"ax",@progbits
	.align	128
        .global         _Z11sha1_kernelILi16EEvPKhPhm
        .type           _Z11sha1_kernelILi16EEvPKhPhm,@function
        .size           _Z11sha1_kernelILi16EEvPKhPhm,(.L_x_95 - _Z11sha1_kernelILi16EEvPKhPhm)
        .other          _Z11sha1_kernelILi16EEvPKhPhm,@"STO_CUDA_ENTRY STV_DEFAULT"
_Z11sha1_kernelILi16EEvPKhPhm:
.text._Z11sha1_kernelILi16EEvPKhPhm:
        /* <DEDUP_REMOVED lines=752> */
.L_x_39:
        /* <DEDUP_REMOVED lines=16> */
.L_x_95:


//--------------------- .text._Z11sha1_kernelILi15EEvPKhPhm --------------------------
	.section	.text._Z11sha1_kernelILi15EEvPKhPhm,"ax",@progbits
	.align	128
        .global         _Z11sha1_kernelILi15EEvPKhPhm
        .type           _Z11sha1_kernelILi15EEvPKhPhm,@function
        .size           _Z11sha1_kernelILi15EEvPKhPhm,(.L_x_96 - _Z11sha1_kernelILi15EEvPKhPhm)
        .other          _Z11sha1_kernelILi15EEvPKhPhm,@"STO_CUDA_ENTRY STV_DEFAULT"
_Z11sha1_kernelILi15EEvPKhPhm:
.text._Z11sha1_kernelILi15EEvPKhPhm:
        /* <DEDUP_REMOVED lines=752> */
.L_x_40:
        /* <DEDUP_REMOVED lines=16> */
.L_x_96:


//--------------------- .text._Z11sha1_kernelILi14EEvPKhPhm --------------------------
	.section	.text._Z11sha1_kernelILi14EEvPKhPhm,"ax",@progbits
	.align	128
        .global         _Z11sha1_kernelILi14EEvPKhPhm
        .type           _Z11sha1_kernelILi14EEvPKhPhm,@function
        .size           _Z11sha1_kernelILi14EEvPKhPhm,(.L_x_97 - _Z11sha1_kernelILi14EEvPKhPhm)
        .other          _Z11sha1_kernelILi14EEvPKhPhm,@"STO_CUDA_ENTRY STV_DEFAULT"
_Z11sha1_kernelILi14EEvPKhPhm:
.text._Z11sha1_kernelILi14EEvPKhPhm:
        /* <DEDUP_REMOVED lines=752> */
.L_x_41:
        /* <DEDUP_REMOVED lines=16> */
.L_x_97:


//--------------------- .text._Z11sha1_kernelILi13EEvPKhPhm --------------------------
	.section	.text._Z11sha1_kernelILi13EEvPKhPhm,"ax",@progbits
	.align	128
        .global         _Z11sha1_kernelILi13EEvPKhPhm
        .type           _Z11sha1_kernelILi13EEvPKhPhm,@function
        .size           _Z11sha1_kernelILi13EEvPKhPhm,(.L_x_98 - _Z11sha1_kernelILi13EEvPKhPhm)
        .other          _Z11sha1_kernelILi13EEvPKhPhm,@"STO_CUDA_ENTRY STV_DEFAULT"
_Z11sha1_kernelILi13EEvPKhPhm:
.text._Z11sha1_kernelILi13EEvPKhPhm:
        /* <DEDUP_REMOVED lines=752> */
.L_x_42:
        /* <DEDUP_REMOVED lines=16> */
.L_x_98:


//--------------------- .text._Z11sha1_kernelILi12EEvPKhPhm --------------------------
	.section	.text._Z11sha1_kernelILi12EEvPKhPhm,"ax",@progbits
	.align	128
        .global         _Z11sha1_kernelILi12EEvPKhPhm
        .type           _Z11sha1_kernelILi12EEvPKhPhm,@function
        .size           _Z11sha1_kernelILi12EEvPKhPhm,(.L_x_99 - _Z11sha1_kernelILi12EEvPKhPhm)
        .other          _Z11sha1_kernelILi12EEvPKhPhm,@"STO_CUDA_ENTRY STV_DEFAULT"
_Z11sha1_kernelILi12EEvPKhPhm:
.text._Z11sha1_kernelILi12EEvPKhPhm:
        /* <DEDUP_REMOVED lines=752> */
.L_x_43:
        /* <DEDUP_REMOVED lines=16> */
.L_x_99:


//--------------------- .text._Z11sha1_kernelILi11EEvPKhPhm --------------------------
	.section	.text._Z11sha1_kernelILi11EEvPKhPhm,"ax",@progbits
	.align	128
        .global         _Z11sha1_kernelILi11EEvPKhPhm
        .type           _Z11sha1_kernelILi11EEvPKhPhm,@function
        .size           _Z11sha1_kernelILi11EEvPKhPhm,(.L_x_100 - _Z11sha1_kernelILi11EEvPKhPhm)
        .other          _Z11sha1_kernelILi11EEvPKhPhm,@"STO_CUDA_ENTRY STV_DEFAULT"
_Z11sha1_kernelILi11EEvPKhPhm:
.text._Z11sha1_kernelILi11EEvPKhPhm:
        /* <DEDUP_REMOVED lines=752> */
.L_x_44:
        /* <DEDUP_REMOVED lines=16> */
.L_x_100:


//--------------------- .text._Z11sha1_kernelILi10EEvPKhPhm --------------------------
	.section	.text._Z11sha1_kernelILi10EEvPKhPhm,"ax",@progbits
	.align	128
        .global         _Z11sha1_kernelILi10EEvPKhPhm
        .type           _Z11sha1_kernelILi10EEvPKhPhm,@function
        .size           _Z11sha1_kernelILi10EEvPKhPhm,(.L_x_101 - _Z11sha1_kernelILi10EEvPKhPhm)
        .other          _Z11sha1_kernelILi10EEvPKhPhm,@"STO_CUDA_ENTRY STV_DEFAULT"
_Z11sha1_kernelILi10EEvPKhPhm:
.text._Z11sha1_kernelILi10EEvPKhPhm:
        /* <DEDUP_REMOVED lines=752> */
.L_x_45:
        /* <DEDUP_REMOVED lines=16> */
.L_x_101:


//--------------------- .text._Z11sha1_kernelILi9EEvPKhPhm --------------------------
	.section	.text._Z11sha1_kernelILi9EEvPKhPhm,"ax",@progbits
	.align	128
        .global         _Z11sha1_kernelILi9EEvPKhPhm
        .type           _Z11sha1_kernelILi9EEvPKhPhm,@function
        .size           _Z11sha1_kernelILi9EEvPKhPhm,(.L_x_102 - _Z11sha1_kernelILi9EEvPKhPhm)
        .other          _Z11sha1_kernelILi9EEvPKhPhm,@"STO_CUDA_ENTRY STV_DEFAULT"
_Z11sha1_kernelILi9EEvPKhPhm:
.text._Z11sha1_kernelILi9EEvPKhPhm:
        /* <DEDUP_REMOVED lines=752> */
.L_x_46:
        /* <DEDUP_REMOVED lines=16> */
.L_x_102:


//--------------------- .text._Z11sha1_kernelILi8EEvPKhPhm --------------------------
	.section	.text._Z11sha1_kernelILi8EEvPKhPhm,"ax",@progbits
	.align	128
        .global         _Z11sha1_kernelILi8EEvPKhPhm
        .type           _Z11sha1_kernelILi8EEvPKhPhm,@function
        .size           _Z11sha1_kernelILi8EEvPKhPhm,(.L_x_103 - _Z11sha1_kernelILi8EEvPKhPhm)
        .other          _Z11sha1_kernelILi8EEvPKhPhm,@"STO_CUDA_ENTRY STV_DEFAULT"
_Z11sha1_kernelILi8EEvPKhPhm:
.text._Z11sha1_kernelILi8EEvPKhPhm:
        /* <DEDUP_REMOVED lines=752> */
.L_x_47:
        /* <DEDUP_REMOVED lines=16> */
.L_x_103:


//--------------------- .text._Z11sha1_kernelILi7EEvPKhPhm --------------------------
	.section	.text._Z11sha1_kernelILi7EEvPKhPhm,"ax",@progbits
	.align	128
        .global         _Z11sha1_kernelILi7EEvPKhPhm
        .type           _Z11sha1_kernelILi7EEvPKhPhm,@function
        .size           _Z11sha1_kernelILi7EEvPKhPhm,(.L_x_104 - _Z11sha1_kernelILi7EEvPKhPhm)
        .other          _Z11sha1_kernelILi7EEvPKhPhm,@"STO_CUDA_ENTRY STV_DEFAULT"
_Z11sha1_kernelILi7EEvPKhPhm:
.text._Z11sha1_kernelILi7EEvPKhPhm:
        /* <DEDUP_REMOVED lines=752> */
.L_x_48:
        /* <DEDUP_REMOVED lines=16> */
.L_x_104:


//--------------------- .text._Z11sha1_kernelILi6EEvPKhPhm --------------------------
	.section	.text._Z11sha1_kernelILi6EEvPKhPhm,"ax",@progbits
	.align	128
        .global         _Z11sha1_kernelILi6EEvPKhPhm
        .type           _Z11sha1_kernelILi6EEvPKhPhm,@function
        .size           _Z11sha1_kernelILi6EEvPKhPhm,(.L_x_105 - _Z11sha1_kernelILi6EEvPKhPhm)
        .other          _Z11sha1_kernelILi6EEvPKhPhm,@"STO_CUDA_ENTRY STV_DEFAULT"
_Z11sha1_kernelILi6EEvPKhPhm:
.text._Z11sha1_kernelILi6EEvPKhPhm:
        /* <DEDUP_REMOVED lines=752> */
.L_x_49:
        /* <DEDUP_REMOVED lines=16> */
.L_x_105:


//--------------------- .text._Z11sha1_kernelILi5EEvPKhPhm --------------------------
	.section	.text._Z11sha1_kernelILi5EEvPKhPhm,"ax",@progbits
	.align	128
        .global         _Z11sha1_kernelILi5EEvPKhPhm
        .type           _Z11sha1_kernelILi5EEvPKhPhm,@function
        .size           _Z11sha1_kernelILi5EEvPKhPhm,(.L_x_106 - _Z11sha1_kernelILi5EEvPKhPhm)
        .other          _Z11sha1_kernelILi5EEvPKhPhm,@"STO_CUDA_ENTRY STV_DEFAULT"
_Z11sha1_kernelILi5EEvPKhPhm:
.text._Z11sha1_kernelILi5EEvPKhPhm:
        /* <DEDUP_REMOVED lines=752> */
.L_x_50:
        /* <DEDUP_REMOVED lines=16> */
.L_x_106:


//--------------------- .text._Z11sha1_kernelILi4EEvPKhPhm --------------------------
	.section	.text._Z11sha1_kernelILi4EEvPKhPhm,"ax",@progbits
	.align	128
        .global         _Z11sha1_kernelILi4EEvPKhPhm
        .type           _Z11sha1_kernelILi4EEvPKhPhm,@function
        .size           _Z11sha1_kernelILi4EEvPKhPhm,(.L_x_107 - _Z11sha1_kernelILi4EEvPKhPhm)
        .other          _Z11sha1_kernelILi4EEvPKhPhm,@"STO_CUDA_ENTRY STV_DEFAULT"
_Z11sha1_kernelILi4EEvPKhPhm:
.text._Z11sha1_kernelILi4EEvPKhPhm:
        /* <DEDUP_REMOVED lines=752> */
.L_x_51:
        /* <DEDUP_REMOVED lines=16> */
.L_x_107:


//--------------------- .text._Z11sha1_kernelILi3EEvPKhPhm --------------------------
	.section	.text._Z11sha1_kernelILi3EEvPKhPhm,"ax",@progbits
	.align	128
        .global         _Z11sha1_kernelILi3EEvPKhPhm
        .type           _Z11sha1_kernelILi3EEvPKhPhm,@function
        .size           _Z11sha1_kernelILi3EEvPKhPhm,(.L_x_108 - _Z11sha1_kernelILi3EEvPKhPhm)
        .other          _Z11sha1_kernelILi3EEvPKhPhm,@"STO_CUDA_ENTRY STV_DEFAULT"
_Z11sha1_kernelILi3EEvPKhPhm:
.text._Z11sha1_kernelILi3EEvPKhPhm:
        /* <DEDUP_REMOVED lines=752> */
.L_x_52:
        /* <DEDUP_REMOVED lines=16> */
.L_x_108:


//--------------------- .text._Z11sha1_kernelILi2EEvPKhPhm --------------------------
	.section	.text._Z11sha1_kernelILi2EEvPKhPhm,"ax",@progbits
	.align	128
        .global         _Z11sha1_kernelILi2EEvPKhPhm
        .type           _Z11sha1_kernelILi2EEvPKhPhm,@function
        .size           _Z11sha1_kernelILi2EEvPKhPhm,(.L_x_109 - _Z11sha1_kernelILi2EEvPKhPhm)
        .other          _Z11sha1_kernelILi2EEvPKhPhm,@"STO_CUDA_ENTRY STV_DEFAULT"
_Z11sha1_kernelILi2EEvPKhPhm:
.text._Z11sha1_kernelILi2EEvPKhPhm:
        /* <DEDUP_REMOVED lines=752> */
.L_x_53:
        /* <DEDUP_REMOVED lines=16> */
.L_x_109:


//--------------------- .text._Z11sha1_kernelILi1EEvPKhPhm --------------------------
	.section	.text._Z11sha1_kernelILi1EEvPKhPhm,"ax",@progbits
	.align	128
        .global         _Z11sha1_kernelILi1EEvPKhPhm
        .type           _Z11sha1_kernelILi1EEvPKhPhm,@function
        .size           _Z11sha1_kernelILi1EEvPKhPhm,(.L_x_110 - _Z11sha1_kernelILi1EEvPKhPhm)
        .other          _Z11sha1_kernelILi1EEvPKhPhm,@"STO_CUDA_ENTRY STV_DEFAULT"
_Z11sha1_kernelILi1EEvPKhPhm:
.text._Z11sha1_kernelILi1EEvPKhPhm:
        /* <DEDUP_REMOVED lines=752> */
.L_x_54:
        /* <DEDUP_REMOVED lines=16> */
.L_x_110:


//--------------------- .text._Z11sha1_kernelILi0EEvPKhPhm --------------------------
	.section	.text._Z11sha1_kernelILi0EEvPKhPhm,"ax",@progbits
	.align	128
        .global         _Z11sha1_kernelILi0EEvPKhPhm
        .type           _Z11sha1_kernelILi0EEvPKhPhm,@function
        .size           _Z11sha1_kernelILi0EEvPKhPhm,(.L_x_111 - _Z11sha1_kernelILi0EEvPKhPhm)
        .other          _Z11sha1_kernelILi0EEvPKhPhm,@"STO_CUDA_ENTRY STV_DEFAULT"
_Z11sha1_kernelILi0EEvPKhPhm:
.text._Z11sha1_kernelILi0EEvPKhPhm:
        /* <DEDUP_REMOVED lines=752> */
.L_x_55:
        /* <DEDUP_REMOVED lines=16> */
.L_x_111:


//--------------------- .nv.shared.reserved.0     --------------------------
	.section	.nv.shared.reserved.0,"aw",@nobits
	.weak		__nv_reservedSMEM_offset_0_alias
	.size		__nv_reservedSMEM_offset_0_alias, 0, 64
	.other		__nv_reservedSMEM_offset_0_alias,@"STO_CUDA_RESERVED_SHARED STV_DEFAULT"
__nv_reservedSMEM_offset_0_alias:
	.zero		0
	.zero		64


//--------------------- .nv.constant0._Z11sha1_kernelILi55EEvPKhPhm --------------------------
	.section	.nv.constant0._Z11sha1_kernelILi55EEvPKhPhm,"a",@progbits
	.sectionflags	@""
	.align	4
.nv.constant0._Z11sha1_kernelILi55EEvPKhPhm:
	.zero		920


//--------------------- .nv.constant0._Z11sha1_kernelILi54EEvPKhPhm --------------------------
	.section	.nv.constant0._Z11sha1_kernelILi54EEvPKhPhm,"a",@progbits
	.sectionflags	@""
	.align	4
.nv.constant0._Z11sha1_kernelILi54EEvPKhPhm:
	.zero		920


//--------------------- .nv.constant0._Z11sha1_kernelILi53EEvPKhPhm --------------------------
	.section	.nv.constant0._Z11sha1_kernelILi53EEvPKhPhm,"a",@progbits
	.sectionflags	@""
	.align	4
.nv.constant0._Z11sha1_kernelILi53EEvPKhPhm:
	.zero		920


//--------------------- .nv.constant0._Z11sha1_kernelILi52EEvPKhPhm --------------------------
	.section	.nv.constant0._Z11sha1_kernelILi52EEvPKhPhm,"a",@progbits
	.sectionflags	@""
	.align	4
.nv.constant0._Z11sha1_kernelILi52EEvPKhPhm:
	.zero		920


//--------------------- .nv.constant0._Z11sha1_kernelILi51EEvPKhPhm --------------------------
	.section	.nv.constant0._Z11sha1_kernelILi51EEvPKhPhm,"a",@progbits
	.sectionflags	@""
	.align	4
.nv.constant0._Z11sha1_kernelILi51EEvPKhPhm:
	.zero		920


//--------------------- .nv.constant0._Z11sha1_kernelILi50EEvPKhPhm --------------------------
	.section	.nv.constant0._Z11sha1_kernelILi50EEvPKhPhm,"a",@progbits
	.sectionflags	@""
	.align	4
.nv.constant0._Z11sha1_kernelILi50EEvPKhPhm:
	.zero		920


//--------------------- .nv.constant0._Z11sha1_kernelILi49EEvPKhPhm --------------------------
	.section	.nv.constant0._Z11sha1_kernelILi49EEvPKhPhm,"a",@progbits
	.sectionflags	@""
	.align	4
.nv.constant0._Z11sha1_kernelILi49EEvPKhPhm:
	.zero		920


//--------------------- .nv.constant0._Z11sha1_kernelILi48EEvPKhPhm --------------------------
	.section	.nv.constant0._Z11sha1_kernelILi48EEvPKhPhm,"a",@progbits
	.sectionflags	@""
	.align	4
.nv.constant0._Z11sha1_kernelILi48EEvPKhPhm:
	.zero		920


//--------------------- .nv.constant0._Z11sha1_kernelILi47EEvPKhPhm --------------------------
	.section	.nv.constant0._Z11sha1_kernelILi47EEvPKhPhm,"a",@progbits
	.sectionflags	@""
	.align	4
.nv.constant0._Z11sha1_kernelILi47EEvPKhPhm:
	.zero		920


//--------------------- .nv.constant0._Z11sha1_kernelILi46EEvPKhPhm --------------------------
	.section	.nv.constant0._Z11sha1_kernelILi46EEvPKhPhm,"a",@progbits
	.sectionflags	@""
	.align	4
.nv.constant0._Z11sha1_kernelILi46EEvPKhPhm:
	.zero		920


//--------------------- .nv.constant0._Z11sha1_kernelILi45EEvPKhPhm --------------------------
	.section	.nv.constant0._Z11sha1_kernelILi45EEvPKhPhm,"a",@progbits
	.sectionflags	@""
	.align	4
.nv.constant0._Z11sha1_kernelILi45EEvPKhPhm:
	.zero		920


//--------------------- .nv.constant0._Z11sha1_kernelILi44EEvPKhPhm --------------------------
	.section	.nv.constant0._Z11sha1_kernelILi44EEvPKhPhm,"a",@progbits
	.sectionflags	@""
	.align	4
.nv.constant0._Z11sha1_kernelILi44EEvPKhPhm:
	.zero		920


//--------------------- .nv.constant0._Z11sha1_kernelILi43EEvPKhPhm --------------------------
	.section	.nv.constant0._Z11sha1_kernelILi43EEvPKhPhm,"a",@progbits
	.sectionflags	@""
	.align	4
.nv.constant0._Z11sha1_kernelILi43EEvPKhPhm:
	.zero		920


//--------------------- .nv.constant0._Z11sha1_kernelILi42EEvPKhPhm --------------------------
	.section	.nv.constant0._Z11sha1_kernelILi42EEvPKhPhm,"a",@progbits
	.sectionflags	@""
	.align	4
.nv.constant0._Z11sha1_kernelILi42EEvPKhPhm:
	.zero		920


//--------------------- .nv.constant0._Z11sha1_kernelILi41EEvPKhPhm --------------------------
	.section	.nv.constant0._Z11sha1_kernelILi41EEvPKhPhm,"a",@progbits
	.sectionflags	@""
	.align	4
.nv.constant0._Z11sha1_kernelILi41EEvPKhPhm:
	.zero		920


//--------------------- .nv.constant0._Z11sha1_kernelILi40EEvPKhPhm --------------------------
	.section	.nv.constant0._Z11sha1_kernelILi40EEvPKhPhm,"a",@progbits
	.sectionflags	@""
	.align	4
.nv.constant0._Z11sha1_kernelILi40EEvPKhPhm:
	.zero		920


//--------------------- .nv.constant0._Z11sha1_kernelILi39EEvPKhPhm --------------------------
	.section	.nv.constant0._Z11sha1_kernelILi39EEvPKhPhm,"a",@progbits
	.sectionflags	@""
	.align	4
.nv.constant0._Z11sha1_kernelILi39EEvPKhPhm:
	.zero		920


//--------------------- .nv.constant0._Z11sha1_kernelILi38EEvPKhPhm --------------------------
	.section	.nv.constant0._Z11sha1_kernelILi38EEvPKhPhm,"a",@progbits
	.sectionflags	@""
	.align	4
.nv.constant0._Z11sha1_kernelILi38EEvPKhPhm:
	.zero		920


//--------------------- .nv.constant0._Z11sha1_kernelILi37EEvPKhPhm --------------------------
	.section	.nv.constant0._Z11sha1_kernelILi37EEvPKhPhm,"a",@progbits
	.sectionflags	@""
	.align	4
.nv.constant0._Z11sha1_kernelILi37EEvPKhPhm:
	.zero		920


//--------------------- .nv.constant0._Z11sha1_kernelILi36EEvPKhPhm --------------------------
	.section	.nv.constant0._Z11sha1_kernelILi36EEvPKhPhm,"a",@progbits
	.sectionflags	@""
	.align	4
.nv.constant0._Z11sha1_kernelILi36EEvPKhPhm:
	.zero		920


//--------------------- .nv.constant0._Z11sha1_kernelILi35EEvPKhPhm --------------------------
	.section	.nv.constant0._Z11sha1_kernelILi35EEvPKhPhm,"a",@progbits
	.sectionflags	@""
	.align	4
.nv.constant0._Z11sha1_kernelILi35EEvPKhPhm:
	.zero		920


//--------------------- .nv.constant0._Z11sha1_kernelILi34EEvPKhPhm --------------------------
	.section	.nv.constant0._Z11sha1_kernelILi34EEvPKhPhm,"a",@progbits
	.sectionflags	@""
	.align	4
.nv.constant0._Z11sha1_kernelILi34EEvPKhPhm:
	.zero		920


//--------------------- .nv.constant0._Z11sha1_kernelILi33EEvPKhPhm --------------------------
	.section	.nv.constant0._Z11sha1_kernelILi33EEvPKhPhm,"a",@progbits
	.sectionflags	@""
	.align	4
.nv.constant0._Z11sha1_kernelILi33EEvPKhPhm:
	.zero		920


//--------------------- .nv.constant0._Z11sha1_kernelILi32EEvPKhPhm --------------------------
	.section	.nv.constant0._Z11sha1_kernelILi32EEvPKhPhm,"a",@progbits
	.sectionflags	@""
	.align	4
.nv.constant0._Z11sha1_kernelILi32EEvPKhPhm:
	.zero		920


//--------------------- .nv.constant0._Z11sha1_kernelILi31EEvPKhPhm --------------------------
	.section	.nv.constant0._Z11sha1_kernelILi31EEvPKhPhm,"a",@progbits
	.sectionflags	@""
	.align	4
.nv.constant0._Z11sha1_kernelILi31EEvPKhPhm:
	.zero		920


//--------------------- .nv.constant0._Z11sha1_kernelILi30EEvPKhPhm --------------------------
	.section	.nv.constant0._Z11sha1_kernelILi30EEvPKhPhm,"a",@progbits
	.sectionflags	@""
	.align	4
.nv.constant0._Z11sha1_kernelILi30EEvPKhPhm:
	.zero		920


//--------------------- .nv.constant0._Z11sha1_kernelILi29EEvPKhPhm --------------------------
	.section	.nv.constant0._Z11sha1_kernelILi29EEvPKhPhm,"a",@progbits
	.sectionflags	@""
	.align	4
.nv.constant0._Z11sha1_kernelILi29EEvPKhPhm:
	.zero		920


//--------------------- .nv.constant0._Z11sha1_kernelILi28EEvPKhPhm --------------------------
	.section	.nv.constant0._Z11sha1_kernelILi28EEvPKhPhm,"a",@progbits
	.sectionflags	@""
	.align	4
.nv.constant0._Z11sha1_kernelILi28EEvPKhPhm:
	.zero		920


//--------------------- .nv.constant0._Z11sha1_kernelILi27EEvPKhPhm --------------------------
	.section	.nv.constant0._Z11sha1_kernelILi27EEvPKhPhm,"a",@progbits
	.sectionflags	@""
	.align	4
.nv.constant0._Z11sha1_kernelILi27EEvPKhPhm:
	.zero		920


//--------------------- .nv.constant0._Z11sha1_kernelILi26EEvPKhPhm --------------------------
	.section	.nv.constant0._Z11sha1_kernelILi26EEvPKhPhm,"a",@progbits
	.sectionflags	@""
	.align	4
.nv.constant0._Z11sha1_kernelILi26EEvPKhPhm:
	.zero		920


//--------------------- .nv.constant0._Z11sha1_kernelILi25EEvPKhPhm --------------------------
	.section	.nv.constant0._Z11sha1_kernelILi25EEvPKhPhm,"a",@progbits
	.sectionflags	@""
	.align	4
.nv.constant0._Z11sha1_kernelILi25EEvPKhPhm:
	.zero		920


//--------------------- .nv.constant0._Z11sha1_kernelILi24EEvPKhPhm --------------------------
	.section	.nv.constant0._Z11sha1_kernelILi24EEvPKhPhm,"a",@progbits
	.sectionflags	@""
	.align	4
.nv.constant0._Z11sha1_kernelILi24EEvPKhPhm:
	.zero		920


//--------------------- .nv.constant0._Z11sha1_kernelILi23EEvPKhPhm --------------------------
	.section	.nv.constant0._Z11sha1_kernelILi23EEvPKhPhm,"a",@progbits
	.sectionflags	@""
	.align	4
.nv.constant0._Z11sha1_kernelILi23EEvPKhPhm:
	.zero		920


//--------------------- .nv.constant0._Z11sha1_kernelILi22EEvPKhPhm --------------------------
	.section	.nv.constant0._Z11sha1_kernelILi22EEvPKhPhm,"a",@progbits
	.sectionflags	@""
	.align	4
.nv.constant0._Z11sha1_kernelILi22EEvPKhPhm:
	.zero		920


//--------------------- .nv.constant0._Z11sha1_kernelILi21EEvPKhPhm --------------------------
	.section	.nv.constant0._Z11sha1_kernelILi21EEvPKhPhm,"a",@progbits
	.sectionflags	@""
	.align	4
.nv.constant0._Z11sha1_kernelILi21EEvPKhPhm:
	.zero		920


//--------------------- .nv.constant0._Z11sha1_kernelILi20EEvPKhPhm --------------------------
	.section	.nv.constant0._Z11sha1_kernelILi20EEvPKhPhm,"a",@progbits
	.sectionflags	@""
	.align	4
.nv.constant0._Z11sha1_kernelILi20EEvPKhPhm:
	.zero		920


//--------------------- .nv.constant0._Z11sha1_kernelILi19EEvPKhPhm --------------------------
	.section	.nv.constant0._Z11sha1_kernelILi19EEvPKhPhm,"a",@progbits
	.sectionflags	@""
	.align	4
.nv.constant0._Z11sha1_kernelILi19EEvPKhPhm:
	.zero		920


//--------------------- .nv.constant0._Z11sha1_kernelILi18EEvPKhPhm --------------------------
	.section	.nv.constant0._Z11sha1_kernelILi18EEvPKhPhm,"a",@progbits
	.sectionflags	@""
	.align	4
.nv.constant0._Z11sha1_kernelILi18EEvPKhPhm:
	.zero		920


//--------------------- .nv.constant0._Z11sha1_kernelILi17EEvPKhPhm --------------------------
	.section	.nv.constant0._Z11sha1_kernelILi17EEvPKhPhm,"a",@progbits
	.sectionflags	@""
	.align	4
.nv.constant0._Z11sha1_kernelILi17EEvPKhPhm:
	.zero		920


//--------------------- .nv.constant0._Z11sha1_kernelILi16EEvPKhPhm --------------------------
	.section	.nv.constant0._Z11sha1_kernelILi16EEvPKhPhm,"a",@progbits
	.sectionflags	@""
	.align	4
.nv.constant0._Z11sha1_kernelILi16EEvPKhPhm:
	.zero		920


//--------------------- .nv.constant0._Z11sha1_kernelILi15EEvPKhPhm --------------------------
	.section	.nv.constant0._Z11sha1_kernelILi15EEvPKhPhm,"a",@progbits
	.sectionflags	@""
	.align	4
.nv.constant0._Z11sha1_kernelILi15EEvPKhPhm:
	.zero		920


//--------------------- .nv.constant0._Z11sha1_kernelILi14EEvPKhPhm --------------------------
	.section	.nv.constant0._Z11sha1_kernelILi14EEvPKhPhm,"a",@progbits
	.sectionflags	@""
	.align	4
.nv.constant0._Z11sha1_kernelILi14EEvPKhPhm:
	.zero		920


//--------------------- .nv.constant0._Z11sha1_kernelILi13EEvPKhPhm --------------------------
	.section	.nv.constant0._Z11sha1_kernelILi13EEvPKhPhm,"a",@progbits
	.sectionflags	@""
	.align	4
.nv.constant0._Z11sha1_kernelILi13EEvPKhPhm:
	.zero		920


//--------------------- .nv.constant0._Z11sha1_kernelILi12EEvPKhPhm --------------------------
	.section	.nv.constant0._Z11sha1_kernelILi12EEvPKhPhm,"a",@progbits
	.sectionflags	@""
	.align	4
.nv.constant0._Z11sha1_kernelILi12EEvPKhPhm:
	.zero		920


//--------------------- .nv.constant0._Z11sha1_kernelILi11EEvPKhPhm --------------------------
	.section	.nv.constant0._Z11sha1_kernelILi11EEvPKhPhm,"a",@progbits
	.sectionflags	@""
	.align	4
.nv.constant0._Z11sha1_kernelILi11EEvPKhPhm:
	.zero		920


//--------------------- .nv.constant0._Z11sha1_kernelILi10EEvPKhPhm --------------------------
	.section	.nv.constant0._Z11sha1_kernelILi10EEvPKhPhm,"a",@progbits
	.sectionflags	@""
	.align	4
.nv.constant0._Z11sha1_kernelILi10EEvPKhPhm:
	.zero		920


//--------------------- .nv.constant0._Z11sha1_kernelILi9EEvPKhPhm --------------------------
	.section	.nv.constant0._Z11sha1_kernelILi9EEvPKhPhm,"a",@progbits
	.sectionflags	@""
	.align	4
.nv.constant0._Z11sha1_kernelILi9EEvPKhPhm:
	.zero		920


//--------------------- .nv.constant0._Z11sha1_kernelILi8EEvPKhPhm --------------------------
	.section	.nv.constant0._Z11sha1_kernelILi8EEvPKhPhm,"a",@progbits
	.sectionflags	@""
	.align	4
.nv.constant0._Z11sha1_kernelILi8EEvPKhPhm:
	.zero		920


//--------------------- .nv.constant0._Z11sha1_kernelILi7EEvPKhPhm --------------------------
	.section	.nv.constant0._Z11sha1_kernelILi7EEvPKhPhm,"a",@progbits
	.sectionflags	@""
	.align	4
.nv.constant0._Z11sha1_kernelILi7EEvPKhPhm:
	.zero		920


//--------------------- .nv.constant0._Z11sha1_kernelILi6EEvPKhPhm --------------------------
	.section	.nv.constant0._Z11sha1_kernelILi6EEvPKhPhm,"a",@progbits
	.sectionflags	@""
	.align	4
.nv.constant0._Z11sha1_kernelILi6EEvPKhPhm:
	.zero		920


//--------------------- .nv.constant0._Z11sha1_kernelILi5EEvPKhPhm --------------------------
	.section	.nv.constant0._Z11sha1_kernelILi5EEvPKhPhm,"a",@progbits
	.sectionflags	@""
	.align	4
.nv.constant0._Z11sha1_kernelILi5EEvPKhPhm:
	.zero		920


//--------------------- .nv.constant0._Z11sha1_kernelILi4EEvPKhPhm --------------------------
	.section	.nv.constant0._Z11sha1_kernelILi4EEvPKhPhm,"a",@progbits
	.sectionflags	@""
	.align	4
.nv.constant0._Z11sha1_kernelILi4EEvPKhPhm:
	.zero		920


//--------------------- .nv.constant0._Z11sha1_kernelILi3EEvPKhPhm --------------------------
	.section	.nv.constant0._Z11sha1_kernelILi3EEvPKhPhm,"a",@progbits
	.sectionflags	@""
	.align	4
.nv.constant0._Z11sha1_kernelILi3EEvPKhPhm:
	.zero		920


//--------------------- .nv.constant0._Z11sha1_kernelILi2EEvPKhPhm --------------------------
	.section	.nv.constant0._Z11sha1_kernelILi2EEvPKhPhm,"a",@progbits
	.sectionflags	@""
	.align	4
.nv.constant0._Z11sha1_kernelILi2EEvPKhPhm:
	.zero		920


//--------------------- .nv.constant0._Z11sha1_kernelILi1EEvPKhPhm --------------------------
	.section	.nv.constant0._Z11sha1_kernelILi1EEvPKhPhm,"a",@progbits
	.sectionflags	@""
	.align	4
.nv.constant0._Z11sha1_kernelILi1EEvPKhPhm:
	.zero		920


//--------------------- .nv.constant0._Z11sha1_kernelILi0EEvPKhPhm --------------------------
	.section	.nv.constant0._Z11sha1_kernelILi0EEvPKhPhm,"a",@progbits
	.sectionflags	@""
	.align	4
.nv.constant0._Z11sha1_kernelILi0EEvPKhPhm:
	.zero		920


//--------------------- SYMBOLS --------------------------

	.type		.nv.reservedSmem.offset0,@object
	.size		.nv.reservedSmem.offset0,0x4
